	.target	sm_80

	.elftype	@"ET_EXEC"


//--------------------- .note.nv.tkinfo           --------------------------
	.section	.note.nv.tkinfo,"",@"SHT_NOTE"
	.sectionflags	@"SHF_NOTE_NV_TKINFO"
	.tkinfo
        /*0018*/ 	.word	0x00000002
        /*0030*/ 	.string	""
        /*0030*/ 	.string	"ptxas"
        /*0030*/ 	.string	"Cuda compilation tools, release 13.0, V13.0.88"
        /*0030*/ 	.string	"Build cuda_13.0.r13.0/compiler.36424714_0"
        /*0030*/ 	.string	"-arch sm_80 -m 64 "



//--------------------- .note.nv.cuinfo           --------------------------
	.section	.note.nv.cuinfo,"",@"SHT_NOTE"
	.sectionflags	@"SHF_NOTE_NV_CUINFO"
        /*0018*/ 	.short	0x0002
        /*001a*/ 	.short	0x0050
        /*001c*/ 	.short	0x0082
	.zero		2


//--------------------- .nv.info                  --------------------------
	.section	.nv.info,"",@"SHT_CUDA_INFO"
	.align	4


	//----- nvinfo : EIATTR_REGCOUNT
	.align		4
        /*0000*/ 	.byte	0x04, 0x2f
        /*0002*/ 	.short	(.L_12 - .L_11)
	.align		4
.L_11:
        /*0004*/ 	.word	index@(_ZN5flash25flash_bwd_dot_do_o_kernelILb1E23Flash_bwd_kernel_traitsILi128ELi64ELi128ELi8ELi2ELi4ELi2ELb0ELb0EN7cutlass10bfloat16_tE19Flash_kernel_traitsILi128ELi64ELi128ELi8ES3_EEEEvNS_16Flash_bwd_paramsE)
        /*0008*/ 	.word	0x00000031


	//----- nvinfo : EIATTR_FRAME_SIZE
	.align		4
.L_12:
        /*000c*/ 	.byte	0x04, 0x11
        /*000e*/ 	.short	(.L_14 - .L_13)
	.align		4
.L_13:
        /*0010*/ 	.word	index@(_ZN5flash25flash_bwd_dot_do_o_kernelILb1E23Flash_bwd_kernel_traitsILi128ELi64ELi128ELi8ELi2ELi4ELi2ELb0ELb0EN7cutlass10bfloat16_tE19Flash_kernel_traitsILi128ELi64ELi128ELi8ES3_EEEEvNS_16Flash_bwd_paramsE)
        /*0014*/ 	.word	0x00000000


	//----- nvinfo : EIATTR_REGCOUNT
	.align		4
.L_14:
        /*0018*/ 	.byte	0x04, 0x2f
        /*001a*/ 	.short	(.L_16 - .L_15)
	.align		4
.L_15:
        /*001c*/ 	.word	index@(_ZN5flash25flash_bwd_dot_do_o_kernelILb0E23Flash_bwd_kernel_traitsILi128ELi64ELi128ELi8ELi2ELi4ELi2ELb0ELb0EN7cutlass10bfloat16_tE19Flash_kernel_traitsILi128ELi64ELi128ELi8ES3_EEEEvNS_16Flash_bwd_paramsE)
        /*0020*/ 	.word	0x0000002e


	//----- nvinfo : EIATTR_FRAME_SIZE
	.align		4
.L_16:
        /*0024*/ 	.byte	0x04, 0x11
        /*0026*/ 	.short	(.L_18 - .L_17)
	.align		4
.L_17:
        /*0028*/ 	.word	index@(_ZN5flash25flash_bwd_dot_do_o_kernelILb0E23Flash_bwd_kernel_traitsILi128ELi64ELi128ELi8ELi2ELi4ELi2ELb0ELb0EN7cutlass10bfloat16_tE19Flash_kernel_traitsILi128ELi64ELi128ELi8ES3_EEEEvNS_16Flash_bwd_paramsE)
        /*002c*/ 	.word	0x00000000


	//----- nvinfo : EIATTR_REGCOUNT
	.align		4
.L_18:
        /*0030*/ 	.byte	0x04, 0x2f
        /*0032*/ 	.short	(.L_20 - .L_19)
	.align		4
.L_19:
        /*0034*/ 	.word	index@(_ZN5flash44flash_bwd_dq_dk_dv_loop_seqk_parallel_kernelI23Flash_bwd_kernel_traitsILi128ELi64ELi128ELi8ELi2ELi4ELi2ELb0ELb0EN7cutlass10bfloat16_tE19Flash_kernel_traitsILi128ELi64ELi128ELi8ES3_EELb0ELb1ELb0ELb1ELb0ELb0ELb1EEEvNS_16Flash_bwd_paramsE)
        /*0038*/ 	.word	0x000000ff


	//----- nvinfo : EIATTR_FRAME_SIZE
	.align		4
.L_20:
        /*003c*/ 	.byte	0x04, 0x11
        /*003e*/ 	.short	(.L_22 - .L_21)
	.align		4
.L_21:
        /*0040*/ 	.word	index@(_ZN5flash44flash_bwd_dq_dk_dv_loop_seqk_parallel_kernelI23Flash_bwd_kernel_traitsILi128ELi64ELi128ELi8ELi2ELi4ELi2ELb0ELb0EN7cutlass10bfloat16_tE19Flash_kernel_traitsILi128ELi64ELi128ELi8ES3_EELb0ELb1ELb0ELb1ELb0ELb0ELb1EEEvNS_16Flash_bwd_paramsE)
        /*0044*/ 	.word	0x000000b0


	//----- nvinfo : EIATTR_REGCOUNT
	.align		4
.L_22:
        /*0048*/ 	.byte	0x04, 0x2f
        /*004a*/ 	.short	(.L_24 - .L_23)
	.align		4
.L_23:
        /*004c*/ 	.word	index@(_ZN5flash44flash_bwd_dq_dk_dv_loop_seqk_parallel_kernelI23Flash_bwd_kernel_traitsILi128ELi64ELi128ELi8ELi2ELi4ELi2ELb0ELb0EN7cutlass10bfloat16_tE19Flash_kernel_traitsILi128ELi64ELi128ELi8ES3_EELb1ELb1ELb0ELb1ELb0ELb0ELb0EEEvNS_16Flash_bwd_paramsE)
        /*0050*/ 	.word	0x000000ff


	//----- nvinfo : EIATTR_FRAME_SIZE
	.align		4
.L_24:
        /*0054*/ 	.byte	0x04, 0x11
        /*0056*/ 	.short	(.L_26 - .L_25)
	.align		4
.L_25:
        /*0058*/ 	.word	index@(_ZN5flash44flash_bwd_dq_dk_dv_loop_seqk_parallel_kernelI23Flash_bwd_kernel_traitsILi128ELi64ELi128ELi8ELi2ELi4ELi2ELb0ELb0EN7cutlass10bfloat16_tE19Flash_kernel_traitsILi128ELi64ELi128ELi8ES3_EELb1ELb1ELb0ELb1ELb0ELb0ELb0EEEvNS_16Flash_bwd_paramsE)
        /*005c*/ 	.word	0x00000068


	//----- nvinfo : EIATTR_REGCOUNT
	.align		4
.L_26:
        /*0060*/ 	.byte	0x04, 0x2f
        /*0062*/ 	.short	(.L_28 - .L_27)
	.align		4
.L_27:
        /*0064*/ 	.word	index@(_ZN5flash44flash_bwd_dq_dk_dv_loop_seqk_parallel_kernelI23Flash_bwd_kernel_traitsILi128ELi64ELi128ELi8ELi2ELi4ELi2ELb0ELb0EN7cutlass10bfloat16_tE19Flash_kernel_traitsILi128ELi64ELi128ELi8ES3_EELb0ELb1ELb0ELb0ELb0ELb1ELb1EEEvNS_16Flash_bwd_paramsE)
        /*0068*/ 	.word	0x000000ff


	//----- nvinfo : EIATTR_FRAME_SIZE
	.align		4
.L_28:
        /*006c*/ 	.byte	0x04, 0x11
        /*006e*/ 	.short	(.L_30 - .L_29)
	.align		4
.L_29:
        /*0070*/ 	.word	index@(_ZN5flash44flash_bwd_dq_dk_dv_loop_seqk_parallel_kernelI23Flash_bwd_kernel_traitsILi128ELi64ELi128ELi8ELi2ELi4ELi2ELb0ELb0EN7cutlass10bfloat16_tE19Flash_kernel_traitsILi128ELi64ELi128ELi8ES3_EELb0ELb1ELb0ELb0ELb0ELb1ELb1EEEvNS_16Flash_bwd_paramsE)
        /*0074*/ 	.word	0x000000b0


	//----- nvinfo : EIATTR_REGCOUNT
	.align		4
.L_30:
        /*0078*/ 	.byte	0x04, 0x2f
        /*007a*/ 	.short	(.L_32 - .L_31)
	.align		4
.L_31:
        /*007c*/ 	.word	index@(_ZN5flash44flash_bwd_dq_dk_dv_loop_seqk_parallel_kernelI23Flash_bwd_kernel_traitsILi128ELi64ELi128ELi8ELi2ELi4ELi2ELb0ELb0EN7cutlass10bfloat16_tE19Flash_kernel_traitsILi128ELi64ELi128ELi8ES3_EELb1ELb1ELb0ELb0ELb0ELb1ELb0EEEvNS_16Flash_bwd_paramsE)
        /*0080*/ 	.word	0x000000ff


	//----- nvinfo : EIATTR_FRAME_SIZE
	.align		4
.L_32:
        /*0084*/ 	.byte	0x04, 0x11
        /*0086*/ 	.short	(.L_34 - .L_33)
	.align		4
.L_33:
        /*0088*/ 	.word	index@(_ZN5flash44flash_bwd_dq_dk_dv_loop_seqk_parallel_kernelI23Flash_bwd_kernel_traitsILi128ELi64ELi128ELi8ELi2ELi4ELi2ELb0ELb0EN7cutlass10bfloat16_tE19Flash_kernel_traitsILi128ELi64ELi128ELi8ES3_EELb1ELb1ELb0ELb0ELb0ELb1ELb0EEEvNS_16Flash_bwd_paramsE)
        /*008c*/ 	.word	0x00000038


	//----- nvinfo : EIATTR_REGCOUNT
	.align		4
.L_34:
        /*0090*/ 	.byte	0x04, 0x2f
        /*0092*/ 	.short	(.L_36 - .L_35)
	.align		4
.L_35:
        /*0094*/ 	.word	index@(_ZN5flash44flash_bwd_dq_dk_dv_loop_seqk_parallel_kernelI23Flash_bwd_kernel_traitsILi128ELi64ELi128ELi8ELi2ELi4ELi2ELb0ELb0EN7cutlass10bfloat16_tE19Flash_kernel_traitsILi128ELi64ELi128ELi8ES3_EELb0ELb1ELb0ELb0ELb1ELb1ELb1EEEvNS_16Flash_bwd_paramsE)
        /*0098*/ 	.word	0x000000ff


	//----- nvinfo : EIATTR_FRAME_SIZE
	.align		4
.L_36:
        /*009c*/ 	.byte	0x04, 0x11
        /*009e*/ 	.short	(.L_38 - .L_37)
	.align		4
.L_37:
        /*00a0*/ 	.word	index@(_ZN5flash44flash_bwd_dq_dk_dv_loop_seqk_parallel_kernelI23Flash_bwd_kernel_traitsILi128ELi64ELi128ELi8ELi2ELi4ELi2ELb0ELb0EN7cutlass10bfloat16_tE19Flash_kernel_traitsILi128ELi64ELi128ELi8ES3_EELb0ELb1ELb0ELb0ELb1ELb1ELb1EEEvNS_16Flash_bwd_paramsE)
        /*00a4*/ 	.word	0x000000b8


	//----- nvinfo : EIATTR_REGCOUNT
	.align		4
.L_38:
        /*00a8*/ 	.byte	0x04, 0x2f
        /*00aa*/ 	.short	(.L_40 - .L_39)
	.align		4
.L_39:
        /*00ac*/ 	.word	index@(_ZN5flash44flash_bwd_dq_dk_dv_loop_seqk_parallel_kernelI23Flash_bwd_kernel_traitsILi128ELi64ELi128ELi8ELi2ELi4ELi2ELb0ELb0EN7cutlass10bfloat16_tE19Flash_kernel_traitsILi128ELi64ELi128ELi8ES3_EELb1ELb1ELb0ELb0ELb1ELb1ELb0EEEvNS_16Flash_bwd_paramsE)
        /*00b0*/ 	.word	0x000000ff


	//----- nvinfo : EIATTR_FRAME_SIZE
	.align		4
.L_40:
        /*00b4*/ 	.byte	0x04, 0x11
        /*00b6*/ 	.short	(.L_42 - .L_41)
	.align		4
.L_41:
        /*00b8*/ 	.word	index@(_ZN5flash44flash_bwd_dq_dk_dv_loop_seqk_parallel_kernelI23Flash_bwd_kernel_traitsILi128ELi64ELi128ELi8ELi2ELi4ELi2ELb0ELb0EN7cutlass10bfloat16_tE19Flash_kernel_traitsILi128ELi64ELi128ELi8ES3_EELb1ELb1ELb0ELb0ELb1ELb1ELb0EEEvNS_16Flash_bwd_paramsE)
        /*00bc*/ 	.word	0x00000040


	//----- nvinfo : EIATTR_REGCOUNT
	.align		4
.L_42:
        /*00c0*/ 	.byte	0x04, 0x2f
        /*00c2*/ 	.short	(.L_44 - .L_43)
	.align		4
.L_43:
        /*00c4*/ 	.word	index@(_ZN5flash44flash_bwd_dq_dk_dv_loop_seqk_parallel_kernelI23Flash_bwd_kernel_traitsILi128ELi64ELi128ELi8ELi2ELi4ELi2ELb0ELb0EN7cutlass10bfloat16_tE19Flash_kernel_traitsILi128ELi64ELi128ELi8ES3_EELb0ELb1ELb0ELb0ELb0ELb0ELb1EEEvNS_16Flash_bwd_paramsE)
        /*00c8*/ 	.word	0x000000ff


	//----- nvinfo : EIATTR_FRAME_SIZE
	.align		4
.L_44:
        /*00cc*/ 	.byte	0x04, 0x11
        /*00ce*/ 	.short	(.L_46 - .L_45)
	.align		4
.L_45:
        /*00d0*/ 	.word	index@(_ZN5flash44flash_bwd_dq_dk_dv_loop_seqk_parallel_kernelI23Flash_bwd_kernel_traitsILi128ELi64ELi128ELi8ELi2ELi4ELi2ELb0ELb0EN7cutlass10bfloat16_tE19Flash_kernel_traitsILi128ELi64ELi128ELi8ES3_EELb0ELb1ELb0ELb0ELb0ELb0ELb1EEEvNS_16Flash_bwd_paramsE)
        /*00d4*/ 	.word	0x000000b8


	//----- nvinfo : EIATTR_REGCOUNT
	.align		4
.L_46:
        /*00d8*/ 	.byte	0x04, 0x2f
        /*00da*/ 	.short	(.L_48 - .L_47)
	.align		4
.L_47:
        /*00dc*/ 	.word	index@(_ZN5flash44flash_bwd_dq_dk_dv_loop_seqk_parallel_kernelI23Flash_bwd_kernel_traitsILi128ELi64ELi128ELi8ELi2ELi4ELi2ELb0ELb0EN7cutlass10bfloat16_tE19Flash_kernel_traitsILi128ELi64ELi128ELi8ES3_EELb1ELb1ELb0ELb0ELb0ELb0ELb0EEEvNS_16Flash_bwd_paramsE)
        /*00e0*/ 	.word	0x000000ff


	//----- nvinfo : EIATTR_FRAME_SIZE
	.align		4
.L_48:
        /*00e4*/ 	.byte	0x04, 0x11
        /*00e6*/ 	.short	(.L_50 - .L_49)
	.align		4
.L_49:
        /*00e8*/ 	.word	index@(_ZN5flash44flash_bwd_dq_dk_dv_loop_seqk_parallel_kernelI23Flash_bwd_kernel_traitsILi128ELi64ELi128ELi8ELi2ELi4ELi2ELb0ELb0EN7cutlass10bfloat16_tE19Flash_kernel_traitsILi128ELi64ELi128ELi8ES3_EELb1ELb1ELb0ELb0ELb0ELb0ELb0EEEvNS_16Flash_bwd_paramsE)
        /*00ec*/ 	.word	0x00000020


	//----- nvinfo : EIATTR_REGCOUNT
	.align		4
.L_50:
        /*00f0*/ 	.byte	0x04, 0x2f
        /*00f2*/ 	.short	(.L_52 - .L_51)
	.align		4
.L_51:
        /*00f4*/ 	.word	index@(_ZN5flash27flash_bwd_convert_dq_kernelI23Flash_bwd_kernel_traitsILi128ELi64ELi128ELi8ELi2ELi4ELi2ELb0ELb0EN7cutlass10bfloat16_tE19Flash_kernel_traitsILi128ELi64ELi128ELi8ES3_EEEEvNS_16Flash_bwd_paramsEi)
        /*00f8*/ 	.word	0x00000050


	//----- nvinfo : EIATTR_FRAME_SIZE
	.align		4
.L_52:
        /*00fc*/ 	.byte	0x04, 0x11
        /*00fe*/ 	.short	(.L_54 - .L_53)
	.align		4
.L_53:
        /*0100*/ 	.word	index@(_ZN5flash27flash_bwd_convert_dq_kernelI23Flash_bwd_kernel_traitsILi128ELi64ELi128ELi8ELi2ELi4ELi2ELb0ELb0EN7cutlass10bfloat16_tE19Flash_kernel_traitsILi128ELi64ELi128ELi8ES3_EEEEvNS_16Flash_bwd_paramsEi)
        /*0104*/ 	.word	0x00000000


	//----- nvinfo : EIATTR_REGCOUNT
	.align		4
.L_54:
        /*0108*/ 	.byte	0x04, 0x2f
        /*010a*/ 	.short	(.L_56 - .L_55)
	.align		4
.L_55:
        /*010c*/ 	.word	index@(_ZN5flash25flash_bwd_dot_do_o_kernelILb1E23Flash_bwd_kernel_traitsILi128ELi64ELi64ELi8ELi4ELi2ELi2ELb1ELb0EN7cutlass10bfloat16_tE19Flash_kernel_traitsILi128ELi64ELi64ELi8ES3_EEEEvNS_16Flash_bwd_paramsE)
        /*0110*/ 	.word	0x00000031


	//----- nvinfo : EIATTR_FRAME_SIZE
	.align		4
.L_56:
        /*0114*/ 	.byte	0x04, 0x11
        /*0116*/ 	.short	(.L_58 - .L_57)
	.align		4
.L_57:
        /*0118*/ 	.word	index@(_ZN5flash25flash_bwd_dot_do_o_kernelILb1E23Flash_bwd_kernel_traitsILi128ELi64ELi64ELi8ELi4ELi2ELi2ELb1ELb0EN7cutlass10bfloat16_tE19Flash_kernel_traitsILi128ELi64ELi64ELi8ES3_EEEEvNS_16Flash_bwd_paramsE)
        /*011c*/ 	.word	0x00000000


	//----- nvinfo : EIATTR_REGCOUNT
	.align		4
.L_58:
        /*0120*/ 	.byte	0x04, 0x2f
        /*0122*/ 	.short	(.L_60 - .L_59)
	.align		4
.L_59:
        /*0124*/ 	.word	index@(_ZN5flash25flash_bwd_dot_do_o_kernelILb0E23Flash_bwd_kernel_traitsILi128ELi64ELi64ELi8ELi4ELi2ELi2ELb1ELb0EN7cutlass10bfloat16_tE19Flash_kernel_traitsILi128ELi64ELi64ELi8ES3_EEEEvNS_16Flash_bwd_paramsE)
        /*0128*/ 	.word	0x0000002e


	//----- nvinfo : EIATTR_FRAME_SIZE
	.align		4
.L_60:
        /*012c*/ 	.byte	0x04, 0x11
        /*012e*/ 	.short	(.L_62 - .L_61)
	.align		4
.L_61:
        /*0130*/ 	.word	index@(_ZN5flash25flash_bwd_dot_do_o_kernelILb0E23Flash_bwd_kernel_traitsILi128ELi64ELi64ELi8ELi4ELi2ELi2ELb1ELb0EN7cutlass10bfloat16_tE19Flash_kernel_traitsILi128ELi64ELi64ELi8ES3_EEEEvNS_16Flash_bwd_paramsE)
        /*0134*/ 	.word	0x00000000


	//----- nvinfo : EIATTR_REGCOUNT
	.align		4
.L_62:
        /*0138*/ 	.byte	0x04, 0x2f
        /*013a*/ 	.short	(.L_64 - .L_63)
	.align		4
.L_63:
        /*013c*/ 	.word	index@(_ZN5flash44flash_bwd_dq_dk_dv_loop_seqk_parallel_kernelI23Flash_bwd_kernel_traitsILi128ELi64ELi64ELi8ELi4ELi2ELi2ELb1ELb0EN7cutlass10bfloat16_tE19Flash_kernel_traitsILi128ELi64ELi64ELi8ES3_EELb0ELb1ELb0ELb1ELb0ELb0ELb1EEEvNS_16Flash_bwd_paramsE)
        /*0140*/ 	.word	0x000000ff


	//----- nvinfo : EIATTR_FRAME_SIZE
	.align		4
.L_64:
        /*0144*/ 	.byte	0x04, 0x11
        /*0146*/ 	.short	(.L_66 - .L_65)
	.align		4
.L_65:
        /*0148*/ 	.word	index@(_ZN5flash44flash_bwd_dq_dk_dv_loop_seqk_parallel_kernelI23Flash_bwd_kernel_traitsILi128ELi64ELi64ELi8ELi4ELi2ELi2ELb1ELb0EN7cutlass10bfloat16_tE19Flash_kernel_traitsILi128ELi64ELi64ELi8ES3_EELb0ELb1ELb0ELb1ELb0ELb0ELb1EEEvNS_16Flash_bwd_paramsE)
        /*014c*/ 	.word	0x00000028


	//----- nvinfo : EIATTR_REGCOUNT
	.align		4
.L_66:
        /*0150*/ 	.byte	0x04, 0x2f
        /*0152*/ 	.short	(.L_68 - .L_67)
	.align		4
.L_67:
        /*0154*/ 	.word	index@(_ZN5flash44flash_bwd_dq_dk_dv_loop_seqk_parallel_kernelI23Flash_bwd_kernel_traitsILi128ELi64ELi64ELi8ELi4ELi2ELi2ELb1ELb0EN7cutlass10bfloat16_tE19Flash_kernel_traitsILi128ELi64ELi64ELi8ES3_EELb1ELb1ELb0ELb1ELb0ELb0ELb0EEEvNS_16Flash_bwd_paramsE)
        /*0158*/ 	.word	0x000000ff


	//----- nvinfo : EIATTR_FRAME_SIZE
	.align		4
.L_68:
        /*015c*/ 	.byte	0x04, 0x11
        /*015e*/ 	.short	(.L_70 - .L_69)
	.align		4
.L_69:
        /*0160*/ 	.word	index@(_ZN5flash44flash_bwd_dq_dk_dv_loop_seqk_parallel_kernelI23Flash_bwd_kernel_traitsILi128ELi64ELi64ELi8ELi4ELi2ELi2ELb1ELb0EN7cutlass10bfloat16_tE19Flash_kernel_traitsILi128ELi64ELi64ELi8ES3_EELb1ELb1ELb0ELb1ELb0ELb0ELb0EEEvNS_16Flash_bwd_paramsE)
        /*0164*/ 	.word	0x00000008


	//----- nvinfo : EIATTR_REGCOUNT
	.align		4
.L_70:
        /*0168*/ 	.byte	0x04, 0x2f
        /*016a*/ 	.short	(.L_72 - .L_71)
	.align		4
.L_71:
        /*016c*/ 	.word	index@(_ZN5flash44flash_bwd_dq_dk_dv_loop_seqk_parallel_kernelI23Flash_bwd_kernel_traitsILi128ELi64ELi64ELi8ELi4ELi2ELi2ELb1ELb0EN7cutlass10bfloat16_tE19Flash_kernel_traitsILi128ELi64ELi64ELi8ES3_EELb0ELb1ELb0ELb0ELb0ELb1ELb1EEEvNS_16Flash_bwd_paramsE)
        /*0170*/ 	.word	0x000000ff


	//----- nvinfo : EIATTR_FRAME_SIZE
	.align		4
.L_72:
        /*0174*/ 	.byte	0x04, 0x11
        /*0176*/ 	.short	(.L_74 - .L_73)
	.align		4
.L_73:
        /*0178*/ 	.word	index@(_ZN5flash44flash_bwd_dq_dk_dv_loop_seqk_parallel_kernelI23Flash_bwd_kernel_traitsILi128ELi64ELi64ELi8ELi4ELi2ELi2ELb1ELb0EN7cutlass10bfloat16_tE19Flash_kernel_traitsILi128ELi64ELi64ELi8ES3_EELb0ELb1ELb0ELb0ELb0ELb1ELb1EEEvNS_16Flash_bwd_paramsE)
        /*017c*/ 	.word	0x00000028


	//----- nvinfo : EIATTR_REGCOUNT
	.align		4
.L_74:
        /*0180*/ 	.byte	0x04, 0x2f
        /*0182*/ 	.short	(.L_76 - .L_75)
	.align		4
.L_75:
        /*0184*/ 	.word	index@(_ZN5flash44flash_bwd_dq_dk_dv_loop_seqk_parallel_kernelI23Flash_bwd_kernel_traitsILi128ELi64ELi64ELi8ELi4ELi2ELi2ELb1ELb0EN7cutlass10bfloat16_tE19Flash_kernel_traitsILi128ELi64ELi64ELi8ES3_EELb1ELb1ELb0ELb0ELb0ELb1ELb0EEEvNS_16Flash_bwd_paramsE)
        /*0188*/ 	.word	0x000000ff


	//----- nvinfo : EIATTR_FRAME_SIZE
	.align		4
.L_76:
        /*018c*/ 	.byte	0x04, 0x11
        /*018e*/ 	.short	(.L_78 - .L_77)
	.align		4
.L_77:
        /*0190*/ 	.word	index@(_ZN5flash44flash_bwd_dq_dk_dv_loop_seqk_parallel_kernelI23Flash_bwd_kernel_traitsILi128ELi64ELi64ELi8ELi4ELi2ELi2ELb1ELb0EN7cutlass10bfloat16_tE19Flash_kernel_traitsILi128ELi64ELi64ELi8ES3_EELb1ELb1ELb0ELb0ELb0ELb1ELb0EEEvNS_16Flash_bwd_paramsE)
        /*0194*/ 	.word	0x00000020


	//----- nvinfo : EIATTR_REGCOUNT
	.align		4
.L_78:
        /*0198*/ 	.byte	0x04, 0x2f
        /*019a*/ 	.short	(.L_80 - .L_79)
	.align		4
.L_79:
        /*019c*/ 	.word	index@(_ZN5flash44flash_bwd_dq_dk_dv_loop_seqk_parallel_kernelI23Flash_bwd_kernel_traitsILi128ELi64ELi64ELi8ELi4ELi2ELi2ELb1ELb0EN7cutlass10bfloat16_tE19Flash_kernel_traitsILi128ELi64ELi64ELi8ES3_EELb0ELb1ELb0ELb0ELb1ELb1ELb1EEEvNS_16Flash_bwd_paramsE)
        /*01a0*/ 	.word	0x000000ff


	//----- nvinfo : EIATTR_FRAME_SIZE
	.align		4
.L_80:
        /*01a4*/ 	.byte	0x04, 0x11
        /*01a6*/ 	.short	(.L_82 - .L_81)
	.align		4
.L_81:
        /*01a8*/ 	.word	index@(_ZN5flash44flash_bwd_dq_dk_dv_loop_seqk_parallel_kernelI23Flash_bwd_kernel_traitsILi128ELi64ELi64ELi8ELi4ELi2ELi2ELb1ELb0EN7cutlass10bfloat16_tE19Flash_kernel_traitsILi128ELi64ELi64ELi8ES3_EELb0ELb1ELb0ELb0ELb1ELb1ELb1EEEvNS_16Flash_bwd_paramsE)
        /*01ac*/ 	.word	0x00000028


	//----- nvinfo : EIATTR_REGCOUNT
	.align		4
.L_82:
        /*01b0*/ 	.byte	0x04, 0x2f
        /*01b2*/ 	.short	(.L_84 - .L_83)
	.align		4
.L_83:
        /*01b4*/ 	.word	index@(_ZN5flash44flash_bwd_dq_dk_dv_loop_seqk_parallel_kernelI23Flash_bwd_kernel_traitsILi128ELi64ELi64ELi8ELi4ELi2ELi2ELb1ELb0EN7cutlass10bfloat16_tE19Flash_kernel_traitsILi128ELi64ELi64ELi8ES3_EELb1ELb1ELb0ELb0ELb1ELb1ELb0EEEvNS_16Flash_bwd_paramsE)
        /*01b8*/ 	.word	0x000000ff


	//----- nvinfo : EIATTR_FRAME_SIZE
	.align		4
.L_84:
        /*01bc*/ 	.byte	0x04, 0x11
        /*01be*/ 	.short	(.L_86 - .L_85)
	.align		4
.L_85:
        /*01c0*/ 	.word	index@(_ZN5flash44flash_bwd_dq_dk_dv_loop_seqk_parallel_kernelI23Flash_bwd_kernel_traitsILi128ELi64ELi64ELi8ELi4ELi2ELi2ELb1ELb0EN7cutlass10bfloat16_tE19Flash_kernel_traitsILi128ELi64ELi64ELi8ES3_EELb1ELb1ELb0ELb0ELb1ELb1ELb0EEEvNS_16Flash_bwd_paramsE)
        /*01c4*/ 	.word	0x00000030


	//----- nvinfo : EIATTR_REGCOUNT
	.align		4
.L_86:
        /*01c8*/ 	.byte	0x04, 0x2f
        /*01ca*/ 	.short	(.L_88 - .L_87)
	.align		4
.L_87:
        /*01cc*/ 	.word	index@(_ZN5flash44flash_bwd_dq_dk_dv_loop_seqk_parallel_kernelI23Flash_bwd_kernel_traitsILi128ELi64ELi64ELi8ELi4ELi2ELi2ELb1ELb0EN7cutlass10bfloat16_tE19Flash_kernel_traitsILi128ELi64ELi64ELi8ES3_EELb0ELb1ELb0ELb0ELb0ELb0ELb1EEEvNS_16Flash_bwd_paramsE)
        /*01d0*/ 	.word	0x000000ff


	//----- nvinfo : EIATTR_FRAME_SIZE
	.align		4
.L_88:
        /*01d4*/ 	.byte	0x04, 0x11
        /*01d6*/ 	.short	(.L_90 - .L_89)
	.align		4
.L_89:
        /*01d8*/ 	.word	index@(_ZN5flash44flash_bwd_dq_dk_dv_loop_seqk_parallel_kernelI23Flash_bwd_kernel_traitsILi128ELi64ELi64ELi8ELi4ELi2ELi2ELb1ELb0EN7cutlass10bfloat16_tE19Flash_kernel_traitsILi128ELi64ELi64ELi8ES3_EELb0ELb1ELb0ELb0ELb0ELb0ELb1EEEvNS_16Flash_bwd_paramsE)
        /*01dc*/ 	.word	0x00000020


	//----- nvinfo : EIATTR_REGCOUNT
	.align		4
.L_90:
        /*01e0*/ 	.byte	0x04, 0x2f
        /*01e2*/ 	.short	(.L_92 - .L_91)
	.align		4
.L_91:
        /*01e4*/ 	.word	index@(_ZN5flash44flash_bwd_dq_dk_dv_loop_seqk_parallel_kernelI23Flash_bwd_kernel_traitsILi128ELi64ELi64ELi8ELi4ELi2ELi2ELb1ELb0EN7cutlass10bfloat16_tE19Flash_kernel_traitsILi128ELi64ELi64ELi8ES3_EELb1ELb1ELb0ELb0ELb0ELb0ELb0EEEvNS_16Flash_bwd_paramsE)
        /*01e8*/ 	.word	0x000000ff


	//----- nvinfo : EIATTR_FRAME_SIZE
	.align		4
.L_92:
        /*01ec*/ 	.byte	0x04, 0x11
        /*01ee*/ 	.short	(.L_94 - .L_93)
	.align		4
.L_93:
        /*01f0*/ 	.word	index@(_ZN5flash44flash_bwd_dq_dk_dv_loop_seqk_parallel_kernelI23Flash_bwd_kernel_traitsILi128ELi64ELi64ELi8ELi4ELi2ELi2ELb1ELb0EN7cutlass10bfloat16_tE19Flash_kernel_traitsILi128ELi64ELi64ELi8ES3_EELb1ELb1ELb0ELb0ELb0ELb0ELb0EEEvNS_16Flash_bwd_paramsE)
        /*01f4*/ 	.word	0x00000018


	//----- nvinfo : EIATTR_REGCOUNT
	.align		4
.L_94:
        /*01f8*/ 	.byte	0x04, 0x2f
        /*01fa*/ 	.short	(.L_96 - .L_95)
	.align		4
.L_95:
        /*01fc*/ 	.word	index@(_ZN5flash27flash_bwd_convert_dq_kernelI23Flash_bwd_kernel_traitsILi128ELi64ELi64ELi8ELi4ELi2ELi2ELb1ELb0EN7cutlass10bfloat16_tE19Flash_kernel_traitsILi128ELi64ELi64ELi8ES3_EEEEvNS_16Flash_bwd_paramsEi)
        /*0200*/ 	.word	0x00000050


	//----- nvinfo : EIATTR_FRAME_SIZE
	.align		4
.L_96:
        /*0204*/ 	.byte	0x04, 0x11
        /*0206*/ 	.short	(.L_98 - .L_97)
	.align		4
.L_97:
        /*0208*/ 	.word	index@(_ZN5flash27flash_bwd_convert_dq_kernelI23Flash_bwd_kernel_traitsILi128ELi64ELi64ELi8ELi4ELi2ELi2ELb1ELb0EN7cutlass10bfloat16_tE19Flash_kernel_traitsILi128ELi64ELi64ELi8ES3_EEEEvNS_16Flash_bwd_paramsEi)
        /*020c*/ 	.word	0x00000000


	//----- nvinfo : EIATTR_REGCOUNT
	.align		4
.L_98:
        /*0210*/ 	.byte	0x04, 0x2f
        /*0212*/ 	.short	(.L_100 - .L_99)
	.align		4
.L_99:
        /*0214*/ 	.word	index@(_ZN5flash44flash_bwd_dq_dk_dv_loop_seqk_parallel_kernelI23Flash_bwd_kernel_traitsILi128ELi64ELi128ELi8ELi2ELi4ELi2ELb0ELb0EN7cutlass10bfloat16_tE19Flash_kernel_traitsILi128ELi64ELi128ELi8ES3_EELb0ELb1ELb0ELb1ELb0ELb0ELb0EEEvNS_16Flash_bwd_paramsE)
        /*0218*/ 	.word	0x000000ff


	//----- nvinfo : EIATTR_FRAME_SIZE
	.align		4
.L_100:
        /*021c*/ 	.byte	0x04, 0x11
        /*021e*/ 	.short	(.L_102 - .L_101)
	.align		4
.L_101:
        /*0220*/ 	.word	index@(_ZN5flash44flash_bwd_dq_dk_dv_loop_seqk_parallel_kernelI23Flash_bwd_kernel_traitsILi128ELi64ELi128ELi8ELi2ELi4ELi2ELb0ELb0EN7cutlass10bfloat16_tE19Flash_kernel_traitsILi128ELi64ELi128ELi8ES3_EELb0ELb1ELb0ELb1ELb0ELb0ELb0EEEvNS_16Flash_bwd_paramsE)
        /*0224*/ 	.word	0x00000040


	//----- nvinfo : EIATTR_REGCOUNT
	.align		4
.L_102:
        /*0228*/ 	.byte	0x04, 0x2f
        /*022a*/ 	.short	(.L_104 - .L_103)
	.align		4
.L_103:
        /*022c*/ 	.word	index@(_ZN5flash44flash_bwd_dq_dk_dv_loop_seqk_parallel_kernelI23Flash_bwd_kernel_traitsILi128ELi64ELi128ELi8ELi2ELi4ELi2ELb0ELb0EN7cutlass10bfloat16_tE19Flash_kernel_traitsILi128ELi64ELi128ELi8ES3_EELb0ELb1ELb0ELb0ELb0ELb1ELb0EEEvNS_16Flash_bwd_paramsE)
        /*0230*/ 	.word	0x000000ff


	//----- nvinfo : EIATTR_FRAME_SIZE
	.align		4
.L_104:
        /*0234*/ 	.byte	0x04, 0x11
        /*0236*/ 	.short	(.L_106 - .L_105)
	.align		4
.L_105:
        /*0238*/ 	.word	index@(_ZN5flash44flash_bwd_dq_dk_dv_loop_seqk_parallel_kernelI23Flash_bwd_kernel_traitsILi128ELi64ELi128ELi8ELi2ELi4ELi2ELb0ELb0EN7cutlass10bfloat16_tE19Flash_kernel_traitsILi128ELi64ELi128ELi8ES3_EELb0ELb1ELb0ELb0ELb0ELb1ELb0EEEvNS_16Flash_bwd_paramsE)
        /*023c*/ 	.word	0x00000048


	//----- nvinfo : EIATTR_REGCOUNT
	.align		4
.L_106:
        /*0240*/ 	.byte	0x04, 0x2f
        /*0242*/ 	.short	(.L_108 - .L_107)
	.align		4
.L_107:
        /*0244*/ 	.word	index@(_ZN5flash44flash_bwd_dq_dk_dv_loop_seqk_parallel_kernelI23Flash_bwd_kernel_traitsILi128ELi64ELi128ELi8ELi2ELi4ELi2ELb0ELb0EN7cutlass10bfloat16_tE19Flash_kernel_traitsILi128ELi64ELi128ELi8ES3_EELb0ELb1ELb0ELb0ELb1ELb1ELb0EEEvNS_16Flash_bwd_paramsE)
        /*0248*/ 	.word	0x000000ff


	//----- nvinfo : EIATTR_FRAME_SIZE
	.align		4
.L_108:
        /*024c*/ 	.byte	0x04, 0x11
        /*024e*/ 	.short	(.L_110 - .L_109)
	.align		4
.L_109:
        /*0250*/ 	.word	index@(_ZN5flash44flash_bwd_dq_dk_dv_loop_seqk_parallel_kernelI23Flash_bwd_kernel_traitsILi128ELi64ELi128ELi8ELi2ELi4ELi2ELb0ELb0EN7cutlass10bfloat16_tE19Flash_kernel_traitsILi128ELi64ELi128ELi8ES3_EELb0ELb1ELb0ELb0ELb1ELb1ELb0EEEvNS_16Flash_bwd_paramsE)
        /*0254*/ 	.word	0x00000040


	//----- nvinfo : EIATTR_REGCOUNT
	.align		4
.L_110:
        /*0258*/ 	.byte	0x04, 0x2f
        /*025a*/ 	.short	(.L_112 - .L_111)
	.align		4
.L_111:
        /*025c*/ 	.word	index@(_ZN5flash44flash_bwd_dq_dk_dv_loop_seqk_parallel_kernelI23Flash_bwd_kernel_traitsILi128ELi64ELi128ELi8ELi2ELi4ELi2ELb0ELb0EN7cutlass10bfloat16_tE19Flash_kernel_traitsILi128ELi64ELi128ELi8ES3_EELb0ELb1ELb0ELb0ELb0ELb0ELb0EEEvNS_16Flash_bwd_paramsE)
        /*0260*/ 	.word	0x000000ff


	//----- nvinfo : EIATTR_FRAME_SIZE
	.align		4
.L_112:
        /*0264*/ 	.byte	0x04, 0x11
        /*0266*/ 	.short	(.L_114 - .L_113)
	.align		4
.L_113:
        /*0268*/ 	.word	index@(_ZN5flash44flash_bwd_dq_dk_dv_loop_seqk_parallel_kernelI23Flash_bwd_kernel_traitsILi128ELi64ELi128ELi8ELi2ELi4ELi2ELb0ELb0EN7cutlass10bfloat16_tE19Flash_kernel_traitsILi128ELi64ELi128ELi8ES3_EELb0ELb1ELb0ELb0ELb0ELb0ELb0EEEvNS_16Flash_bwd_paramsE)
        /*026c*/ 	.word	0x00000030


	//----- nvinfo : EIATTR_REGCOUNT
	.align		4
.L_114:
        /*0270*/ 	.byte	0x04, 0x2f
        /*0272*/ 	.short	(.L_116 - .L_115)
	.align		4
.L_115:
        /*0274*/ 	.word	index@(_ZN5flash44flash_bwd_dq_dk_dv_loop_seqk_parallel_kernelI23Flash_bwd_kernel_traitsILi128ELi64ELi64ELi8ELi4ELi2ELi2ELb1ELb0EN7cutlass10bfloat16_tE19Flash_kernel_traitsILi128ELi64ELi64ELi8ES3_EELb0ELb1ELb0ELb1ELb0ELb0ELb0EEEvNS_16Flash_bwd_paramsE)
        /*0278*/ 	.word	0x000000ff


	//----- nvinfo : EIATTR_FRAME_SIZE
	.align		4
.L_116:
        /*027c*/ 	.byte	0x04, 0x11
        /*027e*/ 	.short	(.L_118 - .L_117)
	.align		4
.L_117:
        /*0280*/ 	.word	index@(_ZN5flash44flash_bwd_dq_dk_dv_loop_seqk_parallel_kernelI23Flash_bwd_kernel_traitsILi128ELi64ELi64ELi8ELi4ELi2ELi2ELb1ELb0EN7cutlass10bfloat16_tE19Flash_kernel_traitsILi128ELi64ELi64ELi8ES3_EELb0ELb1ELb0ELb1ELb0ELb0ELb0EEEvNS_16Flash_bwd_paramsE)
        /*0284*/ 	.word	0x00000020


	//----- nvinfo : EIATTR_REGCOUNT
	.align		4
.L_118:
        /*0288*/ 	.byte	0x04, 0x2f
        /*028a*/ 	.short	(.L_120 - .L_119)
	.align		4
.L_119:
        /*028c*/ 	.word	index@(_ZN5flash44flash_bwd_dq_dk_dv_loop_seqk_parallel_kernelI23Flash_bwd_kernel_traitsILi128ELi64ELi64ELi8ELi4ELi2ELi2ELb1ELb0EN7cutlass10bfloat16_tE19Flash_kernel_traitsILi128ELi64ELi64ELi8ES3_EELb0ELb1ELb0ELb0ELb0ELb1ELb0EEEvNS_16Flash_bwd_paramsE)
        /*0290*/ 	.word	0x000000ff


	//----- nvinfo : EIATTR_FRAME_SIZE
	.align		4
.L_120:
        /*0294*/ 	.byte	0x04, 0x11
        /*0296*/ 	.short	(.L_122 - .L_121)
	.align		4
.L_121:
        /*0298*/ 	.word	index@(_ZN5flash44flash_bwd_dq_dk_dv_loop_seqk_parallel_kernelI23Flash_bwd_kernel_traitsILi128ELi64ELi64ELi8ELi4ELi2ELi2ELb1ELb0EN7cutlass10bfloat16_tE19Flash_kernel_traitsILi128ELi64ELi64ELi8ES3_EELb0ELb1ELb0ELb0ELb0ELb1ELb0EEEvNS_16Flash_bwd_paramsE)
        /*029c*/ 	.word	0x00000020


	//----- nvinfo : EIATTR_REGCOUNT
	.align		4
.L_122:
        /*02a0*/ 	.byte	0x04, 0x2f
        /*02a2*/ 	.short	(.L_124 - .L_123)
	.align		4
.L_123:
        /*02a4*/ 	.word	index@(_ZN5flash44flash_bwd_dq_dk_dv_loop_seqk_parallel_kernelI23Flash_bwd_kernel_traitsILi128ELi64ELi64ELi8ELi4ELi2ELi2ELb1ELb0EN7cutlass10bfloat16_tE19Flash_kernel_traitsILi128ELi64ELi64ELi8ES3_EELb0ELb1ELb0ELb0ELb1ELb1ELb0EEEvNS_16Flash_bwd_paramsE)
        /*02a8*/ 	.word	0x000000ff


	//----- nvinfo : EIATTR_FRAME_SIZE
	.align		4
.L_124:
        /*02ac*/ 	.byte	0x04, 0x11
        /*02ae*/ 	.short	(.L_126 - .L_125)
	.align		4
.L_125:
        /*02b0*/ 	.word	index@(_ZN5flash44flash_bwd_dq_dk_dv_loop_seqk_parallel_kernelI23Flash_bwd_kernel_traitsILi128ELi64ELi64ELi8ELi4ELi2ELi2ELb1ELb0EN7cutlass10bfloat16_tE19Flash_kernel_traitsILi128ELi64ELi64ELi8ES3_EELb0ELb1ELb0ELb0ELb1ELb1ELb0EEEvNS_16Flash_bwd_paramsE)
        /*02b4*/ 	.word	0x00000020


	//----- nvinfo : EIATTR_REGCOUNT
	.align		4
.L_126:
        /*02b8*/ 	.byte	0x04, 0x2f
        /*02ba*/ 	.short	(.L_128 - .L_127)
	.align		4
.L_127:
        /*02bc*/ 	.word	index@(_ZN5flash44flash_bwd_dq_dk_dv_loop_seqk_parallel_kernelI23Flash_bwd_kernel_traitsILi128ELi64ELi64ELi8ELi4ELi2ELi2ELb1ELb0EN7cutlass10bfloat16_tE19Flash_kernel_traitsILi128ELi64ELi64ELi8ES3_EELb0ELb1ELb0ELb0ELb0ELb0ELb0EEEvNS_16Flash_bwd_paramsE)
        /*02c0*/ 	.word	0x000000ff


	//----- nvinfo : EIATTR_FRAME_SIZE
	.align		4
.L_128:
        /*02c4*/ 	.byte	0x04, 0x11
        /*02c6*/ 	.short	(.L_130 - .L_129)
	.align		4
.L_129:
        /*02c8*/ 	.word	index@(_ZN5flash44flash_bwd_dq_dk_dv_loop_seqk_parallel_kernelI23Flash_bwd_kernel_traitsILi128ELi64ELi64ELi8ELi4ELi2ELi2ELb1ELb0EN7cutlass10bfloat16_tE19Flash_kernel_traitsILi128ELi64ELi64ELi8ES3_EELb0ELb1ELb0ELb0ELb0ELb0ELb0EEEvNS_16Flash_bwd_paramsE)
        /*02cc*/ 	.word	0x00000018


	//----- nvinfo : EIATTR_MIN_STACK_SIZE
	.align		4
.L_130:
        /*02d0*/ 	.byte	0x04, 0x12
        /*02d2*/ 	.short	(.L_132 - .L_131)
	.align		4
.L_131:
        /*02d4*/ 	.word	index@(_ZN5flash44flash_bwd_dq_dk_dv_loop_seqk_parallel_kernelI23Flash_bwd_kernel_traitsILi128ELi64ELi64ELi8ELi4ELi2ELi2ELb1ELb0EN7cutlass10bfloat16_tE19Flash_kernel_traitsILi128ELi64ELi64ELi8ES3_EELb0ELb1ELb0ELb0ELb0ELb0ELb0EEEvNS_16Flash_bwd_paramsE)
        /*02d8*/ 	.word	0x00000018


	//----- nvinfo : EIATTR_MIN_STACK_SIZE
	.align		4
.L_132:
        /*02dc*/ 	.byte	0x04, 0x12
        /*02de*/ 	.short	(.L_134 - .L_133)
	.align		4
.L_133:
        /*02e0*/ 	.word	index@(_ZN5flash44flash_bwd_dq_dk_dv_loop_seqk_parallel_kernelI23Flash_bwd_kernel_traitsILi128ELi64ELi64ELi8ELi4ELi2ELi2ELb1ELb0EN7cutlass10bfloat16_tE19Flash_kernel_traitsILi128ELi64ELi64ELi8ES3_EELb0ELb1ELb0ELb0ELb1ELb1ELb0EEEvNS_16Flash_bwd_paramsE)
        /*02e4*/ 	.word	0x00000020


	//----- nvinfo : EIATTR_MIN_STACK_SIZE
	.align		4
.L_134:
        /*02e8*/ 	.byte	0x04, 0x12
        /*02ea*/ 	.short	(.L_136 - .L_135)
	.align		4
.L_135:
        /*02ec*/ 	.word	index@(_ZN5flash44flash_bwd_dq_dk_dv_loop_seqk_parallel_kernelI23Flash_bwd_kernel_traitsILi128ELi64ELi64ELi8ELi4ELi2ELi2ELb1ELb0EN7cutlass10bfloat16_tE19Flash_kernel_traitsILi128ELi64ELi64ELi8ES3_EELb0ELb1ELb0ELb0ELb0ELb1ELb0EEEvNS_16Flash_bwd_paramsE)
        /*02f0*/ 	.word	0x00000020


	//----- nvinfo : EIATTR_MIN_STACK_SIZE
	.align		4
.L_136:
        /*02f4*/ 	.byte	0x04, 0x12
        /*02f6*/ 	.short	(.L_138 - .L_137)
	.align		4
.L_137:
        /*02f8*/ 	.word	index@(_ZN5flash44flash_bwd_dq_dk_dv_loop_seqk_parallel_kernelI23Flash_bwd_kernel_traitsILi128ELi64ELi64ELi8ELi4ELi2ELi2ELb1ELb0EN7cutlass10bfloat16_tE19Flash_kernel_traitsILi128ELi64ELi64ELi8ES3_EELb0ELb1ELb0ELb1ELb0ELb0ELb0EEEvNS_16Flash_bwd_paramsE)
        /*02fc*/ 	.word	0x00000020


	//----- nvinfo : EIATTR_MIN_STACK_SIZE
	.align		4
.L_138:
        /*0300*/ 	.byte	0x04, 0x12
        /*0302*/ 	.short	(.L_140 - .L_139)
	.align		4
.L_139:
        /*0304*/ 	.word	index@(_ZN5flash44flash_bwd_dq_dk_dv_loop_seqk_parallel_kernelI23Flash_bwd_kernel_traitsILi128ELi64ELi128ELi8ELi2ELi4ELi2ELb0ELb0EN7cutlass10bfloat16_tE19Flash_kernel_traitsILi128ELi64ELi128ELi8ES3_EELb0ELb1ELb0ELb0ELb0ELb0ELb0EEEvNS_16Flash_bwd_paramsE)
        /*0308*/ 	.word	0x00000030


	//----- nvinfo : EIATTR_MIN_STACK_SIZE
	.align		4
.L_140:
        /*030c*/ 	.byte	0x04, 0x12
        /*030e*/ 	.short	(.L_142 - .L_141)
	.align		4
.L_141:
        /*0310*/ 	.word	index@(_ZN5flash44flash_bwd_dq_dk_dv_loop_seqk_parallel_kernelI23Flash_bwd_kernel_traitsILi128ELi64ELi128ELi8ELi2ELi4ELi2ELb0ELb0EN7cutlass10bfloat16_tE19Flash_kernel_traitsILi128ELi64ELi128ELi8ES3_EELb0ELb1ELb0ELb0ELb1ELb1ELb0EEEvNS_16Flash_bwd_paramsE)
        /*0314*/ 	.word	0x00000040


	//----- nvinfo : EIATTR_MIN_STACK_SIZE
	.align		4
.L_142:
        /*0318*/ 	.byte	0x04, 0x12
        /*031a*/ 	.short	(.L_144 - .L_143)
	.align		4
.L_143:
        /*031c*/ 	.word	index@(_ZN5flash44flash_bwd_dq_dk_dv_loop_seqk_parallel_kernelI23Flash_bwd_kernel_traitsILi128ELi64ELi128ELi8ELi2ELi4ELi2ELb0ELb0EN7cutlass10bfloat16_tE19Flash_kernel_traitsILi128ELi64ELi128ELi8ES3_EELb0ELb1ELb0ELb0ELb0ELb1ELb0EEEvNS_16Flash_bwd_paramsE)
        /*0320*/ 	.word	0x00000048


	//----- nvinfo : EIATTR_MIN_STACK_SIZE
	.align		4
.L_144:
        /*0324*/ 	.byte	0x04, 0x12
        /*0326*/ 	.short	(.L_146 - .L_145)
	.align		4
.L_145:
        /*0328*/ 	.word	index@(_ZN5flash44flash_bwd_dq_dk_dv_loop_seqk_parallel_kernelI23Flash_bwd_kernel_traitsILi128ELi64ELi128ELi8ELi2ELi4ELi2ELb0ELb0EN7cutlass10bfloat16_tE19Flash_kernel_traitsILi128ELi64ELi128ELi8ES3_EELb0ELb1ELb0ELb1ELb0ELb0ELb0EEEvNS_16Flash_bwd_paramsE)
        /*032c*/ 	.word	0x00000040


	//----- nvinfo : EIATTR_MIN_STACK_SIZE
	.align		4
.L_146:
        /*0330*/ 	.byte	0x04, 0x12
        /*0332*/ 	.short	(.L_148 - .L_147)
	.align		4
.L_147:
        /*0334*/ 	.word	index@(_ZN5flash27flash_bwd_convert_dq_kernelI23Flash_bwd_kernel_traitsILi128ELi64ELi64ELi8ELi4ELi2ELi2ELb1ELb0EN7cutlass10bfloat16_tE19Flash_kernel_traitsILi128ELi64ELi64ELi8ES3_EEEEvNS_16Flash_bwd_paramsEi)
        /*0338*/ 	.word	0x00000000


	//----- nvinfo : EIATTR_MIN_STACK_SIZE
	.align		4
.L_148:
        /*033c*/ 	.byte	0x04, 0x12
        /*033e*/ 	.short	(.L_150 - .L_149)
	.align		4
.L_149:
        /*0340*/ 	.word	index@(_ZN5flash44flash_bwd_dq_dk_dv_loop_seqk_parallel_kernelI23Flash_bwd_kernel_traitsILi128ELi64ELi64ELi8ELi4ELi2ELi2ELb1ELb0EN7cutlass10bfloat16_tE19Flash_kernel_traitsILi128ELi64ELi64ELi8ES3_EELb1ELb1ELb0ELb0ELb0ELb0ELb0EEEvNS_16Flash_bwd_paramsE)
        /*0344*/ 	.word	0x00000018


	//----- nvinfo : EIATTR_MIN_STACK_SIZE
	.align		4
.L_150:
        /*0348*/ 	.byte	0x04, 0x12
        /*034a*/ 	.short	(.L_152 - .L_151)
	.align		4
.L_151:
        /*034c*/ 	.word	index@(_ZN5flash44flash_bwd_dq_dk_dv_loop_seqk_parallel_kernelI23Flash_bwd_kernel_traitsILi128ELi64ELi64ELi8ELi4ELi2ELi2ELb1ELb0EN7cutlass10bfloat16_tE19Flash_kernel_traitsILi128ELi64ELi64ELi8ES3_EELb0ELb1ELb0ELb0ELb0ELb0ELb1EEEvNS_16Flash_bwd_paramsE)
        /*0350*/ 	.word	0x00000020


	//----- nvinfo : EIATTR_MIN_STACK_SIZE
	.align		4
.L_152:
        /*0354*/ 	.byte	0x04, 0x12
        /*0356*/ 	.short	(.L_154 - .L_153)
	.align		4
.L_153:
        /*0358*/ 	.word	index@(_ZN5flash44flash_bwd_dq_dk_dv_loop_seqk_parallel_kernelI23Flash_bwd_kernel_traitsILi128ELi64ELi64ELi8ELi4ELi2ELi2ELb1ELb0EN7cutlass10bfloat16_tE19Flash_kernel_traitsILi128ELi64ELi64ELi8ES3_EELb1ELb1ELb0ELb0ELb1ELb1ELb0EEEvNS_16Flash_bwd_paramsE)
        /*035c*/ 	.word	0x00000030


	//----- nvinfo : EIATTR_MIN_STACK_SIZE
	.align		4
.L_154:
        /*0360*/ 	.byte	0x04, 0x12
        /*0362*/ 	.short	(.L_156 - .L_155)
	.align		4
.L_155:
        /*0364*/ 	.word	index@(_ZN5flash44flash_bwd_dq_dk_dv_loop_seqk_parallel_kernelI23Flash_bwd_kernel_traitsILi128ELi64ELi64ELi8ELi4ELi2ELi2ELb1ELb0EN7cutlass10bfloat16_tE19Flash_kernel_traitsILi128ELi64ELi64ELi8ES3_EELb0ELb1ELb0ELb0ELb1ELb1ELb1EEEvNS_16Flash_bwd_paramsE)
        /*0368*/ 	.word	0x00000028


	//----- nvinfo : EIATTR_MIN_STACK_SIZE
	.align		4
.L_156:
        /*036c*/ 	.byte	0x04, 0x12
        /*036e*/ 	.short	(.L_158 - .L_157)
	.align		4
.L_157:
        /*0370*/ 	.word	index@(_ZN5flash44flash_bwd_dq_dk_dv_loop_seqk_parallel_kernelI23Flash_bwd_kernel_traitsILi128ELi64ELi64ELi8ELi4ELi2ELi2ELb1ELb0EN7cutlass10bfloat16_tE19Flash_kernel_traitsILi128ELi64ELi64ELi8ES3_EELb1ELb1ELb0ELb0ELb0ELb1ELb0EEEvNS_16Flash_bwd_paramsE)
        /*0374*/ 	.word	0x00000020


	//----- nvinfo : EIATTR_MIN_STACK_SIZE
	.align		4
.L_158:
        /*0378*/ 	.byte	0x04, 0x12
        /*037a*/ 	.short	(.L_160 - .L_159)
	.align		4
.L_159:
        /*037c*/ 	.word	index@(_ZN5flash44flash_bwd_dq_dk_dv_loop_seqk_parallel_kernelI23Flash_bwd_kernel_traitsILi128ELi64ELi64ELi8ELi4ELi2ELi2ELb1ELb0EN7cutlass10bfloat16_tE19Flash_kernel_traitsILi128ELi64ELi64ELi8ES3_EELb0ELb1ELb0ELb0ELb0ELb1ELb1EEEvNS_16Flash_bwd_paramsE)
        /*0380*/ 	.word	0x00000028


	//----- nvinfo : EIATTR_MIN_STACK_SIZE
	.align		4
.L_160:
        /*0384*/ 	.byte	0x04, 0x12
        /*0386*/ 	.short	(.L_162 - .L_161)
	.align		4
.L_161:
        /*0388*/ 	.word	index@(_ZN5flash44flash_bwd_dq_dk_dv_loop_seqk_parallel_kernelI23Flash_bwd_kernel_traitsILi128ELi64ELi64ELi8ELi4ELi2ELi2ELb1ELb0EN7cutlass10bfloat16_tE19Flash_kernel_traitsILi128ELi64ELi64ELi8ES3_EELb1ELb1ELb0ELb1ELb0ELb0ELb0EEEvNS_16Flash_bwd_paramsE)
        /*038c*/ 	.word	0x00000008


	//----- nvinfo : EIATTR_MIN_STACK_SIZE
	.align		4
.L_162:
        /*0390*/ 	.byte	0x04, 0x12
        /*0392*/ 	.short	(.L_164 - .L_163)
	.align		4
.L_163:
        /*0394*/ 	.word	index@(_ZN5flash44flash_bwd_dq_dk_dv_loop_seqk_parallel_kernelI23Flash_bwd_kernel_traitsILi128ELi64ELi64ELi8ELi4ELi2ELi2ELb1ELb0EN7cutlass10bfloat16_tE19Flash_kernel_traitsILi128ELi64ELi64ELi8ES3_EELb0ELb1ELb0ELb1ELb0ELb0ELb1EEEvNS_16Flash_bwd_paramsE)
        /*0398*/ 	.word	0x00000028


	//----- nvinfo : EIATTR_MIN_STACK_SIZE
	.align		4
.L_164:
        /*039c*/ 	.byte	0x04, 0x12
        /*039e*/ 	.short	(.L_166 - .L_165)
	.align		4
.L_165:
        /*03a0*/ 	.word	index@(_ZN5flash25flash_bwd_dot_do_o_kernelILb0E23Flash_bwd_kernel_traitsILi128ELi64ELi64ELi8ELi4ELi2ELi2ELb1ELb0EN7cutlass10bfloat16_tE19Flash_kernel_traitsILi128ELi64ELi64ELi8ES3_EEEEvNS_16Flash_bwd_paramsE)
        /*03a4*/ 	.word	0x00000000


	//----- nvinfo : EIATTR_MIN_STACK_SIZE
	.align		4
.L_166:
        /*03a8*/ 	.byte	0x04, 0x12
        /*03aa*/ 	.short	(.L_168 - .L_167)
	.align		4
.L_167:
        /*03ac*/ 	.word	index@(_ZN5flash25flash_bwd_dot_do_o_kernelILb1E23Flash_bwd_kernel_traitsILi128ELi64ELi64ELi8ELi4ELi2ELi2ELb1ELb0EN7cutlass10bfloat16_tE19Flash_kernel_traitsILi128ELi64ELi64ELi8ES3_EEEEvNS_16Flash_bwd_paramsE)
        /*03b0*/ 	.word	0x00000000


	//----- nvinfo : EIATTR_MIN_STACK_SIZE
	.align		4
.L_168:
        /*03b4*/ 	.byte	0x04, 0x12
        /*03b6*/ 	.short	(.L_170 - .L_169)
	.align		4
.L_169:
        /*03b8*/ 	.word	index@(_ZN5flash27flash_bwd_convert_dq_kernelI23Flash_bwd_kernel_traitsILi128ELi64ELi128ELi8ELi2ELi4ELi2ELb0ELb0EN7cutlass10bfloat16_tE19Flash_kernel_traitsILi128ELi64ELi128ELi8ES3_EEEEvNS_16Flash_bwd_paramsEi)
        /*03bc*/ 	.word	0x00000000


	//----- nvinfo : EIATTR_MIN_STACK_SIZE
	.align		4
.L_170:
        /*03c0*/ 	.byte	0x04, 0x12
        /*03c2*/ 	.short	(.L_172 - .L_171)
	.align		4
.L_171:
        /*03c4*/ 	.word	index@(_ZN5flash44flash_bwd_dq_dk_dv_loop_seqk_parallel_kernelI23Flash_bwd_kernel_traitsILi128ELi64ELi128ELi8ELi2ELi4ELi2ELb0ELb0EN7cutlass10bfloat16_tE19Flash_kernel_traitsILi128ELi64ELi128ELi8ES3_EELb1ELb1ELb0ELb0ELb0ELb0ELb0EEEvNS_16Flash_bwd_paramsE)
        /*03c8*/ 	.word	0x00000020


	//----- nvinfo : EIATTR_MIN_STACK_SIZE
	.align		4
.L_172:
        /*03cc*/ 	.byte	0x04, 0x12
        /*03ce*/ 	.short	(.L_174 - .L_173)
	.align		4
.L_173:
        /*03d0*/ 	.word	index@(_ZN5flash44flash_bwd_dq_dk_dv_loop_seqk_parallel_kernelI23Flash_bwd_kernel_traitsILi128ELi64ELi128ELi8ELi2ELi4ELi2ELb0ELb0EN7cutlass10bfloat16_tE19Flash_kernel_traitsILi128ELi64ELi128ELi8ES3_EELb0ELb1ELb0ELb0ELb0ELb0ELb1EEEvNS_16Flash_bwd_paramsE)
        /*03d4*/ 	.word	0x000000b8


	//----- nvinfo : EIATTR_MIN_STACK_SIZE
	.align		4
.L_174:
        /*03d8*/ 	.byte	0x04, 0x12
        /*03da*/ 	.short	(.L_176 - .L_175)
	.align		4
.L_175:
        /*03dc*/ 	.word	index@(_ZN5flash44flash_bwd_dq_dk_dv_loop_seqk_parallel_kernelI23Flash_bwd_kernel_traitsILi128ELi64ELi128ELi8ELi2ELi4ELi2ELb0ELb0EN7cutlass10bfloat16_tE19Flash_kernel_traitsILi128ELi64ELi128ELi8ES3_EELb1ELb1ELb0ELb0ELb1ELb1ELb0EEEvNS_16Flash_bwd_paramsE)
        /*03e0*/ 	.word	0x00000040


	//----- nvinfo : EIATTR_MIN_STACK_SIZE
	.align		4
.L_176:
        /*03e4*/ 	.byte	0x04, 0x12
        /*03e6*/ 	.short	(.L_178 - .L_177)
	.align		4
.L_177:
        /*03e8*/ 	.word	index@(_ZN5flash44flash_bwd_dq_dk_dv_loop_seqk_parallel_kernelI23Flash_bwd_kernel_traitsILi128ELi64ELi128ELi8ELi2ELi4ELi2ELb0ELb0EN7cutlass10bfloat16_tE19Flash_kernel_traitsILi128ELi64ELi128ELi8ES3_EELb0ELb1ELb0ELb0ELb1ELb1ELb1EEEvNS_16Flash_bwd_paramsE)
        /*03ec*/ 	.word	0x000000b8


	//----- nvinfo : EIATTR_MIN_STACK_SIZE
	.align		4
.L_178:
        /*03f0*/ 	.byte	0x04, 0x12
        /*03f2*/ 	.short	(.L_180 - .L_179)
	.align		4
.L_179:
        /*03f4*/ 	.word	index@(_ZN5flash44flash_bwd_dq_dk_dv_loop_seqk_parallel_kernelI23Flash_bwd_kernel_traitsILi128ELi64ELi128ELi8ELi2ELi4ELi2ELb0ELb0EN7cutlass10bfloat16_tE19Flash_kernel_traitsILi128ELi64ELi128ELi8ES3_EELb1ELb1ELb0ELb0ELb0ELb1ELb0EEEvNS_16Flash_bwd_paramsE)
        /*03f8*/ 	.word	0x00000038


	//----- nvinfo : EIATTR_MIN_STACK_SIZE
	.align		4
.L_180:
        /*03fc*/ 	.byte	0x04, 0x12
        /*03fe*/ 	.short	(.L_182 - .L_181)
	.align		4
.L_181:
        /*0400*/ 	.word	index@(_ZN5flash44flash_bwd_dq_dk_dv_loop_seqk_parallel_kernelI23Flash_bwd_kernel_traitsILi128ELi64ELi128ELi8ELi2ELi4ELi2ELb0ELb0EN7cutlass10bfloat16_tE19Flash_kernel_traitsILi128ELi64ELi128ELi8ES3_EELb0ELb1ELb0ELb0ELb0ELb1ELb1EEEvNS_16Flash_bwd_paramsE)
        /*0404*/ 	.word	0x000000b0


	//----- nvinfo : EIATTR_MIN_STACK_SIZE
	.align		4
.L_182:
        /*0408*/ 	.byte	0x04, 0x12
        /*040a*/ 	.short	(.L_184 - .L_183)
	.align		4
.L_183:
        /*040c*/ 	.word	index@(_ZN5flash44flash_bwd_dq_dk_dv_loop_seqk_parallel_kernelI23Flash_bwd_kernel_traitsILi128ELi64ELi128ELi8ELi2ELi4ELi2ELb0ELb0EN7cutlass10bfloat16_tE19Flash_kernel_traitsILi128ELi64ELi128ELi8ES3_EELb1ELb1ELb0ELb1ELb0ELb0ELb0EEEvNS_16Flash_bwd_paramsE)
        /*0410*/ 	.word	0x00000068


	//----- nvinfo : EIATTR_MIN_STACK_SIZE
	.align		4
.L_184:
        /*0414*/ 	.byte	0x04, 0x12
        /*0416*/ 	.short	(.L_186 - .L_185)
	.align		4
.L_185:
        /*0418*/ 	.word	index@(_ZN5flash44flash_bwd_dq_dk_dv_loop_seqk_parallel_kernelI23Flash_bwd_kernel_traitsILi128ELi64ELi128ELi8ELi2ELi4ELi2ELb0ELb0EN7cutlass10bfloat16_tE19Flash_kernel_traitsILi128ELi64ELi128ELi8ES3_EELb0ELb1ELb0ELb1ELb0ELb0ELb1EEEvNS_16Flash_bwd_paramsE)
        /*041c*/ 	.word	0x000000b0


	//----- nvinfo : EIATTR_MIN_STACK_SIZE
	.align		4
.L_186:
        /*0420*/ 	.byte	0x04, 0x12
        /*0422*/ 	.short	(.L_188 - .L_187)
	.align		4
.L_187:
        /*0424*/ 	.word	index@(_ZN5flash25flash_bwd_dot_do_o_kernelILb0E23Flash_bwd_kernel_traitsILi128ELi64ELi128ELi8ELi2ELi4ELi2ELb0ELb0EN7cutlass10bfloat16_tE19Flash_kernel_traitsILi128ELi64ELi128ELi8ES3_EEEEvNS_16Flash_bwd_paramsE)
        /*0428*/ 	.word	0x00000000


	//----- nvinfo : EIATTR_MIN_STACK_SIZE
	.align		4
.L_188:
        /*042c*/ 	.byte	0x04, 0x12
        /*042e*/ 	.short	(.L_190 - .L_189)
	.align		4
.L_189:
        /*0430*/ 	.word	index@(_ZN5flash25flash_bwd_dot_do_o_kernelILb1E23Flash_bwd_kernel_traitsILi128ELi64ELi128ELi8ELi2ELi4ELi2ELb0ELb0EN7cutlass10bfloat16_tE19Flash_kernel_traitsILi128ELi64ELi128ELi8ES3_EEEEvNS_16Flash_bwd_paramsE)
        /*0434*/ 	.word	0x00000000
.L_190:


//--------------------- .nv.info._ZN5flash44flash_bwd_dq_dk_dv_loop_seqk_parallel_kernelI23Flash_bwd_kernel_traitsILi128ELi64ELi64ELi8ELi4ELi2ELi2ELb1ELb0EN7cutlass10bfloat16_tE19Flash_kernel_traitsILi128ELi64ELi64ELi8ES3_EELb0ELb1ELb0ELb0ELb0ELb0ELb0EEEvNS_16Flash_bwd_paramsE --------------------------
	.section	.nv.info._ZN5flash44flash_bwd_dq_dk_dv_loop_seqk_parallel_kernelI23Flash_bwd_kernel_traitsILi128ELi64ELi64ELi8ELi4ELi2ELi2ELb1ELb0EN7cutlass10bfloat16_tE19Flash_kernel_traitsILi128ELi64ELi64ELi8ES3_EELb0ELb1ELb0ELb0ELb0ELb0ELb0EEEvNS_16Flash_bwd_paramsE,"",@"SHT_CUDA_INFO"
	.sectionflags	@""
	.align	4


	//----- nvinfo : EIATTR_CUDA_API_VERSION
	.align		4
        /*0000*/ 	.byte	0x04, 0x37
        /*0002*/ 	.short	(.L_192 - .L_191)
.L_191:
        /*0004*/ 	.word	0x00000082


	//----- nvinfo : EIATTR_SW2861232_WAR
	.align		4
.L_192:
        /*0008*/ 	.byte	0x01, 0x35
	.zero		2


	//----- nvinfo : EIATTR_PARAM_CBANK
	.align		4
        /*000c*/ 	.byte	0x04, 0x0a
        /*000e*/ 	.short	(.L_194 - .L_193)
	.align		4
.L_193:
        /*0010*/ 	.word	index@(.nv.constant0._ZN5flash44flash_bwd_dq_dk_dv_loop_seqk_parallel_kernelI23Flash_bwd_kernel_traitsILi128ELi64ELi64ELi8ELi4ELi2ELi2ELb1ELb0EN7cutlass10bfloat16_tE19Flash_kernel_traitsILi128ELi64ELi64ELi8ES3_EELb0ELb1ELb0ELb0ELb0ELb0ELb0EEEvNS_16Flash_bwd_paramsE)
        /*0014*/ 	.short	0x0160
        /*0016*/ 	.short	0x0280


	//----- nvinfo : EIATTR_CBANK_PARAM_SIZE
	.align		4
.L_194:
        /*0018*/ 	.byte	0x03, 0x19
        /*001a*/ 	.short	0x0280


	//----- nvinfo : EIATTR_KPARAM_INFO
	.align		4
        /*001c*/ 	.byte	0x04, 0x17
        /*001e*/ 	.short	(.L_196 - .L_195)
.L_195:
        /*0020*/ 	.word	0x00000000
        /*0024*/ 	.short	0x0000
        /*0026*/ 	.short	0x0000
        /*0028*/ 	.byte	0x00, 0xf0, 0x01, 0x0a


	//----- nvinfo : EIATTR_MAXREG_COUNT
	.align		4
.L_196:
        /*002c*/ 	.byte	0x03, 0x1b
        /*002e*/ 	.short	0x00ff


	//----- nvinfo : EIATTR_NUM_BARRIERS
	.align		4
        /*0030*/ 	.byte	0x02, 0x4c
        /*0032*/ 	.byte	0x01
	.zero		1


	//----- nvinfo : EIATTR_ANNOTATIONS
	.align		4
        /*0034*/ 	.byte	0x04, 0x55
        /*0036*/ 	.short	(.L_198 - .L_197)


	//   ....[0]....
.L_197:
        /*0038*/ 	.word	0x00000001
        /*003c*/ 	.byte	0xa0, 0x04, 0x00, 0x00, 0x01, 0x00, 0x00, 0x00, 0x40, 0x05, 0x00, 0x00, 0x01, 0x00, 0x00, 0x00
        /*004c*/ 	.byte	0x30, 0x06, 0x00, 0x00, 0x01, 0x00, 0x00, 0x00, 0xe0, 0x07, 0x00, 0x00, 0x01, 0x00, 0x00, 0x00
        /*005c*/ 	.byte	0x60, 0x08, 0x00, 0x00, 0x01, 0x00, 0x00, 0x00, 0x50, 0x0a, 0x00, 0x00, 0x01, 0x00, 0x00, 0x00
        /*006c*/ 	.byte	0xe0, 0x13, 0x00, 0x00, 0x01, 0x00, 0x00, 0x00, 0x10, 0x27, 0x00, 0x00, 0x01, 0x00, 0x00, 0x00
        /*007c*/ 	.byte	0x90, 0x38, 0x00, 0x00, 0x01, 0x00, 0x00, 0x00, 0x50, 0x5f, 0x00, 0x00, 0x01, 0x00, 0x00, 0x00
        /*008c*/ 	.byte	0x60, 0x5f, 0x00, 0x00, 0x01, 0x00, 0x00, 0x00, 0x70, 0x5f, 0x00, 0x00


	//----- nvinfo : EIATTR_MERCURY_ISA_VERSION
	.align		4
.L_198:
        /*0098*/ 	.byte	0x03, 0x5f
        /*009a*/ 	.short	0x0000


	//----- nvinfo : EIATTR_EXIT_INSTR_OFFSETS
	.align		4
        /*009c*/ 	.byte	0x04, 0x1c
        /*009e*/ 	.short	(.L_200 - .L_199)


	//   ....[0]....
.L_199:
        /*00a0*/ 	.word	0x00000090


	//   ....[1]....
        /*00a4*/ 	.word	0x00006e50


	//----- nvinfo : EIATTR_CTAIDZ_USED
	.align		4
.L_200:
        /*00a8*/ 	.byte	0x01, 0x04
	.zero		2


	//----- nvinfo : EIATTR_CRS_STACK_SIZE
	.align		4
        /*00ac*/ 	.byte	0x04, 0x1e
        /*00ae*/ 	.short	(.L_202 - .L_201)
.L_201:
        /*00b0*/ 	.word	0x00000000
.L_202:


//--------------------- .nv.info._ZN5flash44flash_bwd_dq_dk_dv_loop_seqk_parallel_kernelI23Flash_bwd_kernel_traitsILi128ELi64ELi64ELi8ELi4ELi2ELi2ELb1ELb0EN7cutlass10bfloat16_tE19Flash_kernel_traitsILi128ELi64ELi64ELi8ES3_EELb0ELb1ELb0ELb0ELb1ELb1ELb0EEEvNS_16Flash_bwd_paramsE --------------------------
	.section	.nv.info._ZN5flash44flash_bwd_dq_dk_dv_loop_seqk_parallel_kernelI23Flash_bwd_kernel_traitsILi128ELi64ELi64ELi8ELi4ELi2ELi2ELb1ELb0EN7cutlass10bfloat16_tE19Flash_kernel_traitsILi128ELi64ELi64ELi8ES3_EELb0ELb1ELb0ELb0ELb1ELb1ELb0EEEvNS_16Flash_bwd_paramsE,"",@"SHT_CUDA_INFO"
	.sectionflags	@""
	.align	4


	//----- nvinfo : EIATTR_CUDA_API_VERSION
	.align		4
        /*0000*/ 	.byte	0x04, 0x37
        /*0002*/ 	.short	(.L_204 - .L_203)
.L_203:
        /*0004*/ 	.word	0x00000082


	//----- nvinfo : EIATTR_SW2861232_WAR
	.align		4
.L_204:
        /*0008*/ 	.byte	0x01, 0x35
	.zero		2


	//----- nvinfo : EIATTR_PARAM_CBANK
	.align		4
        /*000c*/ 	.byte	0x04, 0x0a
        /*000e*/ 	.short	(.L_206 - .L_205)
	.align		4
.L_205:
        /*0010*/ 	.word	index@(.nv.constant0._ZN5flash44flash_bwd_dq_dk_dv_loop_seqk_parallel_kernelI23Flash_bwd_kernel_traitsILi128ELi64ELi64ELi8ELi4ELi2ELi2ELb1ELb0EN7cutlass10bfloat16_tE19Flash_kernel_traitsILi128ELi64ELi64ELi8ES3_EELb0ELb1ELb0ELb0ELb1ELb1ELb0EEEvNS_16Flash_bwd_paramsE)
        /*0014*/ 	.short	0x0160
        /*0016*/ 	.short	0x0280


	//----- nvinfo : EIATTR_CBANK_PARAM_SIZE
	.align		4
.L_206:
        /*0018*/ 	.byte	0x03, 0x19
        /*001a*/ 	.short	0x0280


	//----- nvinfo : EIATTR_KPARAM_INFO
	.align		4
        /*001c*/ 	.byte	0x04, 0x17
        /*001e*/ 	.short	(.L_208 - .L_207)
.L_207:
        /*0020*/ 	.word	0x00000000
        /*0024*/ 	.short	0x0000
        /*0026*/ 	.short	0x0000
        /*0028*/ 	.byte	0x00, 0xf0, 0x01, 0x0a


	//----- nvinfo : EIATTR_MAXREG_COUNT
	.align		4
.L_208:
        /*002c*/ 	.byte	0x03, 0x1b
        /*002e*/ 	.short	0x00ff


	//----- nvinfo : EIATTR_NUM_BARRIERS
	.align		4
        /*0030*/ 	.byte	0x02, 0x4c
        /*0032*/ 	.byte	0x01
	.zero		1


	//----- nvinfo : EIATTR_ANNOTATIONS
	.align		4
        /*0034*/ 	.byte	0x04, 0x55
        /*0036*/ 	.short	(.L_210 - .L_209)


	//   ....[0]....
.L_209:
        /*0038*/ 	.word	0x00000001
        /*003c*/ 	.byte	0x50, 0x04, 0x00, 0x00, 0x01, 0x00, 0x00, 0x00, 0x10, 0x05, 0x00, 0x00, 0x01, 0x00, 0x00, 0x00
        /*004c*/ 	.byte	0x70, 0x05, 0x00, 0x00, 0x01, 0x00, 0x00, 0x00, 0x90, 0x07, 0x00, 0x00, 0x01, 0x00, 0x00, 0x00
        /*005c*/ 	.byte	0xd0, 0x07, 0x00, 0x00, 0x01, 0x00, 0x00, 0x00, 0xf0, 0x0b, 0x00, 0x00, 0x01, 0x00, 0x00, 0x00
        /*006c*/ 	.byte	0x50, 0x0d, 0x00, 0x00, 0x01, 0x00, 0x00, 0x00, 0x00, 0x11, 0x00, 0x00, 0x01, 0x00, 0x00, 0x00
        /*007c*/ 	.byte	0x30, 0x11, 0x00, 0x00, 0x01, 0x00, 0x00, 0x00, 0x20, 0x13, 0x00, 0x00, 0x01, 0x00, 0x00, 0x00
        /*008c*/ 	.byte	0xd0, 0x1c, 0x00, 0x00, 0x01, 0x00, 0x00, 0x00, 0x40, 0x43, 0x00, 0x00, 0x01, 0x00, 0x00, 0x00
        /*009c*/ 	.byte	0x50, 0x43, 0x00, 0x00


	//----- nvinfo : EIATTR_MERCURY_ISA_VERSION
	.align		4
.L_210:
        /*00a0*/ 	.byte	0x03, 0x5f
        /*00a2*/ 	.short	0x0000


	//----- nvinfo : EIATTR_EXIT_INSTR_OFFSETS
	.align		4
        /*00a4*/ 	.byte	0x04, 0x1c
        /*00a6*/ 	.short	(.L_212 - .L_211)


	//   ....[0]....
.L_211:
        /*00a8*/ 	.word	0x00000090


	//   ....[1]....
        /*00ac*/ 	.word	0x00004e20


	//----- nvinfo : EIATTR_CTAIDZ_USED
	.align		4
.L_212:
        /*00b0*/ 	.byte	0x01, 0x04
	.zero		2


//--------------------- .nv.info._ZN5flash44flash_bwd_dq_dk_dv_loop_seqk_parallel_kernelI23Flash_bwd_kernel_traitsILi128ELi64ELi64ELi8ELi4ELi2ELi2ELb1ELb0EN7cutlass10bfloat16_tE19Flash_kernel_traitsILi128ELi64ELi64ELi8ES3_EELb0ELb1ELb0ELb0ELb0ELb1ELb0EEEvNS_16Flash_bwd_paramsE --------------------------
	.section	.nv.info._ZN5flash44flash_bwd_dq_dk_dv_loop_seqk_parallel_kernelI23Flash_bwd_kernel_traitsILi128ELi64ELi64ELi8ELi4ELi2ELi2ELb1ELb0EN7cutlass10bfloat16_tE19Flash_kernel_traitsILi128ELi64ELi64ELi8ES3_EELb0ELb1ELb0ELb0ELb0ELb1ELb0EEEvNS_16Flash_bwd_paramsE,"",@"SHT_CUDA_INFO"
	.sectionflags	@""
	.align	4


	//----- nvinfo : EIATTR_CUDA_API_VERSION
	.align		4
        /*0000*/ 	.byte	0x04, 0x37
        /*0002*/ 	.short	(.L_214 - .L_213)
.L_213:
        /*0004*/ 	.word	0x00000082


	//----- nvinfo : EIATTR_SW2861232_WAR
	.align		4
.L_214:
        /*0008*/ 	.byte	0x01, 0x35
	.zero		2


	//----- nvinfo : EIATTR_PARAM_CBANK
	.align		4
        /*000c*/ 	.byte	0x04, 0x0a
        /*000e*/ 	.short	(.L_216 - .L_215)
	.align		4
.L_215:
        /*0010*/ 	.word	index@(.nv.constant0._ZN5flash44flash_bwd_dq_dk_dv_loop_seqk_parallel_kernelI23Flash_bwd_kernel_traitsILi128ELi64ELi64ELi8ELi4ELi2ELi2ELb1ELb0EN7cutlass10bfloat16_tE19Flash_kernel_traitsILi128ELi64ELi64ELi8ES3_EELb0ELb1ELb0ELb0ELb0ELb1ELb0EEEvNS_16Flash_bwd_paramsE)
        /*0014*/ 	.short	0x0160
        /*0016*/ 	.short	0x0280


	//----- nvinfo : EIATTR_CBANK_PARAM_SIZE
	.align		4
.L_216:
        /*0018*/ 	.byte	0x03, 0x19
        /*001a*/ 	.short	0x0280


	//----- nvinfo : EIATTR_KPARAM_INFO
	.align		4
        /*001c*/ 	.byte	0x04, 0x17
        /*001e*/ 	.short	(.L_218 - .L_217)
.L_217:
        /*0020*/ 	.word	0x00000000
        /*0024*/ 	.short	0x0000
        /*0026*/ 	.short	0x0000
        /*0028*/ 	.byte	0x00, 0xf0, 0x01, 0x0a


	//----- nvinfo : EIATTR_MAXREG_COUNT
	.align		4
.L_218:
        /*002c*/ 	.byte	0x03, 0x1b
        /*002e*/ 	.short	0x00ff


	//----- nvinfo : EIATTR_NUM_BARRIERS
	.align		4
        /*0030*/ 	.byte	0x02, 0x4c
        /*0032*/ 	.byte	0x01
	.zero		1


	//----- nvinfo : EIATTR_ANNOTATIONS
	.align		4
        /*0034*/ 	.byte	0x04, 0x55
        /*0036*/ 	.short	(.L_220 - .L_219)


	//   ....[0]....
.L_219:
        /*0038*/ 	.word	0x00000001
        /*003c*/ 	.byte	0xe0, 0x02, 0x00, 0x00, 0x01, 0x00, 0x00, 0x00, 0x10, 0x04, 0x00, 0x00, 0x01, 0x00, 0x00, 0x00
        /*004c*/ 	.byte	0xf0, 0x04, 0x00, 0x00, 0x01, 0x00, 0x00, 0x00, 0x40, 0x05, 0x00, 0x00, 0x01, 0x00, 0x00, 0x00
        /*005c*/ 	.byte	0xe0, 0x05, 0x00, 0x00, 0x01, 0x00, 0x00, 0x00, 0xa0, 0x07, 0x00, 0x00, 0x01, 0x00, 0x00, 0x00
        /*006c*/ 	.byte	0xa0, 0x0a, 0x00, 0x00, 0x01, 0x00, 0x00, 0x00, 0x20, 0x14, 0x00, 0x00, 0x01, 0x00, 0x00, 0x00
        /*007c*/ 	.byte	0x30, 0x14, 0x00, 0x00, 0x01, 0x00, 0x00, 0x00, 0x40, 0x14, 0x00, 0x00, 0x01, 0x00, 0x00, 0x00
        /*008c*/ 	.byte	0x10, 0x17, 0x00, 0x00, 0x01, 0x00, 0x00, 0x00, 0x20, 0x1f, 0x00, 0x00, 0x01, 0x00, 0x00, 0x00
        /*009c*/ 	.byte	0x80, 0x1f, 0x00, 0x00, 0x01, 0x00, 0x00, 0x00, 0x90, 0x22, 0x00, 0x00, 0x01, 0x00, 0x00, 0x00
        /*00ac*/ 	.byte	0x70, 0x2f, 0x00, 0x00, 0x01, 0x00, 0x00, 0x00, 0xb0, 0x52, 0x00, 0x00, 0x01, 0x00, 0x00, 0x00
        /*00bc*/ 	.byte	0xe0, 0x5a, 0x00, 0x00


	//----- nvinfo : EIATTR_MERCURY_ISA_VERSION
	.align		4
.L_220:
        /*00c0*/ 	.byte	0x03, 0x5f
        /*00c2*/ 	.short	0x0000


	//----- nvinfo : EIATTR_EXIT_INSTR_OFFSETS
	.align		4
        /*00c4*/ 	.byte	0x04, 0x1c
        /*00c6*/ 	.short	(.L_222 - .L_221)


	//   ....[0]....
.L_221:
        /*00c8*/ 	.word	0x00000090


	//   ....[1]....
        /*00cc*/ 	.word	0x00006140


	//----- nvinfo : EIATTR_CTAIDZ_USED
	.align		4
.L_222:
        /*00d0*/ 	.byte	0x01, 0x04
	.zero		2


	//----- nvinfo : EIATTR_CRS_STACK_SIZE
	.align		4
        /*00d4*/ 	.byte	0x04, 0x1e
        /*00d6*/ 	.short	(.L_224 - .L_223)
.L_223:
        /*00d8*/ 	.word	0x00000000
.L_224:


//--------------------- .nv.info._ZN5flash44flash_bwd_dq_dk_dv_loop_seqk_parallel_kernelI23Flash_bwd_kernel_traitsILi128ELi64ELi64ELi8ELi4ELi2ELi2ELb1ELb0EN7cutlass10bfloat16_tE19Flash_kernel_traitsILi128ELi64ELi64ELi8ES3_EELb0ELb1ELb0ELb1ELb0ELb0ELb0EEEvNS_16Flash_bwd_paramsE --------------------------
	.section	.nv.info._ZN5flash44flash_bwd_dq_dk_dv_loop_seqk_parallel_kernelI23Flash_bwd_kernel_traitsILi128ELi64ELi64ELi8ELi4ELi2ELi2ELb1ELb0EN7cutlass10bfloat16_tE19Flash_kernel_traitsILi128ELi64ELi64ELi8ES3_EELb0ELb1ELb0ELb1ELb0ELb0ELb0EEEvNS_16Flash_bwd_paramsE,"",@"SHT_CUDA_INFO"
	.sectionflags	@""
	.align	4


	//----- nvinfo : EIATTR_CUDA_API_VERSION
	.align		4
        /*0000*/ 	.byte	0x04, 0x37
        /*0002*/ 	.short	(.L_226 - .L_225)
.L_225:
        /*0004*/ 	.word	0x00000082


	//----- nvinfo : EIATTR_SW2861232_WAR
	.align		4
.L_226:
        /*0008*/ 	.byte	0x01, 0x35
	.zero		2


	//----- nvinfo : EIATTR_PARAM_CBANK
	.align		4
        /*000c*/ 	.byte	0x04, 0x0a
        /*000e*/ 	.short	(.L_228 - .L_227)
	.align		4
.L_227:
        /*0010*/ 	.word	index@(.nv.constant0._ZN5flash44flash_bwd_dq_dk_dv_loop_seqk_parallel_kernelI23Flash_bwd_kernel_traitsILi128ELi64ELi64ELi8ELi4ELi2ELi2ELb1ELb0EN7cutlass10bfloat16_tE19Flash_kernel_traitsILi128ELi64ELi64ELi8ES3_EELb0ELb1ELb0ELb1ELb0ELb0ELb0EEEvNS_16Flash_bwd_paramsE)
        /*0014*/ 	.short	0x0160
        /*0016*/ 	.short	0x0280


	//----- nvinfo : EIATTR_CBANK_PARAM_SIZE
	.align		4
.L_228:
        /*0018*/ 	.byte	0x03, 0x19
        /*001a*/ 	.short	0x0280


	//----- nvinfo : EIATTR_KPARAM_INFO
	.align		4
        /*001c*/ 	.byte	0x04, 0x17
        /*001e*/ 	.short	(.L_230 - .L_229)
.L_229:
        /*0020*/ 	.word	0x00000000
        /*0024*/ 	.short	0x0000
        /*0026*/ 	.short	0x0000
        /*0028*/ 	.byte	0x00, 0xf0, 0x01, 0x0a


	//----- nvinfo : EIATTR_MAXREG_COUNT
	.align		4
.L_230:
        /*002c*/ 	.byte	0x03, 0x1b
        /*002e*/ 	.short	0x00ff


	//----- nvinfo : EIATTR_NUM_BARRIERS
	.align		4
        /*0030*/ 	.byte	0x02, 0x4c
        /*0032*/ 	.byte	0x01
	.zero		1


	//----- nvinfo : EIATTR_ANNOTATIONS
	.align		4
        /*0034*/ 	.byte	0x04, 0x55
        /*0036*/ 	.short	(.L_232 - .L_231)


	//   ....[0]....
.L_231:
        /* <DEDUP_REMOVED lines=10> */


	//----- nvinfo : EIATTR_MERCURY_ISA_VERSION
	.align		4
.L_232:
        /*00c0*/ 	.byte	0x03, 0x5f
        /*00c2*/ 	.short	0x0000


	//----- nvinfo : EIATTR_EXIT_INSTR_OFFSETS
	.align		4
        /*00c4*/ 	.byte	0x04, 0x1c
        /*00c6*/ 	.short	(.L_234 - .L_233)


	//   ....[0]....
.L_233:
        /*00c8*/ 	.word	0x00000090


	//   ....[1]....
        /*00cc*/ 	.word	0x00007370


	//----- nvinfo : EIATTR_CTAIDZ_USED
	.align		4
.L_234:
        /*00d0*/ 	.byte	0x01, 0x04
	.zero		2


	//----- nvinfo : EIATTR_CRS_STACK_SIZE
	.align		4
        /*00d4*/ 	.byte	0x04, 0x1e
        /*00d6*/ 	.short	(.L_236 - .L_235)
.L_235:
        /*00d8*/ 	.word	0x00000000
.L_236:


//--------------------- .nv.info._ZN5flash44flash_bwd_dq_dk_dv_loop_seqk_parallel_kernelI23Flash_bwd_kernel_traitsILi128ELi64ELi128ELi8ELi2ELi4ELi2ELb0ELb0EN7cutlass10bfloat16_tE19Flash_kernel_traitsILi128ELi64ELi128ELi8ES3_EELb0ELb1ELb0ELb0ELb0ELb0ELb0EEEvNS_16Flash_bwd_paramsE --------------------------
	.section	.nv.info._ZN5flash44flash_bwd_dq_dk_dv_loop_seqk_parallel_kernelI23Flash_bwd_kernel_traitsILi128ELi64ELi128ELi8ELi2ELi4ELi2ELb0ELb0EN7cutlass10bfloat16_tE19Flash_kernel_traitsILi128ELi64ELi128ELi8ES3_EELb0ELb1ELb0ELb0ELb0ELb0ELb0EEEvNS_16Flash_bwd_paramsE,"",@"SHT_CUDA_INFO"
	.sectionflags	@""
	.align	4


	//----- nvinfo : EIATTR_CUDA_API_VERSION
	.align		4
        /*0000*/ 	.byte	0x04, 0x37
        /*0002*/ 	.short	(.L_238 - .L_237)
.L_237:
        /*0004*/ 	.word	0x00000082


	//----- nvinfo : EIATTR_SW2861232_WAR
	.align		4
.L_238:
        /*0008*/ 	.byte	0x01, 0x35
	.zero		2


	//----- nvinfo : EIATTR_PARAM_CBANK
	.align		4
        /*000c*/ 	.byte	0x04, 0x0a
        /*000e*/ 	.short	(.L_240 - .L_239)
	.align		4
.L_239:
        /*0010*/ 	.word	index@(.nv.constant0._ZN5flash44flash_bwd_dq_dk_dv_loop_seqk_parallel_kernelI23Flash_bwd_kernel_traitsILi128ELi64ELi128ELi8ELi2ELi4ELi2ELb0ELb0EN7cutlass10bfloat16_tE19Flash_kernel_traitsILi128ELi64ELi128ELi8ES3_EELb0ELb1ELb0ELb0ELb0ELb0ELb0EEEvNS_16Flash_bwd_paramsE)
        /*0014*/ 	.short	0x0160
        /*0016*/ 	.short	0x0280


	//----- nvinfo : EIATTR_CBANK_PARAM_SIZE
	.align		4
.L_240:
        /*0018*/ 	.byte	0x03, 0x19
        /*001a*/ 	.short	0x0280


	//----- nvinfo : EIATTR_KPARAM_INFO
	.align		4
        /*001c*/ 	.byte	0x04, 0x17
        /*001e*/ 	.short	(.L_242 - .L_241)
.L_241:
        /*0020*/ 	.word	0x00000000
        /*0024*/ 	.short	0x0000
        /*0026*/ 	.short	0x0000
        /*0028*/ 	.byte	0x00, 0xf0, 0x01, 0x0a


	//----- nvinfo : EIATTR_MAXREG_COUNT
	.align		4
.L_242:
        /*002c*/ 	.byte	0x03, 0x1b
        /*002e*/ 	.short	0x00ff


	//----- nvinfo : EIATTR_NUM_BARRIERS
	.align		4
        /*0030*/ 	.byte	0x02, 0x4c
        /*0032*/ 	.byte	0x01
	.zero		1


	//----- nvinfo : EIATTR_ANNOTATIONS
	.align		4
        /*0034*/ 	.byte	0x04, 0x55
        /*0036*/ 	.short	(.L_244 - .L_243)


	//   ....[0]....
.L_243:
        /* <DEDUP_REMOVED lines=11> */
        /*00dc*/ 	.byte	0x30, 0x8d, 0x00, 0x00, 0x01, 0x00, 0x00, 0x00, 0x40, 0x8d, 0x00, 0x00


	//----- nvinfo : EIATTR_MERCURY_ISA_VERSION
	.align		4
.L_244:
        /*00e8*/ 	.byte	0x03, 0x5f
        /*00ea*/ 	.short	0x0000


	//----- nvinfo : EIATTR_EXIT_INSTR_OFFSETS
	.align		4
        /*00ec*/ 	.byte	0x04, 0x1c
        /*00ee*/ 	.short	(.L_246 - .L_245)


	//   ....[0]....
.L_245:
        /*00f0*/ 	.word	0x000000a0


	//   ....[1]....
        /*00f4*/ 	.word	0x0000a870


	//----- nvinfo : EIATTR_CTAIDZ_USED
	.align		4
.L_246:
        /*00f8*/ 	.byte	0x01, 0x04
	.zero		2


	//----- nvinfo : EIATTR_CRS_STACK_SIZE
	.align		4
        /*00fc*/ 	.byte	0x04, 0x1e
        /*00fe*/ 	.short	(.L_248 - .L_247)
.L_247:
        /*0100*/ 	.word	0x00000000
.L_248:


//--------------------- .nv.info._ZN5flash44flash_bwd_dq_dk_dv_loop_seqk_parallel_kernelI23Flash_bwd_kernel_traitsILi128ELi64ELi128ELi8ELi2ELi4ELi2ELb0ELb0EN7cutlass10bfloat16_tE19Flash_kernel_traitsILi128ELi64ELi128ELi8ES3_EELb0ELb1ELb0ELb0ELb1ELb1ELb0EEEvNS_16Flash_bwd_paramsE --------------------------
	.section	.nv.info._ZN5flash44flash_bwd_dq_dk_dv_loop_seqk_parallel_kernelI23Flash_bwd_kernel_traitsILi128ELi64ELi128ELi8ELi2ELi4ELi2ELb0ELb0EN7cutlass10bfloat16_tE19Flash_kernel_traitsILi128ELi64ELi128ELi8ES3_EELb0ELb1ELb0ELb0ELb1ELb1ELb0EEEvNS_16Flash_bwd_paramsE,"",@"SHT_CUDA_INFO"
	.sectionflags	@""
	.align	4


	//----- nvinfo : EIATTR_CUDA_API_VERSION
	.align		4
        /*0000*/ 	.byte	0x04, 0x37
        /*0002*/ 	.short	(.L_250 - .L_249)
.L_249:
        /*0004*/ 	.word	0x00000082


	//----- nvinfo : EIATTR_SW2861232_WAR
	.align		4
.L_250:
        /*0008*/ 	.byte	0x01, 0x35
	.zero		2


	//----- nvinfo : EIATTR_PARAM_CBANK
	.align		4
        /*000c*/ 	.byte	0x04, 0x0a
        /*000e*/ 	.short	(.L_252 - .L_251)
	.align		4
.L_251:
        /*0010*/ 	.word	index@(.nv.constant0._ZN5flash44flash_bwd_dq_dk_dv_loop_seqk_parallel_kernelI23Flash_bwd_kernel_traitsILi128ELi64ELi128ELi8ELi2ELi4ELi2ELb0ELb0EN7cutlass10bfloat16_tE19Flash_kernel_traitsILi128ELi64ELi128ELi8ES3_EELb0ELb1ELb0ELb0ELb1ELb1ELb0EEEvNS_16Flash_bwd_paramsE)
        /*0014*/ 	.short	0x0160
        /*0016*/ 	.short	0x0280


	//----- nvinfo : EIATTR_CBANK_PARAM_SIZE
	.align		4
.L_252:
        /*0018*/ 	.byte	0x03, 0x19
        /*001a*/ 	.short	0x0280


	//----- nvinfo : EIATTR_KPARAM_INFO
	.align		4
        /*001c*/ 	.byte	0x04, 0x17
        /*001e*/ 	.short	(.L_254 - .L_253)
.L_253:
        /*0020*/ 	.word	0x00000000
        /*0024*/ 	.short	0x0000
        /*0026*/ 	.short	0x0000
        /*0028*/ 	.byte	0x00, 0xf0, 0x01, 0x0a


	//----- nvinfo : EIATTR_MAXREG_COUNT
	.align		4
.L_254:
        /*002c*/ 	.byte	0x03, 0x1b
        /*002e*/ 	.short	0x00ff


	//----- nvinfo : EIATTR_NUM_BARRIERS
	.align		4
        /*0030*/ 	.byte	0x02, 0x4c
        /*0032*/ 	.byte	0x01
	.zero		1


	//----- nvinfo : EIATTR_ANNOTATIONS
	.align		4
        /*0034*/ 	.byte	0x04, 0x55
        /*0036*/ 	.short	(.L_256 - .L_255)


	//   ....[0]....
.L_255:
        /* <DEDUP_REMOVED lines=19> */


	//----- nvinfo : EIATTR_MERCURY_ISA_VERSION
	.align		4
.L_256:
        /*0150*/ 	.byte	0x03, 0x5f
        /*0152*/ 	.short	0x0000


	//----- nvinfo : EIATTR_EXIT_INSTR_OFFSETS
	.align		4
        /*0154*/ 	.byte	0x04, 0x1c
        /*0156*/ 	.short	(.L_258 - .L_257)


	//   ....[0]....
.L_257:
        /*0158*/ 	.word	0x000000a0


	//   ....[1]....
        /*015c*/ 	.word	0x00007720


	//----- nvinfo : EIATTR_CTAIDZ_USED
	.align		4
.L_258:
        /*0160*/ 	.byte	0x01, 0x04
	.zero		2


//--------------------- .nv.info._ZN5flash44flash_bwd_dq_dk_dv_loop_seqk_parallel_kernelI23Flash_bwd_kernel_traitsILi128ELi64ELi128ELi8ELi2ELi4ELi2ELb0ELb0EN7cutlass10bfloat16_tE19Flash_kernel_traitsILi128ELi64ELi128ELi8ES3_EELb0ELb1ELb0ELb0ELb0ELb1ELb0EEEvNS_16Flash_bwd_paramsE --------------------------
	.section	.nv.info._ZN5flash44flash_bwd_dq_dk_dv_loop_seqk_parallel_kernelI23Flash_bwd_kernel_traitsILi128ELi64ELi128ELi8ELi2ELi4ELi2ELb0ELb0EN7cutlass10bfloat16_tE19Flash_kernel_traitsILi128ELi64ELi128ELi8ES3_EELb0ELb1ELb0ELb0ELb0ELb1ELb0EEEvNS_16Flash_bwd_paramsE,"",@"SHT_CUDA_INFO"
	.sectionflags	@""
	.align	4


	//----- nvinfo : EIATTR_CUDA_API_VERSION
	.align		4
        /*0000*/ 	.byte	0x04, 0x37
        /*0002*/ 	.short	(.L_260 - .L_259)
.L_259:
        /*0004*/ 	.word	0x00000082


	//----- nvinfo : EIATTR_SW2861232_WAR
	.align		4
.L_260:
        /*0008*/ 	.byte	0x01, 0x35
	.zero		2


	//----- nvinfo : EIATTR_PARAM_CBANK
	.align		4
        /*000c*/ 	.byte	0x04, 0x0a
        /*000e*/ 	.short	(.L_262 - .L_261)
	.align		4
.L_261:
        /*0010*/ 	.word	index@(.nv.constant0._ZN5flash44flash_bwd_dq_dk_dv_loop_seqk_parallel_kernelI23Flash_bwd_kernel_traitsILi128ELi64ELi128ELi8ELi2ELi4ELi2ELb0ELb0EN7cutlass10bfloat16_tE19Flash_kernel_traitsILi128ELi64ELi128ELi8ES3_EELb0ELb1ELb0ELb0ELb0ELb1ELb0EEEvNS_16Flash_bwd_paramsE)
        /*0014*/ 	.short	0x0160
        /*0016*/ 	.short	0x0280


	//----- nvinfo : EIATTR_CBANK_PARAM_SIZE
	.align		4
.L_262:
        /*0018*/ 	.byte	0x03, 0x19
        /*001a*/ 	.short	0x0280


	//----- nvinfo : EIATTR_KPARAM_INFO
	.align		4
        /*001c*/ 	.byte	0x04, 0x17
        /*001e*/ 	.short	(.L_264 - .L_263)
.L_263:
        /*0020*/ 	.word	0x00000000
        /*0024*/ 	.short	0x0000
        /*0026*/ 	.short	0x0000
        /*0028*/ 	.byte	0x00, 0xf0, 0x01, 0x0a


	//----- nvinfo : EIATTR_MAXREG_COUNT
	.align		4
.L_264:
        /*002c*/ 	.byte	0x03, 0x1b
        /*002e*/ 	.short	0x00ff


	//----- nvinfo : EIATTR_NUM_BARRIERS
	.align		4
        /*0030*/ 	.byte	0x02, 0x4c
        /*0032*/ 	.byte	0x01
	.zero		1


	//----- nvinfo : EIATTR_ANNOTATIONS
	.align		4
        /*0034*/ 	.byte	0x04, 0x55
        /*0036*/ 	.short	(.L_266 - .L_265)


	//   ....[0]....
.L_265:
        /* <DEDUP_REMOVED lines=18> */


	//----- nvinfo : EIATTR_MERCURY_ISA_VERSION
	.align		4
.L_266:
        /*0148*/ 	.byte	0x03, 0x5f
        /*014a*/ 	.short	0x0000


	//----- nvinfo : EIATTR_EXIT_INSTR_OFFSETS
	.align		4
        /*014c*/ 	.byte	0x04, 0x1c
        /*014e*/ 	.short	(.L_268 - .L_267)


	//   ....[0]....
.L_267:
        /*0150*/ 	.word	0x000000a0


	//   ....[1]....
        /*0154*/ 	.word	0x00009850


	//----- nvinfo : EIATTR_CTAIDZ_USED
	.align		4
.L_268:
        /*0158*/ 	.byte	0x01, 0x04
	.zero		2


	//----- nvinfo : EIATTR_CRS_STACK_SIZE
	.align		4
        /*015c*/ 	.byte	0x04, 0x1e
        /*015e*/ 	.short	(.L_270 - .L_269)
.L_269:
        /*0160*/ 	.word	0x00000000
.L_270:


//--------------------- .nv.info._ZN5flash44flash_bwd_dq_dk_dv_loop_seqk_parallel_kernelI23Flash_bwd_kernel_traitsILi128ELi64ELi128ELi8ELi2ELi4ELi2ELb0ELb0EN7cutlass10bfloat16_tE19Flash_kernel_traitsILi128ELi64ELi128ELi8ES3_EELb0ELb1ELb0ELb1ELb0ELb0ELb0EEEvNS_16Flash_bwd_paramsE --------------------------
	.section	.nv.info._ZN5flash44flash_bwd_dq_dk_dv_loop_seqk_parallel_kernelI23Flash_bwd_kernel_traitsILi128ELi64ELi128ELi8ELi2ELi4ELi2ELb0ELb0EN7cutlass10bfloat16_tE19Flash_kernel_traitsILi128ELi64ELi128ELi8ES3_EELb0ELb1ELb0ELb1ELb0ELb0ELb0EEEvNS_16Flash_bwd_paramsE,"",@"SHT_CUDA_INFO"
	.sectionflags	@""
	.align	4


	//----- nvinfo : EIATTR_CUDA_API_VERSION
	.align		4
        /*0000*/ 	.byte	0x04, 0x37
        /*0002*/ 	.short	(.L_272 - .L_271)
.L_271:
        /*0004*/ 	.word	0x00000082


	//----- nvinfo : EIATTR_SW2861232_WAR
	.align		4
.L_272:
        /*0008*/ 	.byte	0x01, 0x35
	.zero		2


	//----- nvinfo : EIATTR_PARAM_CBANK
	.align		4
        /*000c*/ 	.byte	0x04, 0x0a
        /*000e*/ 	.short	(.L_274 - .L_273)
	.align		4
.L_273:
        /*0010*/ 	.word	index@(.nv.constant0._ZN5flash44flash_bwd_dq_dk_dv_loop_seqk_parallel_kernelI23Flash_bwd_kernel_traitsILi128ELi64ELi128ELi8ELi2ELi4ELi2ELb0ELb0EN7cutlass10bfloat16_tE19Flash_kernel_traitsILi128ELi64ELi128ELi8ES3_EELb0ELb1ELb0ELb1ELb0ELb0ELb0EEEvNS_16Flash_bwd_paramsE)
        /*0014*/ 	.short	0x0160
        /*0016*/ 	.short	0x0280


	//----- nvinfo : EIATTR_CBANK_PARAM_SIZE
	.align		4
.L_274:
        /*0018*/ 	.byte	0x03, 0x19
        /*001a*/ 	.short	0x0280


	//----- nvinfo : EIATTR_KPARAM_INFO
	.align		4
        /*001c*/ 	.byte	0x04, 0x17
        /*001e*/ 	.short	(.L_276 - .L_275)
.L_275:
        /*0020*/ 	.word	0x00000000
        /*0024*/ 	.short	0x0000
        /*0026*/ 	.short	0x0000
        /*0028*/ 	.byte	0x00, 0xf0, 0x01, 0x0a


	//----- nvinfo : EIATTR_MAXREG_COUNT
	.align		4
.L_276:
        /*002c*/ 	.byte	0x03, 0x1b
        /*002e*/ 	.short	0x00ff


	//----- nvinfo : EIATTR_NUM_BARRIERS
	.align		4
        /*0030*/ 	.byte	0x02, 0x4c
        /*0032*/ 	.byte	0x01
	.zero		1


	//----- nvinfo : EIATTR_ANNOTATIONS
	.align		4
        /*0034*/ 	.byte	0x04, 0x55
        /*0036*/ 	.short	(.L_278 - .L_277)


	//   ....[0]....
.L_277:
        /* <DEDUP_REMOVED lines=17> */


	//----- nvinfo : EIATTR_MERCURY_ISA_VERSION
	.align		4
.L_278:
        /*0130*/ 	.byte	0x03, 0x5f
        /*0132*/ 	.short	0x0000


	//----- nvinfo : EIATTR_EXIT_INSTR_OFFSETS
	.align		4
        /*0134*/ 	.byte	0x04, 0x1c
        /*0136*/ 	.short	(.L_280 - .L_279)


	//   ....[0]....
.L_279:
        /*0138*/ 	.word	0x000000a0


	//   ....[1]....
        /*013c*/ 	.word	0x0000ac40


	//----- nvinfo : EIATTR_CTAIDZ_USED
	.align		4
.L_280:
        /*0140*/ 	.byte	0x01, 0x04
	.zero		2


	//----- nvinfo : EIATTR_CRS_STACK_SIZE
	.align		4
        /*0144*/ 	.byte	0x04, 0x1e
        /*0146*/ 	.short	(.L_282 - .L_281)
.L_281:
        /*0148*/ 	.word	0x00000000
.L_282:


//--------------------- .nv.info._ZN5flash27flash_bwd_convert_dq_kernelI23Flash_bwd_kernel_traitsILi128ELi64ELi64ELi8ELi4ELi2ELi2ELb1ELb0EN7cutlass10bfloat16_tE19Flash_kernel_traitsILi128ELi64ELi64ELi8ES3_EEEEvNS_16Flash_bwd_paramsEi --------------------------
	.section	.nv.info._ZN5flash27flash_bwd_convert_dq_kernelI23Flash_bwd_kernel_traitsILi128ELi64ELi64ELi8ELi4ELi2ELi2ELb1ELb0EN7cutlass10bfloat16_tE19Flash_kernel_traitsILi128ELi64ELi64ELi8ES3_EEEEvNS_16Flash_bwd_paramsEi,"",@"SHT_CUDA_INFO"
	.sectionflags	@""
	.align	4


	//----- nvinfo : EIATTR_CUDA_API_VERSION
	.align		4
        /*0000*/ 	.byte	0x04, 0x37
        /*0002*/ 	.short	(.L_284 - .L_283)
.L_283:
        /*0004*/ 	.word	0x00000082


	//----- nvinfo : EIATTR_SW2861232_WAR
	.align		4
.L_284:
        /*0008*/ 	.byte	0x01, 0x35
	.zero		2


	//----- nvinfo : EIATTR_PARAM_CBANK
	.align		4
        /*000c*/ 	.byte	0x04, 0x0a
        /*000e*/ 	.short	(.L_286 - .L_285)
	.align		4
.L_285:
        /*0010*/ 	.word	index@(.nv.constant0._ZN5flash27flash_bwd_convert_dq_kernelI23Flash_bwd_kernel_traitsILi128ELi64ELi64ELi8ELi4ELi2ELi2ELb1ELb0EN7cutlass10bfloat16_tE19Flash_kernel_traitsILi128ELi64ELi64ELi8ES3_EEEEvNS_16Flash_bwd_paramsEi)
        /*0014*/ 	.short	0x0160
        /*0016*/ 	.short	0x0284


	//----- nvinfo : EIATTR_CBANK_PARAM_SIZE
	.align		4
.L_286:
        /*0018*/ 	.byte	0x03, 0x19
        /*001a*/ 	.short	0x0284


	//----- nvinfo : EIATTR_KPARAM_INFO
	.align		4
        /*001c*/ 	.byte	0x04, 0x17
        /*001e*/ 	.short	(.L_288 - .L_287)
.L_287:
        /*0020*/ 	.word	0x00000000
        /*0024*/ 	.short	0x0001
        /*0026*/ 	.short	0x0280
        /*0028*/ 	.byte	0x00, 0xf0, 0x11, 0x00


	//----- nvinfo : EIATTR_KPARAM_INFO
	.align		4
.L_288:
        /*002c*/ 	.byte	0x04, 0x17
        /*002e*/ 	.short	(.L_290 - .L_289)
.L_289:
        /*0030*/ 	.word	0x00000000
        /*0034*/ 	.short	0x0000
        /*0036*/ 	.short	0x0000
        /*0038*/ 	.byte	0x00, 0xf0, 0x01, 0x0a


	//----- nvinfo : EIATTR_MAXREG_COUNT
	.align		4
.L_290:
        /*003c*/ 	.byte	0x03, 0x1b
        /*003e*/ 	.short	0x00ff


	//----- nvinfo : EIATTR_NUM_BARRIERS
	.align		4
        /*0040*/ 	.byte	0x02, 0x4c
        /*0042*/ 	.byte	0x01
	.zero		1


	//----- nvinfo : EIATTR_MERCURY_ISA_VERSION
	.align		4
        /*0044*/ 	.byte	0x03, 0x5f
        /*0046*/ 	.short	0x0000


	//----- nvinfo : EIATTR_EXIT_INSTR_OFFSETS
	.align		4
        /*0048*/ 	.byte	0x04, 0x1c
        /*004a*/ 	.short	(.L_292 - .L_291)


	//   ....[0]....
.L_291:
        /*004c*/ 	.word	0x000000f0


	//   ....[1]....
        /*0050*/ 	.word	0x000016c0


	//   ....[2]....
        /*0054*/ 	.word	0x000017a0


	//   ....[3]....
        /*0058*/ 	.word	0x000017c0


	//----- nvinfo : EIATTR_CTAIDZ_USED
	.align		4
.L_292:
        /*005c*/ 	.byte	0x01, 0x04
	.zero		2


	//----- nvinfo : EIATTR_CRS_STACK_SIZE
	.align		4
        /*0060*/ 	.byte	0x04, 0x1e
        /*0062*/ 	.short	(.L_294 - .L_293)
.L_293:
        /*0064*/ 	.word	0x00000000
.L_294:


//--------------------- .nv.info._ZN5flash44flash_bwd_dq_dk_dv_loop_seqk_parallel_kernelI23Flash_bwd_kernel_traitsILi128ELi64ELi64ELi8ELi4ELi2ELi2ELb1ELb0EN7cutlass10bfloat16_tE19Flash_kernel_traitsILi128ELi64ELi64ELi8ES3_EELb1ELb1ELb0ELb0ELb0ELb0ELb0EEEvNS_16Flash_bwd_paramsE --------------------------
	.section	.nv.info._ZN5flash44flash_bwd_dq_dk_dv_loop_seqk_parallel_kernelI23Flash_bwd_kernel_traitsILi128ELi64ELi64ELi8ELi4ELi2ELi2ELb1ELb0EN7cutlass10bfloat16_tE19Flash_kernel_traitsILi128ELi64ELi64ELi8ES3_EELb1ELb1ELb0ELb0ELb0ELb0ELb0EEEvNS_16Flash_bwd_paramsE,"",@"SHT_CUDA_INFO"
	.sectionflags	@""
	.align	4


	//----- nvinfo : EIATTR_CUDA_API_VERSION
	.align		4
        /*0000*/ 	.byte	0x04, 0x37
        /*0002*/ 	.short	(.L_296 - .L_295)
.L_295:
        /*0004*/ 	.word	0x00000082


	//----- nvinfo : EIATTR_SW2861232_WAR
	.align		4
.L_296:
        /*0008*/ 	.byte	0x01, 0x35
	.zero		2


	//----- nvinfo : EIATTR_PARAM_CBANK
	.align		4
        /*000c*/ 	.byte	0x04, 0x0a
        /*000e*/ 	.short	(.L_298 - .L_297)
	.align		4
.L_297:
        /*0010*/ 	.word	index@(.nv.constant0._ZN5flash44flash_bwd_dq_dk_dv_loop_seqk_parallel_kernelI23Flash_bwd_kernel_traitsILi128ELi64ELi64ELi8ELi4ELi2ELi2ELb1ELb0EN7cutlass10bfloat16_tE19Flash_kernel_traitsILi128ELi64ELi64ELi8ES3_EELb1ELb1ELb0ELb0ELb0ELb0ELb0EEEvNS_16Flash_bwd_paramsE)
        /*0014*/ 	.short	0x0160
        /*0016*/ 	.short	0x0280


	//----- nvinfo : EIATTR_CBANK_PARAM_SIZE
	.align		4
.L_298:
        /*0018*/ 	.byte	0x03, 0x19
        /*001a*/ 	.short	0x0280


	//----- nvinfo : EIATTR_KPARAM_INFO
	.align		4
        /*001c*/ 	.byte	0x04, 0x17
        /*001e*/ 	.short	(.L_300 - .L_299)
.L_299:
        /*0020*/ 	.word	0x00000000
        /*0024*/ 	.short	0x0000
        /*0026*/ 	.short	0x0000
        /*0028*/ 	.byte	0x00, 0xf0, 0x01, 0x0a


	//----- nvinfo : EIATTR_MAXREG_COUNT
	.align		4
.L_300:
        /*002c*/ 	.byte	0x03, 0x1b
        /*002e*/ 	.short	0x00ff


	//----- nvinfo : EIATTR_NUM_BARRIERS
	.align		4
        /*0030*/ 	.byte	0x02, 0x4c
        /*0032*/ 	.byte	0x01
	.zero		1


	//----- nvinfo : EIATTR_ANNOTATIONS
	.align		4
        /*0034*/ 	.byte	0x04, 0x55
        /*0036*/ 	.short	(.L_302 - .L_301)


	//   ....[0]....
.L_301:
        /*0038*/ 	.word	0x00000001
        /*003c*/ 	.byte	0xb0, 0x03, 0x00, 0x00, 0x01, 0x00, 0x00, 0x00, 0xb0, 0x05, 0x00, 0x00, 0x01, 0x00, 0x00, 0x00
        /*004c*/ 	.byte	0xd0, 0x07, 0x00, 0x00, 0x01, 0x00, 0x00, 0x00, 0x30, 0x08, 0x00, 0x00, 0x01, 0x00, 0x00, 0x00
        /*005c*/ 	.byte	0x60, 0x0a, 0x00, 0x00, 0x01, 0x00, 0x00, 0x00, 0x20, 0x27, 0x00, 0x00, 0x01, 0x00, 0x00, 0x00
        /*006c*/ 	.byte	0xc0, 0x36, 0x00, 0x00, 0x01, 0x00, 0x00, 0x00, 0x70, 0x39, 0x00, 0x00, 0x01, 0x00, 0x00, 0x00
        /*007c*/ 	.byte	0x80, 0x39, 0x00, 0x00, 0x01, 0x00, 0x00, 0x00, 0x90, 0x69, 0x00, 0x00, 0x01, 0x00, 0x00, 0x00
        /*008c*/ 	.byte	0xa0, 0x69, 0x00, 0x00, 0x01, 0x00, 0x00, 0x00, 0xb0, 0x69, 0x00, 0x00


	//----- nvinfo : EIATTR_MERCURY_ISA_VERSION
	.align		4
.L_302:
        /*0098*/ 	.byte	0x03, 0x5f
        /*009a*/ 	.short	0x0000


	//----- nvinfo : EIATTR_EXIT_INSTR_OFFSETS
	.align		4
        /*009c*/ 	.byte	0x04, 0x1c
        /*009e*/ 	.short	(.L_304 - .L_303)


	//   ....[0]....
.L_303:
        /*00a0*/ 	.word	0x00000090


	//   ....[1]....
        /*00a4*/ 	.word	0x00007ac0


	//----- nvinfo : EIATTR_CTAIDZ_USED
	.align		4
.L_304:
        /*00a8*/ 	.byte	0x01, 0x04
	.zero		2


	//----- nvinfo : EIATTR_CRS_STACK_SIZE
	.align		4
        /*00ac*/ 	.byte	0x04, 0x1e
        /*00ae*/ 	.short	(.L_306 - .L_305)
.L_305:
        /*00b0*/ 	.word	0x00000000
.L_306:


//--------------------- .nv.info._ZN5flash44flash_bwd_dq_dk_dv_loop_seqk_parallel_kernelI23Flash_bwd_kernel_traitsILi128ELi64ELi64ELi8ELi4ELi2ELi2ELb1ELb0EN7cutlass10bfloat16_tE19Flash_kernel_traitsILi128ELi64ELi64ELi8ES3_EELb0ELb1ELb0ELb0ELb0ELb0ELb1EEEvNS_16Flash_bwd_paramsE --------------------------
	.section	.nv.info._ZN5flash44flash_bwd_dq_dk_dv_loop_seqk_parallel_kernelI23Flash_bwd_kernel_traitsILi128ELi64ELi64ELi8ELi4ELi2ELi2ELb1ELb0EN7cutlass10bfloat16_tE19Flash_kernel_traitsILi128ELi64ELi64ELi8ES3_EELb0ELb1ELb0ELb0ELb0ELb0ELb1EEEvNS_16Flash_bwd_paramsE,"",@"SHT_CUDA_INFO"
	.sectionflags	@""
	.align	4


	//----- nvinfo : EIATTR_CUDA_API_VERSION
	.align		4
        /*0000*/ 	.byte	0x04, 0x37
        /*0002*/ 	.short	(.L_308 - .L_307)
.L_307:
        /*0004*/ 	.word	0x00000082


	//----- nvinfo : EIATTR_SW2861232_WAR
	.align		4
.L_308:
        /*0008*/ 	.byte	0x01, 0x35
	.zero		2


	//----- nvinfo : EIATTR_PARAM_CBANK
	.align		4
        /*000c*/ 	.byte	0x04, 0x0a
        /*000e*/ 	.short	(.L_310 - .L_309)
	.align		4
.L_309:
        /*0010*/ 	.word	index@(.nv.constant0._ZN5flash44flash_bwd_dq_dk_dv_loop_seqk_parallel_kernelI23Flash_bwd_kernel_traitsILi128ELi64ELi64ELi8ELi4ELi2ELi2ELb1ELb0EN7cutlass10bfloat16_tE19Flash_kernel_traitsILi128ELi64ELi64ELi8ES3_EELb0ELb1ELb0ELb0ELb0ELb0ELb1EEEvNS_16Flash_bwd_paramsE)
        /*0014*/ 	.short	0x0160
        /*0016*/ 	.short	0x0280


	//----- nvinfo : EIATTR_CBANK_PARAM_SIZE
	.align		4
.L_310:
        /*0018*/ 	.byte	0x03, 0x19
        /*001a*/ 	.short	0x0280


	//----- nvinfo : EIATTR_KPARAM_INFO
	.align		4
        /*001c*/ 	.byte	0x04, 0x17
        /*001e*/ 	.short	(.L_312 - .L_311)
.L_311:
        /*0020*/ 	.word	0x00000000
        /*0024*/ 	.short	0x0000
        /*0026*/ 	.short	0x0000
        /*0028*/ 	.byte	0x00, 0xf0, 0x01, 0x0a


	//----- nvinfo : EIATTR_MAXREG_COUNT
	.align		4
.L_312:
        /*002c*/ 	.byte	0x03, 0x1b
        /*002e*/ 	.short	0x00ff


	//----- nvinfo : EIATTR_NUM_BARRIERS
	.align		4
        /*0030*/ 	.byte	0x02, 0x4c
        /*0032*/ 	.byte	0x01
	.zero		1


	//----- nvinfo : EIATTR_ANNOTATIONS
	.align		4
        /*0034*/ 	.byte	0x04, 0x55
        /*0036*/ 	.short	(.L_314 - .L_313)


	//   ....[0]....
.L_313:
        /*0038*/ 	.word	0x00000001
        /*003c*/ 	.byte	0xc0, 0x04, 0x00, 0x00, 0x01, 0x00, 0x00, 0x00, 0x40, 0x05, 0x00, 0x00, 0x01, 0x00, 0x00, 0x00
        /*004c*/ 	.byte	0xb0, 0x05, 0x00, 0x00, 0x01, 0x00, 0x00, 0x00, 0x40, 0x08, 0x00, 0x00, 0x01, 0x00, 0x00, 0x00
        /*005c*/ 	.byte	0x80, 0x08, 0x00, 0x00, 0x01, 0x00, 0x00, 0x00, 0xb0, 0x08, 0x00, 0x00, 0x01, 0x00, 0x00, 0x00
        /*006c*/ 	.byte	0xa0, 0x0a, 0x00, 0x00, 0x01, 0x00, 0x00, 0x00, 0x30, 0x14, 0x00, 0x00, 0x01, 0x00, 0x00, 0x00
        /*007c*/ 	.byte	0x70, 0x27, 0x00, 0x00, 0x01, 0x00, 0x00, 0x00, 0x40, 0x2c, 0x00, 0x00, 0x01, 0x00, 0x00, 0x00
        /*008c*/ 	.byte	0x80, 0x38, 0x00, 0x00, 0x01, 0x00, 0x00, 0x00, 0x90, 0x65, 0x00, 0x00, 0x01, 0x00, 0x00, 0x00
        /*009c*/ 	.byte	0xa0, 0x65, 0x00, 0x00, 0x01, 0x00, 0x00, 0x00, 0xb0, 0x65, 0x00, 0x00


	//----- nvinfo : EIATTR_MERCURY_ISA_VERSION
	.align		4
.L_314:
        /*00a8*/ 	.byte	0x03, 0x5f
        /*00aa*/ 	.short	0x0000


	//----- nvinfo : EIATTR_EXIT_INSTR_OFFSETS
	.align		4
        /*00ac*/ 	.byte	0x04, 0x1c
        /*00ae*/ 	.short	(.L_316 - .L_315)


	//   ....[0]....
.L_315:
        /*00b0*/ 	.word	0x00000090


	//   ....[1]....
        /*00b4*/ 	.word	0x00007490


	//----- nvinfo : EIATTR_CTAIDZ_USED
	.align		4
.L_316:
        /*00b8*/ 	.byte	0x01, 0x04
	.zero		2


	//----- nvinfo : EIATTR_CRS_STACK_SIZE
	.align		4
        /*00bc*/ 	.byte	0x04, 0x1e
        /*00be*/ 	.short	(.L_318 - .L_317)
.L_317:
        /*00c0*/ 	.word	0x00000000
.L_318:


//--------------------- .nv.info._ZN5flash44flash_bwd_dq_dk_dv_loop_seqk_parallel_kernelI23Flash_bwd_kernel_traitsILi128ELi64ELi64ELi8ELi4ELi2ELi2ELb1ELb0EN7cutlass10bfloat16_tE19Flash_kernel_traitsILi128ELi64ELi64ELi8ES3_EELb1ELb1ELb0ELb0ELb1ELb1ELb0EEEvNS_16Flash_bwd_paramsE --------------------------
	.section	.nv.info._ZN5flash44flash_bwd_dq_dk_dv_loop_seqk_parallel_kernelI23Flash_bwd_kernel_traitsILi128ELi64ELi64ELi8ELi4ELi2ELi2ELb1ELb0EN7cutlass10bfloat16_tE19Flash_kernel_traitsILi128ELi64ELi64ELi8ES3_EELb1ELb1ELb0ELb0ELb1ELb1ELb0EEEvNS_16Flash_bwd_paramsE,"",@"SHT_CUDA_INFO"
	.sectionflags	@""
	.align	4


	//----- nvinfo : EIATTR_CUDA_API_VERSION
	.align		4
        /*0000*/ 	.byte	0x04, 0x37
        /*0002*/ 	.short	(.L_320 - .L_319)
.L_319:
        /*0004*/ 	.word	0x00000082


	//----- nvinfo : EIATTR_SW2861232_WAR
	.align		4
.L_320:
        /*0008*/ 	.byte	0x01, 0x35
	.zero		2


	//----- nvinfo : EIATTR_PARAM_CBANK
	.align		4
        /*000c*/ 	.byte	0x04, 0x0a
        /*000e*/ 	.short	(.L_322 - .L_321)
	.align		4
.L_321:
        /*0010*/ 	.word	index@(.nv.constant0._ZN5flash44flash_bwd_dq_dk_dv_loop_seqk_parallel_kernelI23Flash_bwd_kernel_traitsILi128ELi64ELi64ELi8ELi4ELi2ELi2ELb1ELb0EN7cutlass10bfloat16_tE19Flash_kernel_traitsILi128ELi64ELi64ELi8ES3_EELb1ELb1ELb0ELb0ELb1ELb1ELb0EEEvNS_16Flash_bwd_paramsE)
        /*0014*/ 	.short	0x0160
        /*0016*/ 	.short	0x0280


	//----- nvinfo : EIATTR_CBANK_PARAM_SIZE
	.align		4
.L_322:
        /*0018*/ 	.byte	0x03, 0x19
        /*001a*/ 	.short	0x0280


	//----- nvinfo : EIATTR_KPARAM_INFO
	.align		4
        /*001c*/ 	.byte	0x04, 0x17
        /*001e*/ 	.short	(.L_324 - .L_323)
.L_323:
        /*0020*/ 	.word	0x00000000
        /*0024*/ 	.short	0x0000
        /*0026*/ 	.short	0x0000
        /*0028*/ 	.byte	0x00, 0xf0, 0x01, 0x0a


	//----- nvinfo : EIATTR_MAXREG_COUNT
	.align		4
.L_324:
        /*002c*/ 	.byte	0x03, 0x1b
        /*002e*/ 	.short	0x00ff


	//----- nvinfo : EIATTR_NUM_BARRIERS
	.align		4
        /*0030*/ 	.byte	0x02, 0x4c
        /*0032*/ 	.byte	0x01
	.zero		1


	//----- nvinfo : EIATTR_ANNOTATIONS
	.align		4
        /*0034*/ 	.byte	0x04, 0x55
        /*0036*/ 	.short	(.L_326 - .L_325)


	//   ....[0]....
.L_325:
        /* <DEDUP_REMOVED lines=13> */


	//----- nvinfo : EIATTR_MERCURY_ISA_VERSION
	.align		4
.L_326:
        /*00f0*/ 	.byte	0x03, 0x5f
        /*00f2*/ 	.short	0x0000


	//----- nvinfo : EIATTR_EXIT_INSTR_OFFSETS
	.align		4
        /*00f4*/ 	.byte	0x04, 0x1c
        /*00f6*/ 	.short	(.L_328 - .L_327)


	//   ....[0]....
.L_327:
        /*00f8*/ 	.word	0x00000090


	//   ....[1]....
        /*00fc*/ 	.word	0x00005c00


	//----- nvinfo : EIATTR_CTAIDZ_USED
	.align		4
.L_328:
        /*0100*/ 	.byte	0x01, 0x04
	.zero		2


//--------------------- .nv.info._ZN5flash44flash_bwd_dq_dk_dv_loop_seqk_parallel_kernelI23Flash_bwd_kernel_traitsILi128ELi64ELi64ELi8ELi4ELi2ELi2ELb1ELb0EN7cutlass10bfloat16_tE19Flash_kernel_traitsILi128ELi64ELi64ELi8ES3_EELb0ELb1ELb0ELb0ELb1ELb1ELb1EEEvNS_16Flash_bwd_paramsE --------------------------
	.section	.nv.info._ZN5flash44flash_bwd_dq_dk_dv_loop_seqk_parallel_kernelI23Flash_bwd_kernel_traitsILi128ELi64ELi64ELi8ELi4ELi2ELi2ELb1ELb0EN7cutlass10bfloat16_tE19Flash_kernel_traitsILi128ELi64ELi64ELi8ES3_EELb0ELb1ELb0ELb0ELb1ELb1ELb1EEEvNS_16Flash_bwd_paramsE,"",@"SHT_CUDA_INFO"
	.sectionflags	@""
	.align	4


	//----- nvinfo : EIATTR_CUDA_API_VERSION
	.align		4
        /*0000*/ 	.byte	0x04, 0x37
        /*0002*/ 	.short	(.L_330 - .L_329)
.L_329:
        /*0004*/ 	.word	0x00000082


	//----- nvinfo : EIATTR_SW2861232_WAR
	.align		4
.L_330:
        /*0008*/ 	.byte	0x01, 0x35
	.zero		2


	//----- nvinfo : EIATTR_PARAM_CBANK
	.align		4
        /*000c*/ 	.byte	0x04, 0x0a
        /*000e*/ 	.short	(.L_332 - .L_331)
	.align		4
.L_331:
        /*0010*/ 	.word	index@(.nv.constant0._ZN5flash44flash_bwd_dq_dk_dv_loop_seqk_parallel_kernelI23Flash_bwd_kernel_traitsILi128ELi64ELi64ELi8ELi4ELi2ELi2ELb1ELb0EN7cutlass10bfloat16_tE19Flash_kernel_traitsILi128ELi64ELi64ELi8ES3_EELb0ELb1ELb0ELb0ELb1ELb1ELb1EEEvNS_16Flash_bwd_paramsE)
        /*0014*/ 	.short	0x0160
        /*0016*/ 	.short	0x0280


	//----- nvinfo : EIATTR_CBANK_PARAM_SIZE
	.align		4
.L_332:
        /*0018*/ 	.byte	0x03, 0x19
        /*001a*/ 	.short	0x0280


	//----- nvinfo : EIATTR_KPARAM_INFO
	.align		4
        /*001c*/ 	.byte	0x04, 0x17
        /*001e*/ 	.short	(.L_334 - .L_333)
.L_333:
        /*0020*/ 	.word	0x00000000
        /*0024*/ 	.short	0x0000
        /*0026*/ 	.short	0x0000
        /*0028*/ 	.byte	0x00, 0xf0, 0x01, 0x0a


	//----- nvinfo : EIATTR_MAXREG_COUNT
	.align		4
.L_334:
        /*002c*/ 	.byte	0x03, 0x1b
        /*002e*/ 	.short	0x00ff


	//----- nvinfo : EIATTR_NUM_BARRIERS
	.align		4
        /*0030*/ 	.byte	0x02, 0x4c
        /*0032*/ 	.byte	0x01
	.zero		1


	//----- nvinfo : EIATTR_ANNOTATIONS
	.align		4
        /*0034*/ 	.byte	0x04, 0x55
        /*0036*/ 	.short	(.L_336 - .L_335)


	//   ....[0]....
.L_335:
        /* <DEDUP_REMOVED lines=9> */


	//----- nvinfo : EIATTR_MERCURY_ISA_VERSION
	.align		4
.L_336:
        /*00b8*/ 	.byte	0x03, 0x5f
        /*00ba*/ 	.short	0x0000


	//----- nvinfo : EIATTR_EXIT_INSTR_OFFSETS
	.align		4
        /*00bc*/ 	.byte	0x04, 0x1c
        /*00be*/ 	.short	(.L_338 - .L_337)


	//   ....[0]....
.L_337:
        /*00c0*/ 	.word	0x00000090


	//   ....[1]....
        /*00c4*/ 	.word	0x000054f0


	//----- nvinfo : EIATTR_CTAIDZ_USED
	.align		4
.L_338:
        /*00c8*/ 	.byte	0x01, 0x04
	.zero		2


//--------------------- .nv.info._ZN5flash44flash_bwd_dq_dk_dv_loop_seqk_parallel_kernelI23Flash_bwd_kernel_traitsILi128ELi64ELi64ELi8ELi4ELi2ELi2ELb1ELb0EN7cutlass10bfloat16_tE19Flash_kernel_traitsILi128ELi64ELi64ELi8ES3_EELb1ELb1ELb0ELb0ELb0ELb1ELb0EEEvNS_16Flash_bwd_paramsE --------------------------
	.section	.nv.info._ZN5flash44flash_bwd_dq_dk_dv_loop_seqk_parallel_kernelI23Flash_bwd_kernel_traitsILi128ELi64ELi64ELi8ELi4ELi2ELi2ELb1ELb0EN7cutlass10bfloat16_tE19Flash_kernel_traitsILi128ELi64ELi64ELi8ES3_EELb1ELb1ELb0ELb0ELb0ELb1ELb0EEEvNS_16Flash_bwd_paramsE,"",@"SHT_CUDA_INFO"
	.sectionflags	@""
	.align	4


	//----- nvinfo : EIATTR_CUDA_API_VERSION
	.align		4
        /*0000*/ 	.byte	0x04, 0x37
        /*0002*/ 	.short	(.L_340 - .L_339)
.L_339:
        /*0004*/ 	.word	0x00000082


	//----- nvinfo : EIATTR_SW2861232_WAR
	.align		4
.L_340:
        /*0008*/ 	.byte	0x01, 0x35
	.zero		2


	//----- nvinfo : EIATTR_PARAM_CBANK
	.align		4
        /*000c*/ 	.byte	0x04, 0x0a
        /*000e*/ 	.short	(.L_342 - .L_341)
	.align		4
.L_341:
        /*0010*/ 	.word	index@(.nv.constant0._ZN5flash44flash_bwd_dq_dk_dv_loop_seqk_parallel_kernelI23Flash_bwd_kernel_traitsILi128ELi64ELi64ELi8ELi4ELi2ELi2ELb1ELb0EN7cutlass10bfloat16_tE19Flash_kernel_traitsILi128ELi64ELi64ELi8ES3_EELb1ELb1ELb0ELb0ELb0ELb1ELb0EEEvNS_16Flash_bwd_paramsE)
        /*0014*/ 	.short	0x0160
        /*0016*/ 	.short	0x0280


	//----- nvinfo : EIATTR_CBANK_PARAM_SIZE
	.align		4
.L_342:
        /*0018*/ 	.byte	0x03, 0x19
        /*001a*/ 	.short	0x0280


	//----- nvinfo : EIATTR_KPARAM_INFO
	.align		4
        /*001c*/ 	.byte	0x04, 0x17
        /*001e*/ 	.short	(.L_344 - .L_343)
.L_343:
        /*0020*/ 	.word	0x00000000
        /*0024*/ 	.short	0x0000
        /*0026*/ 	.short	0x0000
        /*0028*/ 	.byte	0x00, 0xf0, 0x01, 0x0a


	//----- nvinfo : EIATTR_MAXREG_COUNT
	.align		4
.L_344:
        /*002c*/ 	.byte	0x03, 0x1b
        /*002e*/ 	.short	0x00ff


	//----- nvinfo : EIATTR_NUM_BARRIERS
	.align		4
        /*0030*/ 	.byte	0x02, 0x4c
        /*0032*/ 	.byte	0x01
	.zero		1


	//----- nvinfo : EIATTR_ANNOTATIONS
	.align		4
        /*0034*/ 	.byte	0x04, 0x55
        /*0036*/ 	.short	(.L_346 - .L_345)


	//   ....[0]....
.L_345:
        /* <DEDUP_REMOVED lines=10> */


	//----- nvinfo : EIATTR_MERCURY_ISA_VERSION
	.align		4
.L_346:
        /*00c0*/ 	.byte	0x03, 0x5f
        /*00c2*/ 	.short	0x0000


	//----- nvinfo : EIATTR_EXIT_INSTR_OFFSETS
	.align		4
        /*00c4*/ 	.byte	0x04, 0x1c
        /*00c6*/ 	.short	(.L_348 - .L_347)


	//   ....[0]....
.L_347:
        /*00c8*/ 	.word	0x00000090


	//   ....[1]....
        /*00cc*/ 	.word	0x00006cf0


	//----- nvinfo : EIATTR_CTAIDZ_USED
	.align		4
.L_348:
        /*00d0*/ 	.byte	0x01, 0x04
	.zero		2


	//----- nvinfo : EIATTR_CRS_STACK_SIZE
	.align		4
        /*00d4*/ 	.byte	0x04, 0x1e
        /*00d6*/ 	.short	(.L_350 - .L_349)
.L_349:
        /*00d8*/ 	.word	0x00000000
.L_350:


//--------------------- .nv.info._ZN5flash44flash_bwd_dq_dk_dv_loop_seqk_parallel_kernelI23Flash_bwd_kernel_traitsILi128ELi64ELi64ELi8ELi4ELi2ELi2ELb1ELb0EN7cutlass10bfloat16_tE19Flash_kernel_traitsILi128ELi64ELi64ELi8ES3_EELb0ELb1ELb0ELb0ELb0ELb1ELb1EEEvNS_16Flash_bwd_paramsE --------------------------
	.section	.nv.info._ZN5flash44flash_bwd_dq_dk_dv_loop_seqk_parallel_kernelI23Flash_bwd_kernel_traitsILi128ELi64ELi64ELi8ELi4ELi2ELi2ELb1ELb0EN7cutlass10bfloat16_tE19Flash_kernel_traitsILi128ELi64ELi64ELi8ES3_EELb0ELb1ELb0ELb0ELb0ELb1ELb1EEEvNS_16Flash_bwd_paramsE,"",@"SHT_CUDA_INFO"
	.sectionflags	@""
	.align	4


	//----- nvinfo : EIATTR_CUDA_API_VERSION
	.align		4
        /*0000*/ 	.byte	0x04, 0x37
        /*0002*/ 	.short	(.L_352 - .L_351)
.L_351:
        /*0004*/ 	.word	0x00000082


	//----- nvinfo : EIATTR_SW2861232_WAR
	.align		4
.L_352:
        /*0008*/ 	.byte	0x01, 0x35
	.zero		2


	//----- nvinfo : EIATTR_PARAM_CBANK
	.align		4
        /*000c*/ 	.byte	0x04, 0x0a
        /*000e*/ 	.short	(.L_354 - .L_353)
	.align		4
.L_353:
        /*0010*/ 	.word	index@(.nv.constant0._ZN5flash44flash_bwd_dq_dk_dv_loop_seqk_parallel_kernelI23Flash_bwd_kernel_traitsILi128ELi64ELi64ELi8ELi4ELi2ELi2ELb1ELb0EN7cutlass10bfloat16_tE19Flash_kernel_traitsILi128ELi64ELi64ELi8ES3_EELb0ELb1ELb0ELb0ELb0ELb1ELb1EEEvNS_16Flash_bwd_paramsE)
        /*0014*/ 	.short	0x0160
        /*0016*/ 	.short	0x0280


	//----- nvinfo : EIATTR_CBANK_PARAM_SIZE
	.align		4
.L_354:
        /*0018*/ 	.byte	0x03, 0x19
        /*001a*/ 	.short	0x0280


	//----- nvinfo : EIATTR_KPARAM_INFO
	.align		4
        /*001c*/ 	.byte	0x04, 0x17
        /*001e*/ 	.short	(.L_356 - .L_355)
.L_355:
        /*0020*/ 	.word	0x00000000
        /*0024*/ 	.short	0x0000
        /*0026*/ 	.short	0x0000
        /*0028*/ 	.byte	0x00, 0xf0, 0x01, 0x0a


	//----- nvinfo : EIATTR_MAXREG_COUNT
	.align		4
.L_356:
        /*002c*/ 	.byte	0x03, 0x1b
        /*002e*/ 	.short	0x00ff


	//----- nvinfo : EIATTR_NUM_BARRIERS
	.align		4
        /*0030*/ 	.byte	0x02, 0x4c
        /*0032*/ 	.byte	0x01
	.zero		1


	//----- nvinfo : EIATTR_ANNOTATIONS
	.align		4
        /*0034*/ 	.byte	0x04, 0x55
        /*0036*/ 	.short	(.L_358 - .L_357)


	//   ....[0]....
.L_357:
        /* <DEDUP_REMOVED lines=11> */


	//----- nvinfo : EIATTR_MERCURY_ISA_VERSION
	.align		4
.L_358:
        /*00d0*/ 	.byte	0x03, 0x5f
        /*00d2*/ 	.short	0x0000


	//----- nvinfo : EIATTR_EXIT_INSTR_OFFSETS
	.align		4
        /*00d4*/ 	.byte	0x04, 0x1c
        /*00d6*/ 	.short	(.L_360 - .L_359)


	//   ....[0]....
.L_359:
        /*00d8*/ 	.word	0x00000090


	//   ....[1]....
        /*00dc*/ 	.word	0x00006730


	//----- nvinfo : EIATTR_CTAIDZ_USED
	.align		4
.L_360:
        /*00e0*/ 	.byte	0x01, 0x04
	.zero		2


	//----- nvinfo : EIATTR_CRS_STACK_SIZE
	.align		4
        /*00e4*/ 	.byte	0x04, 0x1e
        /*00e6*/ 	.short	(.L_362 - .L_361)
.L_361:
        /*00e8*/ 	.word	0x00000000
.L_362:


//--------------------- .nv.info._ZN5flash44flash_bwd_dq_dk_dv_loop_seqk_parallel_kernelI23Flash_bwd_kernel_traitsILi128ELi64ELi64ELi8ELi4ELi2ELi2ELb1ELb0EN7cutlass10bfloat16_tE19Flash_kernel_traitsILi128ELi64ELi64ELi8ES3_EELb1ELb1ELb0ELb1ELb0ELb0ELb0EEEvNS_16Flash_bwd_paramsE --------------------------
	.section	.nv.info._ZN5flash44flash_bwd_dq_dk_dv_loop_seqk_parallel_kernelI23Flash_bwd_kernel_traitsILi128ELi64ELi64ELi8ELi4ELi2ELi2ELb1ELb0EN7cutlass10bfloat16_tE19Flash_kernel_traitsILi128ELi64ELi64ELi8ES3_EELb1ELb1ELb0ELb1ELb0ELb0ELb0EEEvNS_16Flash_bwd_paramsE,"",@"SHT_CUDA_INFO"
	.sectionflags	@""
	.align	4


	//----- nvinfo : EIATTR_CUDA_API_VERSION
	.align		4
        /*0000*/ 	.byte	0x04, 0x37
        /*0002*/ 	.short	(.L_364 - .L_363)
.L_363:
        /*0004*/ 	.word	0x00000082


	//----- nvinfo : EIATTR_SW2861232_WAR
	.align		4
.L_364:
        /*0008*/ 	.byte	0x01, 0x35
	.zero		2


	//----- nvinfo : EIATTR_PARAM_CBANK
	.align		4
        /*000c*/ 	.byte	0x04, 0x0a
        /*000e*/ 	.short	(.L_366 - .L_365)
	.align		4
.L_365:
        /*0010*/ 	.word	index@(.nv.constant0._ZN5flash44flash_bwd_dq_dk_dv_loop_seqk_parallel_kernelI23Flash_bwd_kernel_traitsILi128ELi64ELi64ELi8ELi4ELi2ELi2ELb1ELb0EN7cutlass10bfloat16_tE19Flash_kernel_traitsILi128ELi64ELi64ELi8ES3_EELb1ELb1ELb0ELb1ELb0ELb0ELb0EEEvNS_16Flash_bwd_paramsE)
        /*0014*/ 	.short	0x0160
        /*0016*/ 	.short	0x0280


	//----- nvinfo : EIATTR_CBANK_PARAM_SIZE
	.align		4
.L_366:
        /*0018*/ 	.byte	0x03, 0x19
        /*001a*/ 	.short	0x0280


	//----- nvinfo : EIATTR_KPARAM_INFO
	.align		4
        /*001c*/ 	.byte	0x04, 0x17
        /*001e*/ 	.short	(.L_368 - .L_367)
.L_367:
        /*0020*/ 	.word	0x00000000
        /*0024*/ 	.short	0x0000
        /*0026*/ 	.short	0x0000
        /*0028*/ 	.byte	0x00, 0xf0, 0x01, 0x0a


	//----- nvinfo : EIATTR_MAXREG_COUNT
	.align		4
.L_368:
        /*002c*/ 	.byte	0x03, 0x1b
        /*002e*/ 	.short	0x00ff


	//----- nvinfo : EIATTR_NUM_BARRIERS
	.align		4
        /*0030*/ 	.byte	0x02, 0x4c
        /*0032*/ 	.byte	0x01
	.zero		1


	//----- nvinfo : EIATTR_ANNOTATIONS
	.align		4
        /*0034*/ 	.byte	0x04, 0x55
        /*0036*/ 	.short	(.L_370 - .L_369)


	//   ....[0]....
.L_369:
        /*0038*/ 	.word	0x00000001
        /*003c*/ 	.byte	0x70, 0x03, 0x00, 0x00, 0x01, 0x00, 0x00, 0x00, 0x20, 0x08, 0x00, 0x00, 0x01, 0x00, 0x00, 0x00
        /*004c*/ 	.byte	0xf0, 0x24, 0x00, 0x00, 0x01, 0x00, 0x00, 0x00, 0xa0, 0x41, 0x00, 0x00, 0x01, 0x00, 0x00, 0x00
        /*005c*/ 	.byte	0xa0, 0x7c, 0x00, 0x00


	//----- nvinfo : EIATTR_MERCURY_ISA_VERSION
	.align		4
.L_370:
        /*0060*/ 	.byte	0x03, 0x5f
        /*0062*/ 	.short	0x0000


	//----- nvinfo : EIATTR_EXIT_INSTR_OFFSETS
	.align		4
        /*0064*/ 	.byte	0x04, 0x1c
        /*0066*/ 	.short	(.L_372 - .L_371)


	//   ....[0]....
.L_371:
        /*0068*/ 	.word	0x000000a0


	//   ....[1]....
        /*006c*/ 	.word	0x00008470


	//----- nvinfo : EIATTR_CTAIDZ_USED
	.align		4
.L_372:
        /*0070*/ 	.byte	0x01, 0x04
	.zero		2


	//----- nvinfo : EIATTR_CRS_STACK_SIZE
	.align		4
        /*0074*/ 	.byte	0x04, 0x1e
        /*0076*/ 	.short	(.L_374 - .L_373)
.L_373:
        /*0078*/ 	.word	0x00000000
.L_374:


//--------------------- .nv.info._ZN5flash44flash_bwd_dq_dk_dv_loop_seqk_parallel_kernelI23Flash_bwd_kernel_traitsILi128ELi64ELi64ELi8ELi4ELi2ELi2ELb1ELb0EN7cutlass10bfloat16_tE19Flash_kernel_traitsILi128ELi64ELi64ELi8ES3_EELb0ELb1ELb0ELb1ELb0ELb0ELb1EEEvNS_16Flash_bwd_paramsE --------------------------
	.section	.nv.info._ZN5flash44flash_bwd_dq_dk_dv_loop_seqk_parallel_kernelI23Flash_bwd_kernel_traitsILi128ELi64ELi64ELi8ELi4ELi2ELi2ELb1ELb0EN7cutlass10bfloat16_tE19Flash_kernel_traitsILi128ELi64ELi64ELi8ES3_EELb0ELb1ELb0ELb1ELb0ELb0ELb1EEEvNS_16Flash_bwd_paramsE,"",@"SHT_CUDA_INFO"
	.sectionflags	@""
	.align	4


	//----- nvinfo : EIATTR_CUDA_API_VERSION
	.align		4
        /*0000*/ 	.byte	0x04, 0x37
        /*0002*/ 	.short	(.L_376 - .L_375)
.L_375:
        /*0004*/ 	.word	0x00000082


	//----- nvinfo : EIATTR_SW2861232_WAR
	.align		4
.L_376:
        /*0008*/ 	.byte	0x01, 0x35
	.zero		2


	//----- nvinfo : EIATTR_PARAM_CBANK
	.align		4
        /*000c*/ 	.byte	0x04, 0x0a
        /*000e*/ 	.short	(.L_378 - .L_377)
	.align		4
.L_377:
        /*0010*/ 	.word	index@(.nv.constant0._ZN5flash44flash_bwd_dq_dk_dv_loop_seqk_parallel_kernelI23Flash_bwd_kernel_traitsILi128ELi64ELi64ELi8ELi4ELi2ELi2ELb1ELb0EN7cutlass10bfloat16_tE19Flash_kernel_traitsILi128ELi64ELi64ELi8ES3_EELb0ELb1ELb0ELb1ELb0ELb0ELb1EEEvNS_16Flash_bwd_paramsE)
        /*0014*/ 	.short	0x0160
        /*0016*/ 	.short	0x0280


	//----- nvinfo : EIATTR_CBANK_PARAM_SIZE
	.align		4
.L_378:
        /*0018*/ 	.byte	0x03, 0x19
        /*001a*/ 	.short	0x0280


	//----- nvinfo : EIATTR_KPARAM_INFO
	.align		4
        /*001c*/ 	.byte	0x04, 0x17
        /*001e*/ 	.short	(.L_380 - .L_379)
.L_379:
        /*0020*/ 	.word	0x00000000
        /*0024*/ 	.short	0x0000
        /*0026*/ 	.short	0x0000
        /*0028*/ 	.byte	0x00, 0xf0, 0x01, 0x0a


	//----- nvinfo : EIATTR_MAXREG_COUNT
	.align		4
.L_380:
        /*002c*/ 	.byte	0x03, 0x1b
        /*002e*/ 	.short	0x00ff


	//----- nvinfo : EIATTR_NUM_BARRIERS
	.align		4
        /*0030*/ 	.byte	0x02, 0x4c
        /*0032*/ 	.byte	0x01
	.zero		1


	//----- nvinfo : EIATTR_ANNOTATIONS
	.align		4
        /*0034*/ 	.byte	0x04, 0x55
        /*0036*/ 	.short	(.L_382 - .L_381)


	//   ....[0]....
.L_381:
        /* <DEDUP_REMOVED lines=12> */


	//----- nvinfo : EIATTR_MERCURY_ISA_VERSION
	.align		4
.L_382:
        /*00e0*/ 	.byte	0x03, 0x5f
        /*00e2*/ 	.short	0x0000


	//----- nvinfo : EIATTR_EXIT_INSTR_OFFSETS
	.align		4
        /*00e4*/ 	.byte	0x04, 0x1c
        /*00e6*/ 	.short	(.L_384 - .L_383)


	//   ....[0]....
.L_383:
        /*00e8*/ 	.word	0x00000090


	//   ....[1]....
        /*00ec*/ 	.word	0x00007880


	//----- nvinfo : EIATTR_CTAIDZ_USED
	.align		4
.L_384:
        /*00f0*/ 	.byte	0x01, 0x04
	.zero		2


	//----- nvinfo : EIATTR_CRS_STACK_SIZE
	.align		4
        /*00f4*/ 	.byte	0x04, 0x1e
        /*00f6*/ 	.short	(.L_386 - .L_385)
.L_385:
        /*00f8*/ 	.word	0x00000000
.L_386:


//--------------------- .nv.info._ZN5flash25flash_bwd_dot_do_o_kernelILb0E23Flash_bwd_kernel_traitsILi128ELi64ELi64ELi8ELi4ELi2ELi2ELb1ELb0EN7cutlass10bfloat16_tE19Flash_kernel_traitsILi128ELi64ELi64ELi8ES3_EEEEvNS_16Flash_bwd_paramsE --------------------------
	.section	.nv.info._ZN5flash25flash_bwd_dot_do_o_kernelILb0E23Flash_bwd_kernel_traitsILi128ELi64ELi64ELi8ELi4ELi2ELi2ELb1ELb0EN7cutlass10bfloat16_tE19Flash_kernel_traitsILi128ELi64ELi64ELi8ES3_EEEEvNS_16Flash_bwd_paramsE,"",@"SHT_CUDA_INFO"
	.sectionflags	@""
	.align	4


	//----- nvinfo : EIATTR_CUDA_API_VERSION
	.align		4
        /*0000*/ 	.byte	0x04, 0x37
        /*0002*/ 	.short	(.L_388 - .L_387)
.L_387:
        /*0004*/ 	.word	0x00000082


	//----- nvinfo : EIATTR_SW2861232_WAR
	.align		4
.L_388:
        /*0008*/ 	.byte	0x01, 0x35
	.zero		2


	//----- nvinfo : EIATTR_PARAM_CBANK
	.align		4
        /*000c*/ 	.byte	0x04, 0x0a
        /*000e*/ 	.short	(.L_390 - .L_389)
	.align		4
.L_389:
        /*0010*/ 	.word	index@(.nv.constant0._ZN5flash25flash_bwd_dot_do_o_kernelILb0E23Flash_bwd_kernel_traitsILi128ELi64ELi64ELi8ELi4ELi2ELi2ELb1ELb0EN7cutlass10bfloat16_tE19Flash_kernel_traitsILi128ELi64ELi64ELi8ES3_EEEEvNS_16Flash_bwd_paramsE)
        /*0014*/ 	.short	0x0160
        /*0016*/ 	.short	0x0280


	//----- nvinfo : EIATTR_CBANK_PARAM_SIZE
	.align		4
.L_390:
        /*0018*/ 	.byte	0x03, 0x19
        /*001a*/ 	.short	0x0280


	//----- nvinfo : EIATTR_KPARAM_INFO
	.align		4
        /*001c*/ 	.byte	0x04, 0x17
        /*001e*/ 	.short	(.L_392 - .L_391)
.L_391:
        /*0020*/ 	.word	0x00000000
        /*0024*/ 	.short	0x0000
        /*0026*/ 	.short	0x0000
        /*0028*/ 	.byte	0x00, 0xf0, 0x01, 0x0a


	//----- nvinfo : EIATTR_MAXREG_COUNT
	.align		4
.L_392:
        /*002c*/ 	.byte	0x03, 0x1b
        /*002e*/ 	.short	0x00ff


	//----- nvinfo : EIATTR_MERCURY_ISA_VERSION
	.align		4
        /*0030*/ 	.byte	0x03, 0x5f
        /*0032*/ 	.short	0x0000


	//----- nvinfo : EIATTR_COOP_GROUP_MASK_REGIDS
	.align		4
        /*0034*/ 	.byte	0x04, 0x29
        /*0036*/ 	.short	(.L_394 - .L_393)


	//   ....[0]....
.L_393:
        /*0038*/ 	.word	0xffffffff


	//   ....[1]....
        /*003c*/ 	.word	0xffffffff


	//   ....[2]....
        /*0040*/ 	.word	0xffffffff


	//   ....[3]....
        /*0044*/ 	.word	0xffffffff


	//   ....[4]....
        /*0048*/ 	.word	0xffffffff


	//   ....[5]....
        /*004c*/ 	.word	0xffffffff


	//----- nvinfo : EIATTR_COOP_GROUP_INSTR_OFFSETS
	.align		4
.L_394:
        /*0050*/ 	.byte	0x04, 0x28
        /*0052*/ 	.short	(.L_396 - .L_395)


	//   ....[0]....
.L_395:
        /*0054*/ 	.word	0x00001030


	//   ....[1]....
        /*0058*/ 	.word	0x00001050


	//   ....[2]....
        /*005c*/ 	.word	0x00001070


	//   ....[3]....
        /*0060*/ 	.word	0x00001090


	//   ....[4]....
        /*0064*/ 	.word	0x000010d0


	//   ....[5]....
        /*0068*/ 	.word	0x00001110


	//----- nvinfo : EIATTR_EXIT_INSTR_OFFSETS
	.align		4
.L_396:
        /*006c*/ 	.byte	0x04, 0x1c
        /*006e*/ 	.short	(.L_398 - .L_397)


	//   ....[0]....
.L_397:
        /*0070*/ 	.word	0x00000120


	//   ....[1]....
        /*0074*/ 	.word	0x00001170


	//   ....[2]....
        /*0078*/ 	.word	0x000011a0


	//----- nvinfo : EIATTR_CTAIDZ_USED
	.align		4
.L_398:
        /*007c*/ 	.byte	0x01, 0x04
	.zero		2


	//----- nvinfo : EIATTR_CRS_STACK_SIZE
	.align		4
        /*0080*/ 	.byte	0x04, 0x1e
        /*0082*/ 	.short	(.L_400 - .L_399)
.L_399:
        /*0084*/ 	.word	0x00000000
.L_400:


//--------------------- .nv.info._ZN5flash25flash_bwd_dot_do_o_kernelILb1E23Flash_bwd_kernel_traitsILi128ELi64ELi64ELi8ELi4ELi2ELi2ELb1ELb0EN7cutlass10bfloat16_tE19Flash_kernel_traitsILi128ELi64ELi64ELi8ES3_EEEEvNS_16Flash_bwd_paramsE --------------------------
	.section	.nv.info._ZN5flash25flash_bwd_dot_do_o_kernelILb1E23Flash_bwd_kernel_traitsILi128ELi64ELi64ELi8ELi4ELi2ELi2ELb1ELb0EN7cutlass10bfloat16_tE19Flash_kernel_traitsILi128ELi64ELi64ELi8ES3_EEEEvNS_16Flash_bwd_paramsE,"",@"SHT_CUDA_INFO"
	.sectionflags	@""
	.align	4


	//----- nvinfo : EIATTR_CUDA_API_VERSION
	.align		4
        /*0000*/ 	.byte	0x04, 0x37
        /*0002*/ 	.short	(.L_402 - .L_401)
.L_401:
        /*0004*/ 	.word	0x00000082


	//----- nvinfo : EIATTR_SW2861232_WAR
	.align		4
.L_402:
        /*0008*/ 	.byte	0x01, 0x35
	.zero		2


	//----- nvinfo : EIATTR_PARAM_CBANK
	.align		4
        /*000c*/ 	.byte	0x04, 0x0a
        /*000e*/ 	.short	(.L_404 - .L_403)
	.align		4
.L_403:
        /*0010*/ 	.word	index@(.nv.constant0._ZN5flash25flash_bwd_dot_do_o_kernelILb1E23Flash_bwd_kernel_traitsILi128ELi64ELi64ELi8ELi4ELi2ELi2ELb1ELb0EN7cutlass10bfloat16_tE19Flash_kernel_traitsILi128ELi64ELi64ELi8ES3_EEEEvNS_16Flash_bwd_paramsE)
        /*0014*/ 	.short	0x0160
        /*0016*/ 	.short	0x0280


	//----- nvinfo : EIATTR_CBANK_PARAM_SIZE
	.align		4
.L_404:
        /*0018*/ 	.byte	0x03, 0x19
        /*001a*/ 	.short	0x0280


	//----- nvinfo : EIATTR_KPARAM_INFO
	.align		4
        /*001c*/ 	.byte	0x04, 0x17
        /*001e*/ 	.short	(.L_406 - .L_405)
.L_405:
        /*0020*/ 	.word	0x00000000
        /*0024*/ 	.short	0x0000
        /*0026*/ 	.short	0x0000
        /*0028*/ 	.byte	0x00, 0xf0, 0x01, 0x0a


	//----- nvinfo : EIATTR_MAXREG_COUNT
	.align		4
.L_406:
        /*002c*/ 	.byte	0x03, 0x1b
        /*002e*/ 	.short	0x00ff


	//----- nvinfo : EIATTR_MERCURY_ISA_VERSION
	.align		4
        /*0030*/ 	.byte	0x03, 0x5f
        /*0032*/ 	.short	0x0000


	//----- nvinfo : EIATTR_COOP_GROUP_MASK_REGIDS
	.align		4
        /*0034*/ 	.byte	0x04, 0x29
        /*0036*/ 	.short	(.L_408 - .L_407)


	//   ....[0]....
.L_407:
        /*0038*/ 	.word	0xffffffff


	//   ....[1]....
        /*003c*/ 	.word	0xffffffff


	//   ....[2]....
        /*0040*/ 	.word	0xffffffff


	//   ....[3]....
        /*0044*/ 	.word	0xffffffff


	//   ....[4]....
        /*0048*/ 	.word	0xffffffff


	//   ....[5]....
        /*004c*/ 	.word	0xffffffff


	//----- nvinfo : EIATTR_COOP_GROUP_INSTR_OFFSETS
	.align		4
.L_408:
        /*0050*/ 	.byte	0x04, 0x28
        /*0052*/ 	.short	(.L_410 - .L_409)


	//   ....[0]....
.L_409:
        /*0054*/ 	.word	0x00001350


	//   ....[1]....
        /*0058*/ 	.word	0x00001360


	//   ....[2]....
        /*005c*/ 	.word	0x00001390


	//   ....[3]....
        /*0060*/ 	.word	0x000013a0


	//   ....[4]....
        /*0064*/ 	.word	0x000013e0


	//   ....[5]....
        /*0068*/ 	.word	0x00001420


	//----- nvinfo : EIATTR_EXIT_INSTR_OFFSETS
	.align		4
.L_410:
        /*006c*/ 	.byte	0x04, 0x1c
        /*006e*/ 	.short	(.L_412 - .L_411)


	//   ....[0]....
.L_411:
        /*0070*/ 	.word	0x00000120


	//   ....[1]....
        /*0074*/ 	.word	0x00001580


	//----- nvinfo : EIATTR_CTAIDZ_USED
	.align		4
.L_412:
        /*0078*/ 	.byte	0x01, 0x04
	.zero		2


	//----- nvinfo : EIATTR_CRS_STACK_SIZE
	.align		4
        /*007c*/ 	.byte	0x04, 0x1e
        /*007e*/ 	.short	(.L_414 - .L_413)
.L_413:
        /*0080*/ 	.word	0x00000000
.L_414:


//--------------------- .nv.info._ZN5flash27flash_bwd_convert_dq_kernelI23Flash_bwd_kernel_traitsILi128ELi64ELi128ELi8ELi2ELi4ELi2ELb0ELb0EN7cutlass10bfloat16_tE19Flash_kernel_traitsILi128ELi64ELi128ELi8ES3_EEEEvNS_16Flash_bwd_paramsEi --------------------------
	.section	.nv.info._ZN5flash27flash_bwd_convert_dq_kernelI23Flash_bwd_kernel_traitsILi128ELi64ELi128ELi8ELi2ELi4ELi2ELb0ELb0EN7cutlass10bfloat16_tE19Flash_kernel_traitsILi128ELi64ELi128ELi8ES3_EEEEvNS_16Flash_bwd_paramsEi,"",@"SHT_CUDA_INFO"
	.sectionflags	@""
	.align	4


	//----- nvinfo : EIATTR_CUDA_API_VERSION
	.align		4
        /*0000*/ 	.byte	0x04, 0x37
        /*0002*/ 	.short	(.L_416 - .L_415)
.L_415:
        /*0004*/ 	.word	0x00000082


	//----- nvinfo : EIATTR_SW2861232_WAR
	.align		4
.L_416:
        /*0008*/ 	.byte	0x01, 0x35
	.zero		2


	//----- nvinfo : EIATTR_PARAM_CBANK
	.align		4
        /*000c*/ 	.byte	0x04, 0x0a
        /*000e*/ 	.short	(.L_418 - .L_417)
	.align		4
.L_417:
        /*0010*/ 	.word	index@(.nv.constant0._ZN5flash27flash_bwd_convert_dq_kernelI23Flash_bwd_kernel_traitsILi128ELi64ELi128ELi8ELi2ELi4ELi2ELb0ELb0EN7cutlass10bfloat16_tE19Flash_kernel_traitsILi128ELi64ELi128ELi8ES3_EEEEvNS_16Flash_bwd_paramsEi)
        /*0014*/ 	.short	0x0160
        /*0016*/ 	.short	0x0284


	//----- nvinfo : EIATTR_CBANK_PARAM_SIZE
	.align		4
.L_418:
        /*0018*/ 	.byte	0x03, 0x19
        /*001a*/ 	.short	0x0284


	//----- nvinfo : EIATTR_KPARAM_INFO
	.align		4
        /*001c*/ 	.byte	0x04, 0x17
        /*001e*/ 	.short	(.L_420 - .L_419)
.L_419:
        /*0020*/ 	.word	0x00000000
        /*0024*/ 	.short	0x0001
        /*0026*/ 	.short	0x0280
        /*0028*/ 	.byte	0x00, 0xf0, 0x11, 0x00


	//----- nvinfo : EIATTR_KPARAM_INFO
	.align		4
.L_420:
        /*002c*/ 	.byte	0x04, 0x17
        /*002e*/ 	.short	(.L_422 - .L_421)
.L_421:
        /*0030*/ 	.word	0x00000000
        /*0034*/ 	.short	0x0000
        /*0036*/ 	.short	0x0000
        /*0038*/ 	.byte	0x00, 0xf0, 0x01, 0x0a


	//----- nvinfo : EIATTR_MAXREG_COUNT
	.align		4
.L_422:
        /*003c*/ 	.byte	0x03, 0x1b
        /*003e*/ 	.short	0x00ff


	//----- nvinfo : EIATTR_NUM_BARRIERS
	.align		4
        /*0040*/ 	.byte	0x02, 0x4c
        /*0042*/ 	.byte	0x01
	.zero		1


	//----- nvinfo : EIATTR_MERCURY_ISA_VERSION
	.align		4
        /*0044*/ 	.byte	0x03, 0x5f
        /*0046*/ 	.short	0x0000


	//----- nvinfo : EIATTR_EXIT_INSTR_OFFSETS
	.align		4
        /*0048*/ 	.byte	0x04, 0x1c
        /*004a*/ 	.short	(.L_424 - .L_423)


	//   ....[0]....
.L_423:
        /*004c*/ 	.word	0x000000f0


	//   ....[1]....
        /*0050*/ 	.word	0x000016c0


	//   ....[2]....
        /*0054*/ 	.word	0x000017a0


	//   ....[3]....
        /*0058*/ 	.word	0x000017c0


	//----- nvinfo : EIATTR_CTAIDZ_USED
	.align		4
.L_424:
        /*005c*/ 	.byte	0x01, 0x04
	.zero		2


	//----- nvinfo : EIATTR_CRS_STACK_SIZE
	.align		4
        /*0060*/ 	.byte	0x04, 0x1e
        /*0062*/ 	.short	(.L_426 - .L_425)
.L_425:
        /*0064*/ 	.word	0x00000000
.L_426:


//--------------------- .nv.info._ZN5flash44flash_bwd_dq_dk_dv_loop_seqk_parallel_kernelI23Flash_bwd_kernel_traitsILi128ELi64ELi128ELi8ELi2ELi4ELi2ELb0ELb0EN7cutlass10bfloat16_tE19Flash_kernel_traitsILi128ELi64ELi128ELi8ES3_EELb1ELb1ELb0ELb0ELb0ELb0ELb0EEEvNS_16Flash_bwd_paramsE --------------------------
	.section	.nv.info._ZN5flash44flash_bwd_dq_dk_dv_loop_seqk_parallel_kernelI23Flash_bwd_kernel_traitsILi128ELi64ELi128ELi8ELi2ELi4ELi2ELb0ELb0EN7cutlass10bfloat16_tE19Flash_kernel_traitsILi128ELi64ELi128ELi8ES3_EELb1ELb1ELb0ELb0ELb0ELb0ELb0EEEvNS_16Flash_bwd_paramsE,"",@"SHT_CUDA_INFO"
	.sectionflags	@""
	.align	4


	//----- nvinfo : EIATTR_CUDA_API_VERSION
	.align		4
        /*0000*/ 	.byte	0x04, 0x37
        /*0002*/ 	.short	(.L_428 - .L_427)
.L_427:
        /*0004*/ 	.word	0x00000082


	//----- nvinfo : EIATTR_SW2861232_WAR
	.align		4
.L_428:
        /*0008*/ 	.byte	0x01, 0x35
	.zero		2


	//----- nvinfo : EIATTR_PARAM_CBANK
	.align		4
        /*000c*/ 	.byte	0x04, 0x0a
        /*000e*/ 	.short	(.L_430 - .L_429)
	.align		4
.L_429:
        /*0010*/ 	.word	index@(.nv.constant0._ZN5flash44flash_bwd_dq_dk_dv_loop_seqk_parallel_kernelI23Flash_bwd_kernel_traitsILi128ELi64ELi128ELi8ELi2ELi4ELi2ELb0ELb0EN7cutlass10bfloat16_tE19Flash_kernel_traitsILi128ELi64ELi128ELi8ES3_EELb1ELb1ELb0ELb0ELb0ELb0ELb0EEEvNS_16Flash_bwd_paramsE)
        /*0014*/ 	.short	0x0160
        /*0016*/ 	.short	0x0280


	//----- nvinfo : EIATTR_CBANK_PARAM_SIZE
	.align		4
.L_430:
        /*0018*/ 	.byte	0x03, 0x19
        /*001a*/ 	.short	0x0280


	//----- nvinfo : EIATTR_KPARAM_INFO
	.align		4
        /*001c*/ 	.byte	0x04, 0x17
        /*001e*/ 	.short	(.L_432 - .L_431)
.L_431:
        /*0020*/ 	.word	0x00000000
        /*0024*/ 	.short	0x0000
        /*0026*/ 	.short	0x0000
        /*0028*/ 	.byte	0x00, 0xf0, 0x01, 0x0a


	//----- nvinfo : EIATTR_MAXREG_COUNT
	.align		4
.L_432:
        /*002c*/ 	.byte	0x03, 0x1b
        /*002e*/ 	.short	0x00ff


	//----- nvinfo : EIATTR_NUM_BARRIERS
	.align		4
        /*0030*/ 	.byte	0x02, 0x4c
        /*0032*/ 	.byte	0x01
	.zero		1


	//----- nvinfo : EIATTR_ANNOTATIONS
	.align		4
        /*0034*/ 	.byte	0x04, 0x55
        /*0036*/ 	.short	(.L_434 - .L_433)


	//   ....[0]....
.L_433:
        /* <DEDUP_REMOVED lines=8> */


	//----- nvinfo : EIATTR_MERCURY_ISA_VERSION
	.align		4
.L_434:
        /*00a8*/ 	.byte	0x03, 0x5f
        /*00aa*/ 	.short	0x0000


	//----- nvinfo : EIATTR_EXIT_INSTR_OFFSETS
	.align		4
        /*00ac*/ 	.byte	0x04, 0x1c
        /*00ae*/ 	.short	(.L_436 - .L_435)


	//   ....[0]....
.L_435:
        /*00b0*/ 	.word	0x000000a0


	//   ....[1]....
        /*00b4*/ 	.word	0x0000bcd0


	//----- nvinfo : EIATTR_CTAIDZ_USED
	.align		4
.L_436:
        /*00b8*/ 	.byte	0x01, 0x04
	.zero		2


	//----- nvinfo : EIATTR_CRS_STACK_SIZE
	.align		4
        /*00bc*/ 	.byte	0x04, 0x1e
        /*00be*/ 	.short	(.L_438 - .L_437)
.L_437:
        /*00c0*/ 	.word	0x00000000
.L_438:


//--------------------- .nv.info._ZN5flash44flash_bwd_dq_dk_dv_loop_seqk_parallel_kernelI23Flash_bwd_kernel_traitsILi128ELi64ELi128ELi8ELi2ELi4ELi2ELb0ELb0EN7cutlass10bfloat16_tE19Flash_kernel_traitsILi128ELi64ELi128ELi8ES3_EELb0ELb1ELb0ELb0ELb0ELb0ELb1EEEvNS_16Flash_bwd_paramsE --------------------------
	.section	.nv.info._ZN5flash44flash_bwd_dq_dk_dv_loop_seqk_parallel_kernelI23Flash_bwd_kernel_traitsILi128ELi64ELi128ELi8ELi2ELi4ELi2ELb0ELb0EN7cutlass10bfloat16_tE19Flash_kernel_traitsILi128ELi64ELi128ELi8ES3_EELb0ELb1ELb0ELb0ELb0ELb0ELb1EEEvNS_16Flash_bwd_paramsE,"",@"SHT_CUDA_INFO"
	.sectionflags	@""
	.align	4


	//----- nvinfo : EIATTR_CUDA_API_VERSION
	.align		4
        /*0000*/ 	.byte	0x04, 0x37
        /*0002*/ 	.short	(.L_440 - .L_439)
.L_439:
        /*0004*/ 	.word	0x00000082


	//----- nvinfo : EIATTR_SW2861232_WAR
	.align		4
.L_440:
        /*0008*/ 	.byte	0x01, 0x35
	.zero		2


	//----- nvinfo : EIATTR_PARAM_CBANK
	.align		4
        /*000c*/ 	.byte	0x04, 0x0a
        /*000e*/ 	.short	(.L_442 - .L_441)
	.align		4
.L_441:
        /*0010*/ 	.word	index@(.nv.constant0._ZN5flash44flash_bwd_dq_dk_dv_loop_seqk_parallel_kernelI23Flash_bwd_kernel_traitsILi128ELi64ELi128ELi8ELi2ELi4ELi2ELb0ELb0EN7cutlass10bfloat16_tE19Flash_kernel_traitsILi128ELi64ELi128ELi8ES3_EELb0ELb1ELb0ELb0ELb0ELb0ELb1EEEvNS_16Flash_bwd_paramsE)
        /*0014*/ 	.short	0x0160
        /*0016*/ 	.short	0x0280


	//----- nvinfo : EIATTR_CBANK_PARAM_SIZE
	.align		4
.L_442:
        /*0018*/ 	.byte	0x03, 0x19
        /*001a*/ 	.short	0x0280


	//----- nvinfo : EIATTR_KPARAM_INFO
	.align		4
        /*001c*/ 	.byte	0x04, 0x17
        /*001e*/ 	.short	(.L_444 - .L_443)
.L_443:
        /*0020*/ 	.word	0x00000000
        /*0024*/ 	.short	0x0000
        /*0026*/ 	.short	0x0000
        /*0028*/ 	.byte	0x00, 0xf0, 0x01, 0x0a


	//----- nvinfo : EIATTR_MAXREG_COUNT
	.align		4
.L_444:
        /*002c*/ 	.byte	0x03, 0x1b
        /*002e*/ 	.short	0x00ff


	//----- nvinfo : EIATTR_NUM_BARRIERS
	.align		4
        /*0030*/ 	.byte	0x02, 0x4c
        /*0032*/ 	.byte	0x01
	.zero		1


	//----- nvinfo : EIATTR_ANNOTATIONS
	.align		4
        /*0034*/ 	.byte	0x04, 0x55
        /*0036*/ 	.short	(.L_446 - .L_445)


	//   ....[0]....
.L_445:
        /* <DEDUP_REMOVED lines=57> */


	//----- nvinfo : EIATTR_MERCURY_ISA_VERSION
	.align		4
.L_446:
        /*03b8*/ 	.byte	0x03, 0x5f
        /*03ba*/ 	.short	0x0000


	//----- nvinfo : EIATTR_EXIT_INSTR_OFFSETS
	.align		4
        /*03bc*/ 	.byte	0x04, 0x1c
        /*03be*/ 	.short	(.L_448 - .L_447)


	//   ....[0]....
.L_447:
        /*03c0*/ 	.word	0x000000a0


	//   ....[1]....
        /*03c4*/ 	.word	0x0000bb50


	//----- nvinfo : EIATTR_CTAIDZ_USED
	.align		4
.L_448:
        /*03c8*/ 	.byte	0x01, 0x04
	.zero		2


	//----- nvinfo : EIATTR_CRS_STACK_SIZE
	.align		4
        /*03cc*/ 	.byte	0x04, 0x1e
        /*03ce*/ 	.short	(.L_450 - .L_449)
.L_449:
        /*03d0*/ 	.word	0x00000000
.L_450:


//--------------------- .nv.info._ZN5flash44flash_bwd_dq_dk_dv_loop_seqk_parallel_kernelI23Flash_bwd_kernel_traitsILi128ELi64ELi128ELi8ELi2ELi4ELi2ELb0ELb0EN7cutlass10bfloat16_tE19Flash_kernel_traitsILi128ELi64ELi128ELi8ES3_EELb1ELb1ELb0ELb0ELb1ELb1ELb0EEEvNS_16Flash_bwd_paramsE --------------------------
	.section	.nv.info._ZN5flash44flash_bwd_dq_dk_dv_loop_seqk_parallel_kernelI23Flash_bwd_kernel_traitsILi128ELi64ELi128ELi8ELi2ELi4ELi2ELb0ELb0EN7cutlass10bfloat16_tE19Flash_kernel_traitsILi128ELi64ELi128ELi8ES3_EELb1ELb1ELb0ELb0ELb1ELb1ELb0EEEvNS_16Flash_bwd_paramsE,"",@"SHT_CUDA_INFO"
	.sectionflags	@""
	.align	4


	//----- nvinfo : EIATTR_CUDA_API_VERSION
	.align		4
        /*0000*/ 	.byte	0x04, 0x37
        /*0002*/ 	.short	(.L_452 - .L_451)
.L_451:
        /*0004*/ 	.word	0x00000082


	//----- nvinfo : EIATTR_SW2861232_WAR
	.align		4
.L_452:
        /*0008*/ 	.byte	0x01, 0x35
	.zero		2


	//----- nvinfo : EIATTR_PARAM_CBANK
	.align		4
        /*000c*/ 	.byte	0x04, 0x0a
        /*000e*/ 	.short	(.L_454 - .L_453)
	.align		4
.L_453:
        /*0010*/ 	.word	index@(.nv.constant0._ZN5flash44flash_bwd_dq_dk_dv_loop_seqk_parallel_kernelI23Flash_bwd_kernel_traitsILi128ELi64ELi128ELi8ELi2ELi4ELi2ELb0ELb0EN7cutlass10bfloat16_tE19Flash_kernel_traitsILi128ELi64ELi128ELi8ES3_EELb1ELb1ELb0ELb0ELb1ELb1ELb0EEEvNS_16Flash_bwd_paramsE)
        /*0014*/ 	.short	0x0160
        /*0016*/ 	.short	0x0280


	//----- nvinfo : EIATTR_CBANK_PARAM_SIZE
	.align		4
.L_454:
        /*0018*/ 	.byte	0x03, 0x19
        /*001a*/ 	.short	0x0280


	//----- nvinfo : EIATTR_KPARAM_INFO
	.align		4
        /*001c*/ 	.byte	0x04, 0x17
        /*001e*/ 	.short	(.L_456 - .L_455)
.L_455:
        /*0020*/ 	.word	0x00000000
        /*0024*/ 	.short	0x0000
        /*0026*/ 	.short	0x0000
        /*0028*/ 	.byte	0x00, 0xf0, 0x01, 0x0a


	//----- nvinfo : EIATTR_MAXREG_COUNT
	.align		4
.L_456:
        /*002c*/ 	.byte	0x03, 0x1b
        /*002e*/ 	.short	0x00ff


	//----- nvinfo : EIATTR_NUM_BARRIERS
	.align		4
        /*0030*/ 	.byte	0x02, 0x4c
        /*0032*/ 	.byte	0x01
	.zero		1


	//----- nvinfo : EIATTR_ANNOTATIONS
	.align		4
        /*0034*/ 	.byte	0x04, 0x55
        /*0036*/ 	.short	(.L_458 - .L_457)


	//   ....[0]....
.L_457:
        /* <DEDUP_REMOVED lines=16> */


	//----- nvinfo : EIATTR_MERCURY_ISA_VERSION
	.align		4
.L_458:
        /*0120*/ 	.byte	0x03, 0x5f
        /*0122*/ 	.short	0x0000


	//----- nvinfo : EIATTR_EXIT_INSTR_OFFSETS
	.align		4
        /*0124*/ 	.byte	0x04, 0x1c
        /*0126*/ 	.short	(.L_460 - .L_459)


	//   ....[0]....
.L_459:
        /*0128*/ 	.word	0x000000a0


	//   ....[1]....
        /*012c*/ 	.word	0x00008c00


	//----- nvinfo : EIATTR_CTAIDZ_USED
	.align		4
.L_460:
        /*0130*/ 	.byte	0x01, 0x04
	.zero		2


//--------------------- .nv.info._ZN5flash44flash_bwd_dq_dk_dv_loop_seqk_parallel_kernelI23Flash_bwd_kernel_traitsILi128ELi64ELi128ELi8ELi2ELi4ELi2ELb0ELb0EN7cutlass10bfloat16_tE19Flash_kernel_traitsILi128ELi64ELi128ELi8ES3_EELb0ELb1ELb0ELb0ELb1ELb1ELb1EEEvNS_16Flash_bwd_paramsE --------------------------
	.section	.nv.info._ZN5flash44flash_bwd_dq_dk_dv_loop_seqk_parallel_kernelI23Flash_bwd_kernel_traitsILi128ELi64ELi128ELi8ELi2ELi4ELi2ELb0ELb0EN7cutlass10bfloat16_tE19Flash_kernel_traitsILi128ELi64ELi128ELi8ES3_EELb0ELb1ELb0ELb0ELb1ELb1ELb1EEEvNS_16Flash_bwd_paramsE,"",@"SHT_CUDA_INFO"
	.sectionflags	@""
	.align	4


	//----- nvinfo : EIATTR_CUDA_API_VERSION
	.align		4
        /*0000*/ 	.byte	0x04, 0x37
        /*0002*/ 	.short	(.L_462 - .L_461)
.L_461:
        /*0004*/ 	.word	0x00000082


	//----- nvinfo : EIATTR_SW2861232_WAR
	.align		4
.L_462:
        /*0008*/ 	.byte	0x01, 0x35
	.zero		2


	//----- nvinfo : EIATTR_PARAM_CBANK
	.align		4
        /*000c*/ 	.byte	0x04, 0x0a
        /*000e*/ 	.short	(.L_464 - .L_463)
	.align		4
.L_463:
        /*0010*/ 	.word	index@(.nv.constant0._ZN5flash44flash_bwd_dq_dk_dv_loop_seqk_parallel_kernelI23Flash_bwd_kernel_traitsILi128ELi64ELi128ELi8ELi2ELi4ELi2ELb0ELb0EN7cutlass10bfloat16_tE19Flash_kernel_traitsILi128ELi64ELi128ELi8ES3_EELb0ELb1ELb0ELb0ELb1ELb1ELb1EEEvNS_16Flash_bwd_paramsE)
        /*0014*/ 	.short	0x0160
        /*0016*/ 	.short	0x0280


	//----- nvinfo : EIATTR_CBANK_PARAM_SIZE
	.align		4
.L_464:
        /*0018*/ 	.byte	0x03, 0x19
        /*001a*/ 	.short	0x0280


	//----- nvinfo : EIATTR_KPARAM_INFO
	.align		4
        /*001c*/ 	.byte	0x04, 0x17
        /*001e*/ 	.short	(.L_466 - .L_465)
.L_465:
        /*0020*/ 	.word	0x00000000
        /*0024*/ 	.short	0x0000
        /*0026*/ 	.short	0x0000
        /*0028*/ 	.byte	0x00, 0xf0, 0x01, 0x0a


	//----- nvinfo : EIATTR_MAXREG_COUNT
	.align		4
.L_466:
        /*002c*/ 	.byte	0x03, 0x1b
        /*002e*/ 	.short	0x00ff


	//----- nvinfo : EIATTR_NUM_BARRIERS
	.align		4
        /*0030*/ 	.byte	0x02, 0x4c
        /*0032*/ 	.byte	0x01
	.zero		1


	//----- nvinfo : EIATTR_ANNOTATIONS
	.align		4
        /*0034*/ 	.byte	0x04, 0x55
        /*0036*/ 	.short	(.L_468 - .L_467)


	//   ....[0]....
.L_467:
        /* <DEDUP_REMOVED lines=51> */


	//----- nvinfo : EIATTR_MERCURY_ISA_VERSION
	.align		4
.L_468:
        /*0350*/ 	.byte	0x03, 0x5f
        /*0352*/ 	.short	0x0000


	//----- nvinfo : EIATTR_EXIT_INSTR_OFFSETS
	.align		4
        /*0354*/ 	.byte	0x04, 0x1c
        /*0356*/ 	.short	(.L_470 - .L_469)


	//   ....[0]....
.L_469:
        /*0358*/ 	.word	0x000000a0


	//   ....[1]....
        /*035c*/ 	.word	0x00008890


	//----- nvinfo : EIATTR_CTAIDZ_USED
	.align		4
.L_470:
        /*0360*/ 	.byte	0x01, 0x04
	.zero		2


//--------------------- .nv.info._ZN5flash44flash_bwd_dq_dk_dv_loop_seqk_parallel_kernelI23Flash_bwd_kernel_traitsILi128ELi64ELi128ELi8ELi2ELi4ELi2ELb0ELb0EN7cutlass10bfloat16_tE19Flash_kernel_traitsILi128ELi64ELi128ELi8ES3_EELb1ELb1ELb0ELb0ELb0ELb1ELb0EEEvNS_16Flash_bwd_paramsE --------------------------
	.section	.nv.info._ZN5flash44flash_bwd_dq_dk_dv_loop_seqk_parallel_kernelI23Flash_bwd_kernel_traitsILi128ELi64ELi128ELi8ELi2ELi4ELi2ELb0ELb0EN7cutlass10bfloat16_tE19Flash_kernel_traitsILi128ELi64ELi128ELi8ES3_EELb1ELb1ELb0ELb0ELb0ELb1ELb0EEEvNS_16Flash_bwd_paramsE,"",@"SHT_CUDA_INFO"
	.sectionflags	@""
	.align	4


	//----- nvinfo : EIATTR_CUDA_API_VERSION
	.align		4
        /*0000*/ 	.byte	0x04, 0x37
        /*0002*/ 	.short	(.L_472 - .L_471)
.L_471:
        /*0004*/ 	.word	0x00000082


	//----- nvinfo : EIATTR_SW2861232_WAR
	.align		4
.L_472:
        /*0008*/ 	.byte	0x01, 0x35
	.zero		2


	//----- nvinfo : EIATTR_PARAM_CBANK
	.align		4
        /*000c*/ 	.byte	0x04, 0x0a
        /*000e*/ 	.short	(.L_474 - .L_473)
	.align		4
.L_473:
        /*0010*/ 	.word	index@(.nv.constant0._ZN5flash44flash_bwd_dq_dk_dv_loop_seqk_parallel_kernelI23Flash_bwd_kernel_traitsILi128ELi64ELi128ELi8ELi2ELi4ELi2ELb0ELb0EN7cutlass10bfloat16_tE19Flash_kernel_traitsILi128ELi64ELi128ELi8ES3_EELb1ELb1ELb0ELb0ELb0ELb1ELb0EEEvNS_16Flash_bwd_paramsE)
        /*0014*/ 	.short	0x0160
        /*0016*/ 	.short	0x0280


	//----- nvinfo : EIATTR_CBANK_PARAM_SIZE
	.align		4
.L_474:
        /*0018*/ 	.byte	0x03, 0x19
        /*001a*/ 	.short	0x0280


	//----- nvinfo : EIATTR_KPARAM_INFO
	.align		4
        /*001c*/ 	.byte	0x04, 0x17
        /*001e*/ 	.short	(.L_476 - .L_475)
.L_475:
        /*0020*/ 	.word	0x00000000
        /*0024*/ 	.short	0x0000
        /*0026*/ 	.short	0x0000
        /*0028*/ 	.byte	0x00, 0xf0, 0x01, 0x0a


	//----- nvinfo : EIATTR_MAXREG_COUNT
	.align		4
.L_476:
        /*002c*/ 	.byte	0x03, 0x1b
        /*002e*/ 	.short	0x00ff


	//----- nvinfo : EIATTR_NUM_BARRIERS
	.align		4
        /*0030*/ 	.byte	0x02, 0x4c
        /*0032*/ 	.byte	0x01
	.zero		1


	//----- nvinfo : EIATTR_ANNOTATIONS
	.align		4
        /*0034*/ 	.byte	0x04, 0x55
        /*0036*/ 	.short	(.L_478 - .L_477)


	//   ....[0]....
.L_477:
        /* <DEDUP_REMOVED lines=14> */


	//----- nvinfo : EIATTR_MERCURY_ISA_VERSION
	.align		4
.L_478:
        /*0108*/ 	.byte	0x03, 0x5f
        /*010a*/ 	.short	0x0000


	//----- nvinfo : EIATTR_EXIT_INSTR_OFFSETS
	.align		4
        /*010c*/ 	.byte	0x04, 0x1c
        /*010e*/ 	.short	(.L_480 - .L_479)


	//   ....[0]....
.L_479:
        /*0110*/ 	.word	0x000000a0


	//   ....[1]....
        /*0114*/ 	.word	0x0000ad20


	//----- nvinfo : EIATTR_CTAIDZ_USED
	.align		4
.L_480:
        /*0118*/ 	.byte	0x01, 0x04
	.zero		2


	//----- nvinfo : EIATTR_CRS_STACK_SIZE
	.align		4
        /*011c*/ 	.byte	0x04, 0x1e
        /*011e*/ 	.short	(.L_482 - .L_481)
.L_481:
        /*0120*/ 	.word	0x00000000
.L_482:


//--------------------- .nv.info._ZN5flash44flash_bwd_dq_dk_dv_loop_seqk_parallel_kernelI23Flash_bwd_kernel_traitsILi128ELi64ELi128ELi8ELi2ELi4ELi2ELb0ELb0EN7cutlass10bfloat16_tE19Flash_kernel_traitsILi128ELi64ELi128ELi8ES3_EELb0ELb1ELb0ELb0ELb0ELb1ELb1EEEvNS_16Flash_bwd_paramsE --------------------------
	.section	.nv.info._ZN5flash44flash_bwd_dq_dk_dv_loop_seqk_parallel_kernelI23Flash_bwd_kernel_traitsILi128ELi64ELi128ELi8ELi2ELi4ELi2ELb0ELb0EN7cutlass10bfloat16_tE19Flash_kernel_traitsILi128ELi64ELi128ELi8ES3_EELb0ELb1ELb0ELb0ELb0ELb1ELb1EEEvNS_16Flash_bwd_paramsE,"",@"SHT_CUDA_INFO"
	.sectionflags	@""
	.align	4


	//----- nvinfo : EIATTR_CUDA_API_VERSION
	.align		4
        /*0000*/ 	.byte	0x04, 0x37
        /*0002*/ 	.short	(.L_484 - .L_483)
.L_483:
        /*0004*/ 	.word	0x00000082


	//----- nvinfo : EIATTR_SW2861232_WAR
	.align		4
.L_484:
        /*0008*/ 	.byte	0x01, 0x35
	.zero		2


	//----- nvinfo : EIATTR_PARAM_CBANK
	.align		4
        /*000c*/ 	.byte	0x04, 0x0a
        /*000e*/ 	.short	(.L_486 - .L_485)
	.align		4
.L_485:
        /*0010*/ 	.word	index@(.nv.constant0._ZN5flash44flash_bwd_dq_dk_dv_loop_seqk_parallel_kernelI23Flash_bwd_kernel_traitsILi128ELi64ELi128ELi8ELi2ELi4ELi2ELb0ELb0EN7cutlass10bfloat16_tE19Flash_kernel_traitsILi128ELi64ELi128ELi8ES3_EELb0ELb1ELb0ELb0ELb0ELb1ELb1EEEvNS_16Flash_bwd_paramsE)
        /*0014*/ 	.short	0x0160
        /*0016*/ 	.short	0x0280


	//----- nvinfo : EIATTR_CBANK_PARAM_SIZE
	.align		4
.L_486:
        /*0018*/ 	.byte	0x03, 0x19
        /*001a*/ 	.short	0x0280


	//----- nvinfo : EIATTR_KPARAM_INFO
	.align		4
        /*001c*/ 	.byte	0x04, 0x17
        /*001e*/ 	.short	(.L_488 - .L_487)
.L_487:
        /*0020*/ 	.word	0x00000000
        /*0024*/ 	.short	0x0000
        /*0026*/ 	.short	0x0000
        /*0028*/ 	.byte	0x00, 0xf0, 0x01, 0x0a


	//----- nvinfo : EIATTR_MAXREG_COUNT
	.align		4
.L_488:
        /*002c*/ 	.byte	0x03, 0x1b
        /*002e*/ 	.short	0x00ff


	//----- nvinfo : EIATTR_NUM_BARRIERS
	.align		4
        /*0030*/ 	.byte	0x02, 0x4c
        /*0032*/ 	.byte	0x01
	.zero		1


	//----- nvinfo : EIATTR_ANNOTATIONS
	.align		4
        /*0034*/ 	.byte	0x04, 0x55
        /*0036*/ 	.short	(.L_490 - .L_489)


	//   ....[0]....
.L_489:
        /* <DEDUP_REMOVED lines=49> */


	//----- nvinfo : EIATTR_MERCURY_ISA_VERSION
	.align		4
.L_490:
        /*0338*/ 	.byte	0x03, 0x5f
        /*033a*/ 	.short	0x0000


	//----- nvinfo : EIATTR_EXIT_INSTR_OFFSETS
	.align		4
        /*033c*/ 	.byte	0x04, 0x1c
        /*033e*/ 	.short	(.L_492 - .L_491)


	//   ....[0]....
.L_491:
        /*0340*/ 	.word	0x000000a0


	//   ....[1]....
        /*0344*/ 	.word	0x0000a9a0


	//----- nvinfo : EIATTR_CTAIDZ_USED
	.align		4
.L_492:
        /*0348*/ 	.byte	0x01, 0x04
	.zero		2


	//----- nvinfo : EIATTR_CRS_STACK_SIZE
	.align		4
        /*034c*/ 	.byte	0x04, 0x1e
        /*034e*/ 	.short	(.L_494 - .L_493)
.L_493:
        /*0350*/ 	.word	0x00000000
.L_494:


//--------------------- .nv.info._ZN5flash44flash_bwd_dq_dk_dv_loop_seqk_parallel_kernelI23Flash_bwd_kernel_traitsILi128ELi64ELi128ELi8ELi2ELi4ELi2ELb0ELb0EN7cutlass10bfloat16_tE19Flash_kernel_traitsILi128ELi64ELi128ELi8ES3_EELb1ELb1ELb0ELb1ELb0ELb0ELb0EEEvNS_16Flash_bwd_paramsE --------------------------
	.section	.nv.info._ZN5flash44flash_bwd_dq_dk_dv_loop_seqk_parallel_kernelI23Flash_bwd_kernel_traitsILi128ELi64ELi128ELi8ELi2ELi4ELi2ELb0ELb0EN7cutlass10bfloat16_tE19Flash_kernel_traitsILi128ELi64ELi128ELi8ES3_EELb1ELb1ELb0ELb1ELb0ELb0ELb0EEEvNS_16Flash_bwd_paramsE,"",@"SHT_CUDA_INFO"
	.sectionflags	@""
	.align	4


	//----- nvinfo : EIATTR_CUDA_API_VERSION
	.align		4
        /*0000*/ 	.byte	0x04, 0x37
        /*0002*/ 	.short	(.L_496 - .L_495)
.L_495:
        /*0004*/ 	.word	0x00000082


	//----- nvinfo : EIATTR_SW2861232_WAR
	.align		4
.L_496:
        /*0008*/ 	.byte	0x01, 0x35
	.zero		2


	//----- nvinfo : EIATTR_PARAM_CBANK
	.align		4
        /*000c*/ 	.byte	0x04, 0x0a
        /*000e*/ 	.short	(.L_498 - .L_497)
	.align		4
.L_497:
        /*0010*/ 	.word	index@(.nv.constant0._ZN5flash44flash_bwd_dq_dk_dv_loop_seqk_parallel_kernelI23Flash_bwd_kernel_traitsILi128ELi64ELi128ELi8ELi2ELi4ELi2ELb0ELb0EN7cutlass10bfloat16_tE19Flash_kernel_traitsILi128ELi64ELi128ELi8ES3_EELb1ELb1ELb0ELb1ELb0ELb0ELb0EEEvNS_16Flash_bwd_paramsE)
        /*0014*/ 	.short	0x0160
        /*0016*/ 	.short	0x0280


	//----- nvinfo : EIATTR_CBANK_PARAM_SIZE
	.align		4
.L_498:
        /*0018*/ 	.byte	0x03, 0x19
        /*001a*/ 	.short	0x0280


	//----- nvinfo : EIATTR_KPARAM_INFO
	.align		4
        /*001c*/ 	.byte	0x04, 0x17
        /*001e*/ 	.short	(.L_500 - .L_499)
.L_499:
        /*0020*/ 	.word	0x00000000
        /*0024*/ 	.short	0x0000
        /*0026*/ 	.short	0x0000
        /*0028*/ 	.byte	0x00, 0xf0, 0x01, 0x0a


	//----- nvinfo : EIATTR_MAXREG_COUNT
	.align		4
.L_500:
        /*002c*/ 	.byte	0x03, 0x1b
        /*002e*/ 	.short	0x00ff


	//----- nvinfo : EIATTR_NUM_BARRIERS
	.align		4
        /*0030*/ 	.byte	0x02, 0x4c
        /*0032*/ 	.byte	0x01
	.zero		1


	//----- nvinfo : EIATTR_ANNOTATIONS
	.align		4
        /*0034*/ 	.byte	0x04, 0x55
        /*0036*/ 	.short	(.L_502 - .L_501)


	//   ....[0]....
.L_501:
        /* <DEDUP_REMOVED lines=36> */


	//----- nvinfo : EIATTR_MERCURY_ISA_VERSION
	.align		4
.L_502:
        /*0260*/ 	.byte	0x03, 0x5f
        /*0262*/ 	.short	0x0000


	//----- nvinfo : EIATTR_EXIT_INSTR_OFFSETS
	.align		4
        /*0264*/ 	.byte	0x04, 0x1c
        /*0266*/ 	.short	(.L_504 - .L_503)


	//   ....[0]....
.L_503:
        /*0268*/ 	.word	0x000000a0


	//   ....[1]....
        /*026c*/ 	.word	0x0000c480


	//----- nvinfo : EIATTR_CTAIDZ_USED
	.align		4
.L_504:
        /*0270*/ 	.byte	0x01, 0x04
	.zero		2


	//----- nvinfo : EIATTR_CRS_STACK_SIZE
	.align		4
        /*0274*/ 	.byte	0x04, 0x1e
        /*0276*/ 	.short	(.L_506 - .L_505)
.L_505:
        /*0278*/ 	.word	0x00000000
.L_506:


//--------------------- .nv.info._ZN5flash44flash_bwd_dq_dk_dv_loop_seqk_parallel_kernelI23Flash_bwd_kernel_traitsILi128ELi64ELi128ELi8ELi2ELi4ELi2ELb0ELb0EN7cutlass10bfloat16_tE19Flash_kernel_traitsILi128ELi64ELi128ELi8ES3_EELb0ELb1ELb0ELb1ELb0ELb0ELb1EEEvNS_16Flash_bwd_paramsE --------------------------
	.section	.nv.info._ZN5flash44flash_bwd_dq_dk_dv_loop_seqk_parallel_kernelI23Flash_bwd_kernel_traitsILi128ELi64ELi128ELi8ELi2ELi4ELi2ELb0ELb0EN7cutlass10bfloat16_tE19Flash_kernel_traitsILi128ELi64ELi128ELi8ES3_EELb0ELb1ELb0ELb1ELb0ELb0ELb1EEEvNS_16Flash_bwd_paramsE,"",@"SHT_CUDA_INFO"
	.sectionflags	@""
	.align	4


	//----- nvinfo : EIATTR_CUDA_API_VERSION
	.align		4
        /*0000*/ 	.byte	0x04, 0x37
        /*0002*/ 	.short	(.L_508 - .L_507)
.L_507:
        /*0004*/ 	.word	0x00000082


	//----- nvinfo : EIATTR_SW2861232_WAR
	.align		4
.L_508:
        /*0008*/ 	.byte	0x01, 0x35
	.zero		2


	//----- nvinfo : EIATTR_PARAM_CBANK
	.align		4
        /*000c*/ 	.byte	0x04, 0x0a
        /*000e*/ 	.short	(.L_510 - .L_509)
	.align		4
.L_509:
        /*0010*/ 	.word	index@(.nv.constant0._ZN5flash44flash_bwd_dq_dk_dv_loop_seqk_parallel_kernelI23Flash_bwd_kernel_traitsILi128ELi64ELi128ELi8ELi2ELi4ELi2ELb0ELb0EN7cutlass10bfloat16_tE19Flash_kernel_traitsILi128ELi64ELi128ELi8ES3_EELb0ELb1ELb0ELb1ELb0ELb0ELb1EEEvNS_16Flash_bwd_paramsE)
        /*0014*/ 	.short	0x0160
        /*0016*/ 	.short	0x0280


	//----- nvinfo : EIATTR_CBANK_PARAM_SIZE
	.align		4
.L_510:
        /*0018*/ 	.byte	0x03, 0x19
        /*001a*/ 	.short	0x0280


	//----- nvinfo : EIATTR_KPARAM_INFO
	.align		4
        /*001c*/ 	.byte	0x04, 0x17
        /*001e*/ 	.short	(.L_512 - .L_511)
.L_511:
        /*0020*/ 	.word	0x00000000
        /*0024*/ 	.short	0x0000
        /*0026*/ 	.short	0x0000
        /*0028*/ 	.byte	0x00, 0xf0, 0x01, 0x0a


	//----- nvinfo : EIATTR_MAXREG_COUNT
	.align		4
.L_512:
        /*002c*/ 	.byte	0x03, 0x1b
        /*002e*/ 	.short	0x00ff


	//----- nvinfo : EIATTR_NUM_BARRIERS
	.align		4
        /*0030*/ 	.byte	0x02, 0x4c
        /*0032*/ 	.byte	0x01
	.zero		1


	//----- nvinfo : EIATTR_ANNOTATIONS
	.align		4
        /*0034*/ 	.byte	0x04, 0x55
        /*0036*/ 	.short	(.L_514 - .L_513)


	//   ....[0]....
.L_513:
        /* <DEDUP_REMOVED lines=56> */


	//----- nvinfo : EIATTR_MERCURY_ISA_VERSION
	.align		4
.L_514:
        /*03a8*/ 	.byte	0x03, 0x5f
        /*03aa*/ 	.short	0x0000


	//----- nvinfo : EIATTR_EXIT_INSTR_OFFSETS
	.align		4
        /*03ac*/ 	.byte	0x04, 0x1c
        /*03ae*/ 	.short	(.L_516 - .L_515)


	//   ....[0]....
.L_515:
        /*03b0*/ 	.word	0x000000a0


	//   ....[1]....
        /*03b4*/ 	.word	0x0000bd00


	//----- nvinfo : EIATTR_CTAIDZ_USED
	.align		4
.L_516:
        /*03b8*/ 	.byte	0x01, 0x04
	.zero		2


	//----- nvinfo : EIATTR_CRS_STACK_SIZE
	.align		4
        /*03bc*/ 	.byte	0x04, 0x1e
        /*03be*/ 	.short	(.L_518 - .L_517)
.L_517:
        /*03c0*/ 	.word	0x00000000
.L_518:


//--------------------- .nv.info._ZN5flash25flash_bwd_dot_do_o_kernelILb0E23Flash_bwd_kernel_traitsILi128ELi64ELi128ELi8ELi2ELi4ELi2ELb0ELb0EN7cutlass10bfloat16_tE19Flash_kernel_traitsILi128ELi64ELi128ELi8ES3_EEEEvNS_16Flash_bwd_paramsE --------------------------
	.section	.nv.info._ZN5flash25flash_bwd_dot_do_o_kernelILb0E23Flash_bwd_kernel_traitsILi128ELi64ELi128ELi8ELi2ELi4ELi2ELb0ELb0EN7cutlass10bfloat16_tE19Flash_kernel_traitsILi128ELi64ELi128ELi8ES3_EEEEvNS_16Flash_bwd_paramsE,"",@"SHT_CUDA_INFO"
	.sectionflags	@""
	.align	4


	//----- nvinfo : EIATTR_CUDA_API_VERSION
	.align		4
        /*0000*/ 	.byte	0x04, 0x37
        /*0002*/ 	.short	(.L_520 - .L_519)
.L_519:
        /*0004*/ 	.word	0x00000082


	//----- nvinfo : EIATTR_SW2861232_WAR
	.align		4
.L_520:
        /*0008*/ 	.byte	0x01, 0x35
	.zero		2


	//----- nvinfo : EIATTR_PARAM_CBANK
	.align		4
        /*000c*/ 	.byte	0x04, 0x0a
        /*000e*/ 	.short	(.L_522 - .L_521)
	.align		4
.L_521:
        /*0010*/ 	.word	index@(.nv.constant0._ZN5flash25flash_bwd_dot_do_o_kernelILb0E23Flash_bwd_kernel_traitsILi128ELi64ELi128ELi8ELi2ELi4ELi2ELb0ELb0EN7cutlass10bfloat16_tE19Flash_kernel_traitsILi128ELi64ELi128ELi8ES3_EEEEvNS_16Flash_bwd_paramsE)
        /*0014*/ 	.short	0x0160
        /*0016*/ 	.short	0x0280


	//----- nvinfo : EIATTR_CBANK_PARAM_SIZE
	.align		4
.L_522:
        /*0018*/ 	.byte	0x03, 0x19
        /*001a*/ 	.short	0x0280


	//----- nvinfo : EIATTR_KPARAM_INFO
	.align		4
        /*001c*/ 	.byte	0x04, 0x17
        /*001e*/ 	.short	(.L_524 - .L_523)
.L_523:
        /*0020*/ 	.word	0x00000000
        /*0024*/ 	.short	0x0000
        /*0026*/ 	.short	0x0000
        /*0028*/ 	.byte	0x00, 0xf0, 0x01, 0x0a


	//----- nvinfo : EIATTR_MAXREG_COUNT
	.align		4
.L_524:
        /*002c*/ 	.byte	0x03, 0x1b
        /*002e*/ 	.short	0x00ff


	//----- nvinfo : EIATTR_MERCURY_ISA_VERSION
	.align		4
        /*0030*/ 	.byte	0x03, 0x5f
        /*0032*/ 	.short	0x0000


	//----- nvinfo : EIATTR_COOP_GROUP_MASK_REGIDS
	.align		4
        /*0034*/ 	.byte	0x04, 0x29
        /*0036*/ 	.short	(.L_526 - .L_525)


	//   ....[0]....
.L_525:
        /*0038*/ 	.word	0xffffffff


	//   ....[1]....
        /*003c*/ 	.word	0xffffffff


	//   ....[2]....
        /*0040*/ 	.word	0xffffffff


	//   ....[3]....
        /*0044*/ 	.word	0xffffffff


	//   ....[4]....
        /*0048*/ 	.word	0xffffffff


	//   ....[5]....
        /*004c*/ 	.word	0xffffffff


	//----- nvinfo : EIATTR_COOP_GROUP_INSTR_OFFSETS
	.align		4
.L_526:
        /*0050*/ 	.byte	0x04, 0x28
        /*0052*/ 	.short	(.L_528 - .L_527)


	//   ....[0]....
.L_527:
        /*0054*/ 	.word	0x00001030


	//   ....[1]....
        /*0058*/ 	.word	0x00001050


	//   ....[2]....
        /*005c*/ 	.word	0x00001070


	//   ....[3]....
        /*0060*/ 	.word	0x00001090


	//   ....[4]....
        /*0064*/ 	.word	0x000010d0


	//   ....[5]....
        /*0068*/ 	.word	0x00001110


	//----- nvinfo : EIATTR_EXIT_INSTR_OFFSETS
	.align		4
.L_528:
        /*006c*/ 	.byte	0x04, 0x1c
        /*006e*/ 	.short	(.L_530 - .L_529)


	//   ....[0]....
.L_529:
        /*0070*/ 	.word	0x00000120


	//   ....[1]....
        /*0074*/ 	.word	0x00001170


	//   ....[2]....
        /*0078*/ 	.word	0x000011a0


	//----- nvinfo : EIATTR_CTAIDZ_USED
	.align		4
.L_530:
        /*007c*/ 	.byte	0x01, 0x04
	.zero		2


	//----- nvinfo : EIATTR_CRS_STACK_SIZE
	.align		4
        /*0080*/ 	.byte	0x04, 0x1e
        /*0082*/ 	.short	(.L_532 - .L_531)
.L_531:
        /*0084*/ 	.word	0x00000000
.L_532:


//--------------------- .nv.info._ZN5flash25flash_bwd_dot_do_o_kernelILb1E23Flash_bwd_kernel_traitsILi128ELi64ELi128ELi8ELi2ELi4ELi2ELb0ELb0EN7cutlass10bfloat16_tE19Flash_kernel_traitsILi128ELi64ELi128ELi8ES3_EEEEvNS_16Flash_bwd_paramsE --------------------------
	.section	.nv.info._ZN5flash25flash_bwd_dot_do_o_kernelILb1E23Flash_bwd_kernel_traitsILi128ELi64ELi128ELi8ELi2ELi4ELi2ELb0ELb0EN7cutlass10bfloat16_tE19Flash_kernel_traitsILi128ELi64ELi128ELi8ES3_EEEEvNS_16Flash_bwd_paramsE,"",@"SHT_CUDA_INFO"
	.sectionflags	@""
	.align	4


	//----- nvinfo : EIATTR_CUDA_API_VERSION
	.align		4
        /*0000*/ 	.byte	0x04, 0x37
        /*0002*/ 	.short	(.L_534 - .L_533)
.L_533:
        /*0004*/ 	.word	0x00000082


	//----- nvinfo : EIATTR_SW2861232_WAR
	.align		4
.L_534:
        /*0008*/ 	.byte	0x01, 0x35
	.zero		2


	//----- nvinfo : EIATTR_PARAM_CBANK
	.align		4
        /*000c*/ 	.byte	0x04, 0x0a
        /*000e*/ 	.short	(.L_536 - .L_535)
	.align		4
.L_535:
        /*0010*/ 	.word	index@(.nv.constant0._ZN5flash25flash_bwd_dot_do_o_kernelILb1E23Flash_bwd_kernel_traitsILi128ELi64ELi128ELi8ELi2ELi4ELi2ELb0ELb0EN7cutlass10bfloat16_tE19Flash_kernel_traitsILi128ELi64ELi128ELi8ES3_EEEEvNS_16Flash_bwd_paramsE)
        /*0014*/ 	.short	0x0160
        /*0016*/ 	.short	0x0280


	//----- nvinfo : EIATTR_CBANK_PARAM_SIZE
	.align		4
.L_536:
        /*0018*/ 	.byte	0x03, 0x19
        /*001a*/ 	.short	0x0280


	//----- nvinfo : EIATTR_KPARAM_INFO
	.align		4
        /*001c*/ 	.byte	0x04, 0x17
        /*001e*/ 	.short	(.L_538 - .L_537)
.L_537:
        /*0020*/ 	.word	0x00000000
        /*0024*/ 	.short	0x0000
        /*0026*/ 	.short	0x0000
        /*0028*/ 	.byte	0x00, 0xf0, 0x01, 0x0a


	//----- nvinfo : EIATTR_MAXREG_COUNT
	.align		4
.L_538:
        /*002c*/ 	.byte	0x03, 0x1b
        /*002e*/ 	.short	0x00ff


	//----- nvinfo : EIATTR_MERCURY_ISA_VERSION
	.align		4
        /*0030*/ 	.byte	0x03, 0x5f
        /*0032*/ 	.short	0x0000


	//----- nvinfo : EIATTR_COOP_GROUP_MASK_REGIDS
	.align		4
        /*0034*/ 	.byte	0x04, 0x29
        /*0036*/ 	.short	(.L_540 - .L_539)


	//   ....[0]....
.L_539:
        /*0038*/ 	.word	0xffffffff


	//   ....[1]....
        /*003c*/ 	.word	0xffffffff


	//   ....[2]....
        /*0040*/ 	.word	0xffffffff


	//   ....[3]....
        /*0044*/ 	.word	0xffffffff


	//   ....[4]....
        /*0048*/ 	.word	0xffffffff


	//   ....[5]....
        /*004c*/ 	.word	0xffffffff


	//----- nvinfo : EIATTR_COOP_GROUP_INSTR_OFFSETS
	.align		4
.L_540:
        /*0050*/ 	.byte	0x04, 0x28
        /*0052*/ 	.short	(.L_542 - .L_541)


	//   ....[0]....
.L_541:
        /*0054*/ 	.word	0x00001350


	//   ....[1]....
        /*0058*/ 	.word	0x00001360


	//   ....[2]....
        /*005c*/ 	.word	0x00001390


	//   ....[3]....
        /*0060*/ 	.word	0x000013a0


	//   ....[4]....
        /*0064*/ 	.word	0x000013e0


	//   ....[5]....
        /*0068*/ 	.word	0x00001420


	//----- nvinfo : EIATTR_EXIT_INSTR_OFFSETS
	.align		4
.L_542:
        /*006c*/ 	.byte	0x04, 0x1c
        /*006e*/ 	.short	(.L_544 - .L_543)


	//   ....[0]....
.L_543:
        /*0070*/ 	.word	0x00000120


	//   ....[1]....
        /*0074*/ 	.word	0x00001580


	//----- nvinfo : EIATTR_CTAIDZ_USED
	.align		4
.L_544:
        /*0078*/ 	.byte	0x01, 0x04
	.zero		2


	//----- nvinfo : EIATTR_CRS_STACK_SIZE
	.align		4
        /*007c*/ 	.byte	0x04, 0x1e
        /*007e*/ 	.short	(.L_546 - .L_545)
.L_545:
        /*0080*/ 	.word	0x00000000
.L_546:


//--------------------- .nv.callgraph             --------------------------
	.section	.nv.callgraph,"",@"SHT_CUDA_CALLGRAPH"
	.align	4
	.sectionentsize	8
	.align		4
        /*0000*/ 	.word	0x00000000
	.align		4
        /*0004*/ 	.word	0xffffffff
	.align		4
        /*0008*/ 	.word	0x00000000
	.align		4
        /*000c*/ 	.word	0xfffffffe
	.align		4
        /*0010*/ 	.word	0x00000000
	.align		4
        /*0014*/ 	.word	0xfffffffd
	.align		4
        /*0018*/ 	.word	0x00000000
	.align		4
        /*001c*/ 	.word	0xfffffffc


//--------------------- .nv.rel.action            --------------------------
	.section	.nv.rel.action,"",@"SHT_CUDA_RELOCINFO"
	.align	8
	.sectionentsize	8
        /*0000*/ 	.byte	0x73, 0x00, 0x00, 0x00, 0x00, 0x00, 0x00, 0x00, 0x00, 0x00, 0x00, 0x11, 0x25, 0x00, 0x05, 0x36


//--------------------- .nv.constant4             --------------------------
	.section	.nv.constant4,"a",@progbits
	.align	8
	.align		8
.nv.constant4:
        /*0000*/ 	.dword	_ZN73_INTERNAL_b970be25_37_flash_bwd_hdim128_bf16_causal_sm80_cu_d53ad458_28084cuda3std3__45__cpo5beginE
	.align		8
        /*0008*/ 	.dword	_ZN73_INTERNAL_b970be25_37_flash_bwd_hdim128_bf16_causal_sm80_cu_d53ad458_28084cuda3std3__45__cpo3endE
	.align		8
        /*0010*/ 	.dword	_ZN73_INTERNAL_b970be25_37_flash_bwd_hdim128_bf16_causal_sm80_cu_d53ad458_28084cuda3std3__45__cpo6cbeginE
	.align		8
        /*0018*/ 	.dword	_ZN73_INTERNAL_b970be25_37_flash_bwd_hdim128_bf16_causal_sm80_cu_d53ad458_28084cuda3std3__45__cpo4cendE
	.align		8
        /*0020*/ 	.dword	_ZN73_INTERNAL_b970be25_37_flash_bwd_hdim128_bf16_causal_sm80_cu_d53ad458_28084cuda3std3__475_GLOBAL__N__b970be25_37_flash_bwd_hdim128_bf16_causal_sm80_cu_d53ad458_28086ignoreE
	.align		8
        /*0028*/ 	.dword	_ZN73_INTERNAL_b970be25_37_flash_bwd_hdim128_bf16_causal_sm80_cu_d53ad458_28084cuda3std3__419piecewise_constructE
	.align		8
        /*0030*/ 	.dword	_ZN73_INTERNAL_b970be25_37_flash_bwd_hdim128_bf16_causal_sm80_cu_d53ad458_28084cuda3std3__48in_placeE
	.align		8
        /*0038*/ 	.dword	_ZN73_INTERNAL_b970be25_37_flash_bwd_hdim128_bf16_causal_sm80_cu_d53ad458_28084cuda3std6ranges3__45__cpo4swapE
	.align		8
        /*0040*/ 	.dword	_ZN73_INTERNAL_b970be25_37_flash_bwd_hdim128_bf16_causal_sm80_cu_d53ad458_28084cuda3std6ranges3__45__cpo9iter_moveE
	.align		8
        /*0048*/ 	.dword	_ZN73_INTERNAL_b970be25_37_flash_bwd_hdim128_bf16_causal_sm80_cu_d53ad458_28084cute7productE
	.align		8
        /*0050*/ 	.dword	_ZN73_INTERNAL_b970be25_37_flash_bwd_hdim128_bf16_causal_sm80_cu_d53ad458_28084cute1_E


//--------------------- .nv.constant0._ZN5flash44flash_bwd_dq_dk_dv_loop_seqk_parallel_kernelI23Flash_bwd_kernel_traitsILi128ELi64ELi64ELi8ELi4ELi2ELi2ELb1ELb0EN7cutlass10bfloat16_tE19Flash_kernel_traitsILi128ELi64ELi64ELi8ES3_EELb0ELb1ELb0ELb0ELb0ELb0ELb0EEEvNS_16Flash_bwd_paramsE --------------------------
	.section	.nv.constant0._ZN5flash44flash_bwd_dq_dk_dv_loop_seqk_parallel_kernelI23Flash_bwd_kernel_traitsILi128ELi64ELi64ELi8ELi4ELi2ELi2ELb1ELb0EN7cutlass10bfloat16_tE19Flash_kernel_traitsILi128ELi64ELi64ELi8ES3_EELb0ELb1ELb0ELb0ELb0ELb0ELb0EEEvNS_16Flash_bwd_paramsE,"a",@progbits
	.sectionflags	@""
	.align	4
.nv.constant0._ZN5flash44flash_bwd_dq_dk_dv_loop_seqk_parallel_kernelI23Flash_bwd_kernel_traitsILi128ELi64ELi64ELi8ELi4ELi2ELi2ELb1ELb0EN7cutlass10bfloat16_tE19Flash_kernel_traitsILi128ELi64ELi64ELi8ES3_EELb0ELb1ELb0ELb0ELb0ELb0ELb0EEEvNS_16Flash_bwd_paramsE:
	.zero		992


//--------------------- .nv.constant0._ZN5flash44flash_bwd_dq_dk_dv_loop_seqk_parallel_kernelI23Flash_bwd_kernel_traitsILi128ELi64ELi64ELi8ELi4ELi2ELi2ELb1ELb0EN7cutlass10bfloat16_tE19Flash_kernel_traitsILi128ELi64ELi64ELi8ES3_EELb0ELb1ELb0ELb0ELb1ELb1ELb0EEEvNS_16Flash_bwd_paramsE --------------------------
	.section	.nv.constant0._ZN5flash44flash_bwd_dq_dk_dv_loop_seqk_parallel_kernelI23Flash_bwd_kernel_traitsILi128ELi64ELi64ELi8ELi4ELi2ELi2ELb1ELb0EN7cutlass10bfloat16_tE19Flash_kernel_traitsILi128ELi64ELi64ELi8ES3_EELb0ELb1ELb0ELb0ELb1ELb1ELb0EEEvNS_16Flash_bwd_paramsE,"a",@progbits
	.sectionflags	@""
	.align	4
.nv.constant0._ZN5flash44flash_bwd_dq_dk_dv_loop_seqk_parallel_kernelI23Flash_bwd_kernel_traitsILi128ELi64ELi64ELi8ELi4ELi2ELi2ELb1ELb0EN7cutlass10bfloat16_tE19Flash_kernel_traitsILi128ELi64ELi64ELi8ES3_EELb0ELb1ELb0ELb0ELb1ELb1ELb0EEEvNS_16Flash_bwd_paramsE:
	.zero		992


//--------------------- .nv.constant0._ZN5flash44flash_bwd_dq_dk_dv_loop_seqk_parallel_kernelI23Flash_bwd_kernel_traitsILi128ELi64ELi64ELi8ELi4ELi2ELi2ELb1ELb0EN7cutlass10bfloat16_tE19Flash_kernel_traitsILi128ELi64ELi64ELi8ES3_EELb0ELb1ELb0ELb0ELb0ELb1ELb0EEEvNS_16Flash_bwd_paramsE --------------------------
	.section	.nv.constant0._ZN5flash44flash_bwd_dq_dk_dv_loop_seqk_parallel_kernelI23Flash_bwd_kernel_traitsILi128ELi64ELi64ELi8ELi4ELi2ELi2ELb1ELb0EN7cutlass10bfloat16_tE19Flash_kernel_traitsILi128ELi64ELi64ELi8ES3_EELb0ELb1ELb0ELb0ELb0ELb1ELb0EEEvNS_16Flash_bwd_paramsE,"a",@progbits
	.sectionflags	@""
	.align	4
.nv.constant0._ZN5flash44flash_bwd_dq_dk_dv_loop_seqk_parallel_kernelI23Flash_bwd_kernel_traitsILi128ELi64ELi64ELi8ELi4ELi2ELi2ELb1ELb0EN7cutlass10bfloat16_tE19Flash_kernel_traitsILi128ELi64ELi64ELi8ES3_EELb0ELb1ELb0ELb0ELb0ELb1ELb0EEEvNS_16Flash_bwd_paramsE:
	.zero		992


//--------------------- .nv.constant0._ZN5flash44flash_bwd_dq_dk_dv_loop_seqk_parallel_kernelI23Flash_bwd_kernel_traitsILi128ELi64ELi64ELi8ELi4ELi2ELi2ELb1ELb0EN7cutlass10bfloat16_tE19Flash_kernel_traitsILi128ELi64ELi64ELi8ES3_EELb0ELb1ELb0ELb1ELb0ELb0ELb0EEEvNS_16Flash_bwd_paramsE --------------------------
	.section	.nv.constant0._ZN5flash44flash_bwd_dq_dk_dv_loop_seqk_parallel_kernelI23Flash_bwd_kernel_traitsILi128ELi64ELi64ELi8ELi4ELi2ELi2ELb1ELb0EN7cutlass10bfloat16_tE19Flash_kernel_traitsILi128ELi64ELi64ELi8ES3_EELb0ELb1ELb0ELb1ELb0ELb0ELb0EEEvNS_16Flash_bwd_paramsE,"a",@progbits
	.sectionflags	@""
	.align	4
.nv.constant0._ZN5flash44flash_bwd_dq_dk_dv_loop_seqk_parallel_kernelI23Flash_bwd_kernel_traitsILi128ELi64ELi64ELi8ELi4ELi2ELi2ELb1ELb0EN7cutlass10bfloat16_tE19Flash_kernel_traitsILi128ELi64ELi64ELi8ES3_EELb0ELb1ELb0ELb1ELb0ELb0ELb0EEEvNS_16Flash_bwd_paramsE:
	.zero		992


//--------------------- .nv.constant0._ZN5flash44flash_bwd_dq_dk_dv_loop_seqk_parallel_kernelI23Flash_bwd_kernel_traitsILi128ELi64ELi128ELi8ELi2ELi4ELi2ELb0ELb0EN7cutlass10bfloat16_tE19Flash_kernel_traitsILi128ELi64ELi128ELi8ES3_EELb0ELb1ELb0ELb0ELb0ELb0ELb0EEEvNS_16Flash_bwd_paramsE --------------------------
	.section	.nv.constant0._ZN5flash44flash_bwd_dq_dk_dv_loop_seqk_parallel_kernelI23Flash_bwd_kernel_traitsILi128ELi64ELi128ELi8ELi2ELi4ELi2ELb0ELb0EN7cutlass10bfloat16_tE19Flash_kernel_traitsILi128ELi64ELi128ELi8ES3_EELb0ELb1ELb0ELb0ELb0ELb0ELb0EEEvNS_16Flash_bwd_paramsE,"a",@progbits
	.sectionflags	@""
	.align	4
.nv.constant0._ZN5flash44flash_bwd_dq_dk_dv_loop_seqk_parallel_kernelI23Flash_bwd_kernel_traitsILi128ELi64ELi128ELi8ELi2ELi4ELi2ELb0ELb0EN7cutlass10bfloat16_tE19Flash_kernel_traitsILi128ELi64ELi128ELi8ES3_EELb0ELb1ELb0ELb0ELb0ELb0ELb0EEEvNS_16Flash_bwd_paramsE:
	.zero		992


//--------------------- .nv.constant0._ZN5flash44flash_bwd_dq_dk_dv_loop_seqk_parallel_kernelI23Flash_bwd_kernel_traitsILi128ELi64ELi128ELi8ELi2ELi4ELi2ELb0ELb0EN7cutlass10bfloat16_tE19Flash_kernel_traitsILi128ELi64ELi128ELi8ES3_EELb0ELb1ELb0ELb0ELb1ELb1ELb0EEEvNS_16Flash_bwd_paramsE --------------------------
	.section	.nv.constant0._ZN5flash44flash_bwd_dq_dk_dv_loop_seqk_parallel_kernelI23Flash_bwd_kernel_traitsILi128ELi64ELi128ELi8ELi2ELi4ELi2ELb0ELb0EN7cutlass10bfloat16_tE19Flash_kernel_traitsILi128ELi64ELi128ELi8ES3_EELb0ELb1ELb0ELb0ELb1ELb1ELb0EEEvNS_16Flash_bwd_paramsE,"a",@progbits
	.sectionflags	@""
	.align	4
.nv.constant0._ZN5flash44flash_bwd_dq_dk_dv_loop_seqk_parallel_kernelI23Flash_bwd_kernel_traitsILi128ELi64ELi128ELi8ELi2ELi4ELi2ELb0ELb0EN7cutlass10bfloat16_tE19Flash_kernel_traitsILi128ELi64ELi128ELi8ES3_EELb0ELb1ELb0ELb0ELb1ELb1ELb0EEEvNS_16Flash_bwd_paramsE:
	.zero		992


//--------------------- .nv.constant0._ZN5flash44flash_bwd_dq_dk_dv_loop_seqk_parallel_kernelI23Flash_bwd_kernel_traitsILi128ELi64ELi128ELi8ELi2ELi4ELi2ELb0ELb0EN7cutlass10bfloat16_tE19Flash_kernel_traitsILi128ELi64ELi128ELi8ES3_EELb0ELb1ELb0ELb0ELb0ELb1ELb0EEEvNS_16Flash_bwd_paramsE --------------------------
	.section	.nv.constant0._ZN5flash44flash_bwd_dq_dk_dv_loop_seqk_parallel_kernelI23Flash_bwd_kernel_traitsILi128ELi64ELi128ELi8ELi2ELi4ELi2ELb0ELb0EN7cutlass10bfloat16_tE19Flash_kernel_traitsILi128ELi64ELi128ELi8ES3_EELb0ELb1ELb0ELb0ELb0ELb1ELb0EEEvNS_16Flash_bwd_paramsE,"a",@progbits
	.sectionflags	@""
	.align	4
.nv.constant0._ZN5flash44flash_bwd_dq_dk_dv_loop_seqk_parallel_kernelI23Flash_bwd_kernel_traitsILi128ELi64ELi128ELi8ELi2ELi4ELi2ELb0ELb0EN7cutlass10bfloat16_tE19Flash_kernel_traitsILi128ELi64ELi128ELi8ES3_EELb0ELb1ELb0ELb0ELb0ELb1ELb0EEEvNS_16Flash_bwd_paramsE:
	.zero		992


//--------------------- .nv.constant0._ZN5flash44flash_bwd_dq_dk_dv_loop_seqk_parallel_kernelI23Flash_bwd_kernel_traitsILi128ELi64ELi128ELi8ELi2ELi4ELi2ELb0ELb0EN7cutlass10bfloat16_tE19Flash_kernel_traitsILi128ELi64ELi128ELi8ES3_EELb0ELb1ELb0ELb1ELb0ELb0ELb0EEEvNS_16Flash_bwd_paramsE --------------------------
	.section	.nv.constant0._ZN5flash44flash_bwd_dq_dk_dv_loop_seqk_parallel_kernelI23Flash_bwd_kernel_traitsILi128ELi64ELi128ELi8ELi2ELi4ELi2ELb0ELb0EN7cutlass10bfloat16_tE19Flash_kernel_traitsILi128ELi64ELi128ELi8ES3_EELb0ELb1ELb0ELb1ELb0ELb0ELb0EEEvNS_16Flash_bwd_paramsE,"a",@progbits
	.sectionflags	@""
	.align	4
.nv.constant0._ZN5flash44flash_bwd_dq_dk_dv_loop_seqk_parallel_kernelI23Flash_bwd_kernel_traitsILi128ELi64ELi128ELi8ELi2ELi4ELi2ELb0ELb0EN7cutlass10bfloat16_tE19Flash_kernel_traitsILi128ELi64ELi128ELi8ES3_EELb0ELb1ELb0ELb1ELb0ELb0ELb0EEEvNS_16Flash_bwd_paramsE:
	.zero		992


//--------------------- .nv.constant0._ZN5flash27flash_bwd_convert_dq_kernelI23Flash_bwd_kernel_traitsILi128ELi64ELi64ELi8ELi4ELi2ELi2ELb1ELb0EN7cutlass10bfloat16_tE19Flash_kernel_traitsILi128ELi64ELi64ELi8ES3_EEEEvNS_16Flash_bwd_paramsEi --------------------------
	.section	.nv.constant0._ZN5flash27flash_bwd_convert_dq_kernelI23Flash_bwd_kernel_traitsILi128ELi64ELi64ELi8ELi4ELi2ELi2ELb1ELb0EN7cutlass10bfloat16_tE19Flash_kernel_traitsILi128ELi64ELi64ELi8ES3_EEEEvNS_16Flash_bwd_paramsEi,"a",@progbits
	.sectionflags	@""
	.align	4
.nv.constant0._ZN5flash27flash_bwd_convert_dq_kernelI23Flash_bwd_kernel_traitsILi128ELi64ELi64ELi8ELi4ELi2ELi2ELb1ELb0EN7cutlass10bfloat16_tE19Flash_kernel_traitsILi128ELi64ELi64ELi8ES3_EEEEvNS_16Flash_bwd_paramsEi:
	.zero		996


//--------------------- .nv.constant0._ZN5flash44flash_bwd_dq_dk_dv_loop_seqk_parallel_kernelI23Flash_bwd_kernel_traitsILi128ELi64ELi64ELi8ELi4ELi2ELi2ELb1ELb0EN7cutlass10bfloat16_tE19Flash_kernel_traitsILi128ELi64ELi64ELi8ES3_EELb1ELb1ELb0ELb0ELb0ELb0ELb0EEEvNS_16Flash_bwd_paramsE --------------------------
	.section	.nv.constant0._ZN5flash44flash_bwd_dq_dk_dv_loop_seqk_parallel_kernelI23Flash_bwd_kernel_traitsILi128ELi64ELi64ELi8ELi4ELi2ELi2ELb1ELb0EN7cutlass10bfloat16_tE19Flash_kernel_traitsILi128ELi64ELi64ELi8ES3_EELb1ELb1ELb0ELb0ELb0ELb0ELb0EEEvNS_16Flash_bwd_paramsE,"a",@progbits
	.sectionflags	@""
	.align	4
.nv.constant0._ZN5flash44flash_bwd_dq_dk_dv_loop_seqk_parallel_kernelI23Flash_bwd_kernel_traitsILi128ELi64ELi64ELi8ELi4ELi2ELi2ELb1ELb0EN7cutlass10bfloat16_tE19Flash_kernel_traitsILi128ELi64ELi64ELi8ES3_EELb1ELb1ELb0ELb0ELb0ELb0ELb0EEEvNS_16Flash_bwd_paramsE:
	.zero		992


//--------------------- .nv.constant0._ZN5flash44flash_bwd_dq_dk_dv_loop_seqk_parallel_kernelI23Flash_bwd_kernel_traitsILi128ELi64ELi64ELi8ELi4ELi2ELi2ELb1ELb0EN7cutlass10bfloat16_tE19Flash_kernel_traitsILi128ELi64ELi64ELi8ES3_EELb0ELb1ELb0ELb0ELb0ELb0ELb1EEEvNS_16Flash_bwd_paramsE --------------------------
	.section	.nv.constant0._ZN5flash44flash_bwd_dq_dk_dv_loop_seqk_parallel_kernelI23Flash_bwd_kernel_traitsILi128ELi64ELi64ELi8ELi4ELi2ELi2ELb1ELb0EN7cutlass10bfloat16_tE19Flash_kernel_traitsILi128ELi64ELi64ELi8ES3_EELb0ELb1ELb0ELb0ELb0ELb0ELb1EEEvNS_16Flash_bwd_paramsE,"a",@progbits
	.sectionflags	@""
	.align	4
.nv.constant0._ZN5flash44flash_bwd_dq_dk_dv_loop_seqk_parallel_kernelI23Flash_bwd_kernel_traitsILi128ELi64ELi64ELi8ELi4ELi2ELi2ELb1ELb0EN7cutlass10bfloat16_tE19Flash_kernel_traitsILi128ELi64ELi64ELi8ES3_EELb0ELb1ELb0ELb0ELb0ELb0ELb1EEEvNS_16Flash_bwd_paramsE:
	.zero		992


//--------------------- .nv.constant0._ZN5flash44flash_bwd_dq_dk_dv_loop_seqk_parallel_kernelI23Flash_bwd_kernel_traitsILi128ELi64ELi64ELi8ELi4ELi2ELi2ELb1ELb0EN7cutlass10bfloat16_tE19Flash_kernel_traitsILi128ELi64ELi64ELi8ES3_EELb1ELb1ELb0ELb0ELb1ELb1ELb0EEEvNS_16Flash_bwd_paramsE --------------------------
	.section	.nv.constant0._ZN5flash44flash_bwd_dq_dk_dv_loop_seqk_parallel_kernelI23Flash_bwd_kernel_traitsILi128ELi64ELi64ELi8ELi4ELi2ELi2ELb1ELb0EN7cutlass10bfloat16_tE19Flash_kernel_traitsILi128ELi64ELi64ELi8ES3_EELb1ELb1ELb0ELb0ELb1ELb1ELb0EEEvNS_16Flash_bwd_paramsE,"a",@progbits
	.sectionflags	@""
	.align	4
.nv.constant0._ZN5flash44flash_bwd_dq_dk_dv_loop_seqk_parallel_kernelI23Flash_bwd_kernel_traitsILi128ELi64ELi64ELi8ELi4ELi2ELi2ELb1ELb0EN7cutlass10bfloat16_tE19Flash_kernel_traitsILi128ELi64ELi64ELi8ES3_EELb1ELb1ELb0ELb0ELb1ELb1ELb0EEEvNS_16Flash_bwd_paramsE:
	.zero		992


//--------------------- .nv.constant0._ZN5flash44flash_bwd_dq_dk_dv_loop_seqk_parallel_kernelI23Flash_bwd_kernel_traitsILi128ELi64ELi64ELi8ELi4ELi2ELi2ELb1ELb0EN7cutlass10bfloat16_tE19Flash_kernel_traitsILi128ELi64ELi64ELi8ES3_EELb0ELb1ELb0ELb0ELb1ELb1ELb1EEEvNS_16Flash_bwd_paramsE --------------------------
	.section	.nv.constant0._ZN5flash44flash_bwd_dq_dk_dv_loop_seqk_parallel_kernelI23Flash_bwd_kernel_traitsILi128ELi64ELi64ELi8ELi4ELi2ELi2ELb1ELb0EN7cutlass10bfloat16_tE19Flash_kernel_traitsILi128ELi64ELi64ELi8ES3_EELb0ELb1ELb0ELb0ELb1ELb1ELb1EEEvNS_16Flash_bwd_paramsE,"a",@progbits
	.sectionflags	@""
	.align	4
.nv.constant0._ZN5flash44flash_bwd_dq_dk_dv_loop_seqk_parallel_kernelI23Flash_bwd_kernel_traitsILi128ELi64ELi64ELi8ELi4ELi2ELi2ELb1ELb0EN7cutlass10bfloat16_tE19Flash_kernel_traitsILi128ELi64ELi64ELi8ES3_EELb0ELb1ELb0ELb0ELb1ELb1ELb1EEEvNS_16Flash_bwd_paramsE:
	.zero		992


//--------------------- .nv.constant0._ZN5flash44flash_bwd_dq_dk_dv_loop_seqk_parallel_kernelI23Flash_bwd_kernel_traitsILi128ELi64ELi64ELi8ELi4ELi2ELi2ELb1ELb0EN7cutlass10bfloat16_tE19Flash_kernel_traitsILi128ELi64ELi64ELi8ES3_EELb1ELb1ELb0ELb0ELb0ELb1ELb0EEEvNS_16Flash_bwd_paramsE --------------------------
	.section	.nv.constant0._ZN5flash44flash_bwd_dq_dk_dv_loop_seqk_parallel_kernelI23Flash_bwd_kernel_traitsILi128ELi64ELi64ELi8ELi4ELi2ELi2ELb1ELb0EN7cutlass10bfloat16_tE19Flash_kernel_traitsILi128ELi64ELi64ELi8ES3_EELb1ELb1ELb0ELb0ELb0ELb1ELb0EEEvNS_16Flash_bwd_paramsE,"a",@progbits
	.sectionflags	@""
	.align	4
.nv.constant0._ZN5flash44flash_bwd_dq_dk_dv_loop_seqk_parallel_kernelI23Flash_bwd_kernel_traitsILi128ELi64ELi64ELi8ELi4ELi2ELi2ELb1ELb0EN7cutlass10bfloat16_tE19Flash_kernel_traitsILi128ELi64ELi64ELi8ES3_EELb1ELb1ELb0ELb0ELb0ELb1ELb0EEEvNS_16Flash_bwd_paramsE:
	.zero		992


//--------------------- .nv.constant0._ZN5flash44flash_bwd_dq_dk_dv_loop_seqk_parallel_kernelI23Flash_bwd_kernel_traitsILi128ELi64ELi64ELi8ELi4ELi2ELi2ELb1ELb0EN7cutlass10bfloat16_tE19Flash_kernel_traitsILi128ELi64ELi64ELi8ES3_EELb0ELb1ELb0ELb0ELb0ELb1ELb1EEEvNS_16Flash_bwd_paramsE --------------------------
	.section	.nv.constant0._ZN5flash44flash_bwd_dq_dk_dv_loop_seqk_parallel_kernelI23Flash_bwd_kernel_traitsILi128ELi64ELi64ELi8ELi4ELi2ELi2ELb1ELb0EN7cutlass10bfloat16_tE19Flash_kernel_traitsILi128ELi64ELi64ELi8ES3_EELb0ELb1ELb0ELb0ELb0ELb1ELb1EEEvNS_16Flash_bwd_paramsE,"a",@progbits
	.sectionflags	@""
	.align	4
.nv.constant0._ZN5flash44flash_bwd_dq_dk_dv_loop_seqk_parallel_kernelI23Flash_bwd_kernel_traitsILi128ELi64ELi64ELi8ELi4ELi2ELi2ELb1ELb0EN7cutlass10bfloat16_tE19Flash_kernel_traitsILi128ELi64ELi64ELi8ES3_EELb0ELb1ELb0ELb0ELb0ELb1ELb1EEEvNS_16Flash_bwd_paramsE:
	.zero		992


//--------------------- .nv.constant0._ZN5flash44flash_bwd_dq_dk_dv_loop_seqk_parallel_kernelI23Flash_bwd_kernel_traitsILi128ELi64ELi64ELi8ELi4ELi2ELi2ELb1ELb0EN7cutlass10bfloat16_tE19Flash_kernel_traitsILi128ELi64ELi64ELi8ES3_EELb1ELb1ELb0ELb1ELb0ELb0ELb0EEEvNS_16Flash_bwd_paramsE --------------------------
	.section	.nv.constant0._ZN5flash44flash_bwd_dq_dk_dv_loop_seqk_parallel_kernelI23Flash_bwd_kernel_traitsILi128ELi64ELi64ELi8ELi4ELi2ELi2ELb1ELb0EN7cutlass10bfloat16_tE19Flash_kernel_traitsILi128ELi64ELi64ELi8ES3_EELb1ELb1ELb0ELb1ELb0ELb0ELb0EEEvNS_16Flash_bwd_paramsE,"a",@progbits
	.sectionflags	@""
	.align	4
.nv.constant0._ZN5flash44flash_bwd_dq_dk_dv_loop_seqk_parallel_kernelI23Flash_bwd_kernel_traitsILi128ELi64ELi64ELi8ELi4ELi2ELi2ELb1ELb0EN7cutlass10bfloat16_tE19Flash_kernel_traitsILi128ELi64ELi64ELi8ES3_EELb1ELb1ELb0ELb1ELb0ELb0ELb0EEEvNS_16Flash_bwd_paramsE:
	.zero		992


//--------------------- .nv.constant0._ZN5flash44flash_bwd_dq_dk_dv_loop_seqk_parallel_kernelI23Flash_bwd_kernel_traitsILi128ELi64ELi64ELi8ELi4ELi2ELi2ELb1ELb0EN7cutlass10bfloat16_tE19Flash_kernel_traitsILi128ELi64ELi64ELi8ES3_EELb0ELb1ELb0ELb1ELb0ELb0ELb1EEEvNS_16Flash_bwd_paramsE --------------------------
	.section	.nv.constant0._ZN5flash44flash_bwd_dq_dk_dv_loop_seqk_parallel_kernelI23Flash_bwd_kernel_traitsILi128ELi64ELi64ELi8ELi4ELi2ELi2ELb1ELb0EN7cutlass10bfloat16_tE19Flash_kernel_traitsILi128ELi64ELi64ELi8ES3_EELb0ELb1ELb0ELb1ELb0ELb0ELb1EEEvNS_16Flash_bwd_paramsE,"a",@progbits
	.sectionflags	@""
	.align	4
.nv.constant0._ZN5flash44flash_bwd_dq_dk_dv_loop_seqk_parallel_kernelI23Flash_bwd_kernel_traitsILi128ELi64ELi64ELi8ELi4ELi2ELi2ELb1ELb0EN7cutlass10bfloat16_tE19Flash_kernel_traitsILi128ELi64ELi64ELi8ES3_EELb0ELb1ELb0ELb1ELb0ELb0ELb1EEEvNS_16Flash_bwd_paramsE:
	.zero		992


//--------------------- .nv.constant0._ZN5flash25flash_bwd_dot_do_o_kernelILb0E23Flash_bwd_kernel_traitsILi128ELi64ELi64ELi8ELi4ELi2ELi2ELb1ELb0EN7cutlass10bfloat16_tE19Flash_kernel_traitsILi128ELi64ELi64ELi8ES3_EEEEvNS_16Flash_bwd_paramsE --------------------------
	.section	.nv.constant0._ZN5flash25flash_bwd_dot_do_o_kernelILb0E23Flash_bwd_kernel_traitsILi128ELi64ELi64ELi8ELi4ELi2ELi2ELb1ELb0EN7cutlass10bfloat16_tE19Flash_kernel_traitsILi128ELi64ELi64ELi8ES3_EEEEvNS_16Flash_bwd_paramsE,"a",@progbits
	.sectionflags	@""
	.align	4
.nv.constant0._ZN5flash25flash_bwd_dot_do_o_kernelILb0E23Flash_bwd_kernel_traitsILi128ELi64ELi64ELi8ELi4ELi2ELi2ELb1ELb0EN7cutlass10bfloat16_tE19Flash_kernel_traitsILi128ELi64ELi64ELi8ES3_EEEEvNS_16Flash_bwd_paramsE:
	.zero		992


//--------------------- .nv.constant0._ZN5flash25flash_bwd_dot_do_o_kernelILb1E23Flash_bwd_kernel_traitsILi128ELi64ELi64ELi8ELi4ELi2ELi2ELb1ELb0EN7cutlass10bfloat16_tE19Flash_kernel_traitsILi128ELi64ELi64ELi8ES3_EEEEvNS_16Flash_bwd_paramsE --------------------------
	.section	.nv.constant0._ZN5flash25flash_bwd_dot_do_o_kernelILb1E23Flash_bwd_kernel_traitsILi128ELi64ELi64ELi8ELi4ELi2ELi2ELb1ELb0EN7cutlass10bfloat16_tE19Flash_kernel_traitsILi128ELi64ELi64ELi8ES3_EEEEvNS_16Flash_bwd_paramsE,"a",@progbits
	.sectionflags	@""
	.align	4
.nv.constant0._ZN5flash25flash_bwd_dot_do_o_kernelILb1E23Flash_bwd_kernel_traitsILi128ELi64ELi64ELi8ELi4ELi2ELi2ELb1ELb0EN7cutlass10bfloat16_tE19Flash_kernel_traitsILi128ELi64ELi64ELi8ES3_EEEEvNS_16Flash_bwd_paramsE:
	.zero		992


//--------------------- .nv.constant0._ZN5flash27flash_bwd_convert_dq_kernelI23Flash_bwd_kernel_traitsILi128ELi64ELi128ELi8ELi2ELi4ELi2ELb0ELb0EN7cutlass10bfloat16_tE19Flash_kernel_traitsILi128ELi64ELi128ELi8ES3_EEEEvNS_16Flash_bwd_paramsEi --------------------------
	.section	.nv.constant0._ZN5flash27flash_bwd_convert_dq_kernelI23Flash_bwd_kernel_traitsILi128ELi64ELi128ELi8ELi2ELi4ELi2ELb0ELb0EN7cutlass10bfloat16_tE19Flash_kernel_traitsILi128ELi64ELi128ELi8ES3_EEEEvNS_16Flash_bwd_paramsEi,"a",@progbits
	.sectionflags	@""
	.align	4
.nv.constant0._ZN5flash27flash_bwd_convert_dq_kernelI23Flash_bwd_kernel_traitsILi128ELi64ELi128ELi8ELi2ELi4ELi2ELb0ELb0EN7cutlass10bfloat16_tE19Flash_kernel_traitsILi128ELi64ELi128ELi8ES3_EEEEvNS_16Flash_bwd_paramsEi:
	.zero		996


//--------------------- .nv.constant0._ZN5flash44flash_bwd_dq_dk_dv_loop_seqk_parallel_kernelI23Flash_bwd_kernel_traitsILi128ELi64ELi128ELi8ELi2ELi4ELi2ELb0ELb0EN7cutlass10bfloat16_tE19Flash_kernel_traitsILi128ELi64ELi128ELi8ES3_EELb1ELb1ELb0ELb0ELb0ELb0ELb0EEEvNS_16Flash_bwd_paramsE --------------------------
	.section	.nv.constant0._ZN5flash44flash_bwd_dq_dk_dv_loop_seqk_parallel_kernelI23Flash_bwd_kernel_traitsILi128ELi64ELi128ELi8ELi2ELi4ELi2ELb0ELb0EN7cutlass10bfloat16_tE19Flash_kernel_traitsILi128ELi64ELi128ELi8ES3_EELb1ELb1ELb0ELb0ELb0ELb0ELb0EEEvNS_16Flash_bwd_paramsE,"a",@progbits
	.sectionflags	@""
	.align	4
.nv.constant0._ZN5flash44flash_bwd_dq_dk_dv_loop_seqk_parallel_kernelI23Flash_bwd_kernel_traitsILi128ELi64ELi128ELi8ELi2ELi4ELi2ELb0ELb0EN7cutlass10bfloat16_tE19Flash_kernel_traitsILi128ELi64ELi128ELi8ES3_EELb1ELb1ELb0ELb0ELb0ELb0ELb0EEEvNS_16Flash_bwd_paramsE:
	.zero		992


//--------------------- .nv.constant0._ZN5flash44flash_bwd_dq_dk_dv_loop_seqk_parallel_kernelI23Flash_bwd_kernel_traitsILi128ELi64ELi128ELi8ELi2ELi4ELi2ELb0ELb0EN7cutlass10bfloat16_tE19Flash_kernel_traitsILi128ELi64ELi128ELi8ES3_EELb0ELb1ELb0ELb0ELb0ELb0ELb1EEEvNS_16Flash_bwd_paramsE --------------------------
	.section	.nv.constant0._ZN5flash44flash_bwd_dq_dk_dv_loop_seqk_parallel_kernelI23Flash_bwd_kernel_traitsILi128ELi64ELi128ELi8ELi2ELi4ELi2ELb0ELb0EN7cutlass10bfloat16_tE19Flash_kernel_traitsILi128ELi64ELi128ELi8ES3_EELb0ELb1ELb0ELb0ELb0ELb0ELb1EEEvNS_16Flash_bwd_paramsE,"a",@progbits
	.sectionflags	@""
	.align	4
.nv.constant0._ZN5flash44flash_bwd_dq_dk_dv_loop_seqk_parallel_kernelI23Flash_bwd_kernel_traitsILi128ELi64ELi128ELi8ELi2ELi4ELi2ELb0ELb0EN7cutlass10bfloat16_tE19Flash_kernel_traitsILi128ELi64ELi128ELi8ES3_EELb0ELb1ELb0ELb0ELb0ELb0ELb1EEEvNS_16Flash_bwd_paramsE:
	.zero		992


//--------------------- .nv.constant0._ZN5flash44flash_bwd_dq_dk_dv_loop_seqk_parallel_kernelI23Flash_bwd_kernel_traitsILi128ELi64ELi128ELi8ELi2ELi4ELi2ELb0ELb0EN7cutlass10bfloat16_tE19Flash_kernel_traitsILi128ELi64ELi128ELi8ES3_EELb1ELb1ELb0ELb0ELb1ELb1ELb0EEEvNS_16Flash_bwd_paramsE --------------------------
	.section	.nv.constant0._ZN5flash44flash_bwd_dq_dk_dv_loop_seqk_parallel_kernelI23Flash_bwd_kernel_traitsILi128ELi64ELi128ELi8ELi2ELi4ELi2ELb0ELb0EN7cutlass10bfloat16_tE19Flash_kernel_traitsILi128ELi64ELi128ELi8ES3_EELb1ELb1ELb0ELb0ELb1ELb1ELb0EEEvNS_16Flash_bwd_paramsE,"a",@progbits
	.sectionflags	@""
	.align	4
.nv.constant0._ZN5flash44flash_bwd_dq_dk_dv_loop_seqk_parallel_kernelI23Flash_bwd_kernel_traitsILi128ELi64ELi128ELi8ELi2ELi4ELi2ELb0ELb0EN7cutlass10bfloat16_tE19Flash_kernel_traitsILi128ELi64ELi128ELi8ES3_EELb1ELb1ELb0ELb0ELb1ELb1ELb0EEEvNS_16Flash_bwd_paramsE:
	.zero		992


//--------------------- .nv.constant0._ZN5flash44flash_bwd_dq_dk_dv_loop_seqk_parallel_kernelI23Flash_bwd_kernel_traitsILi128ELi64ELi128ELi8ELi2ELi4ELi2ELb0ELb0EN7cutlass10bfloat16_tE19Flash_kernel_traitsILi128ELi64ELi128ELi8ES3_EELb0ELb1ELb0ELb0ELb1ELb1ELb1EEEvNS_16Flash_bwd_paramsE --------------------------
	.section	.nv.constant0._ZN5flash44flash_bwd_dq_dk_dv_loop_seqk_parallel_kernelI23Flash_bwd_kernel_traitsILi128ELi64ELi128ELi8ELi2ELi4ELi2ELb0ELb0EN7cutlass10bfloat16_tE19Flash_kernel_traitsILi128ELi64ELi128ELi8ES3_EELb0ELb1ELb0ELb0ELb1ELb1ELb1EEEvNS_16Flash_bwd_paramsE,"a",@progbits
	.sectionflags	@""
	.align	4
.nv.constant0._ZN5flash44flash_bwd_dq_dk_dv_loop_seqk_parallel_kernelI23Flash_bwd_kernel_traitsILi128ELi64ELi128ELi8ELi2ELi4ELi2ELb0ELb0EN7cutlass10bfloat16_tE19Flash_kernel_traitsILi128ELi64ELi128ELi8ES3_EELb0ELb1ELb0ELb0ELb1ELb1ELb1EEEvNS_16Flash_bwd_paramsE:
	.zero		992


//--------------------- .nv.constant0._ZN5flash44flash_bwd_dq_dk_dv_loop_seqk_parallel_kernelI23Flash_bwd_kernel_traitsILi128ELi64ELi128ELi8ELi2ELi4ELi2ELb0ELb0EN7cutlass10bfloat16_tE19Flash_kernel_traitsILi128ELi64ELi128ELi8ES3_EELb1ELb1ELb0ELb0ELb0ELb1ELb0EEEvNS_16Flash_bwd_paramsE --------------------------
	.section	.nv.constant0._ZN5flash44flash_bwd_dq_dk_dv_loop_seqk_parallel_kernelI23Flash_bwd_kernel_traitsILi128ELi64ELi128ELi8ELi2ELi4ELi2ELb0ELb0EN7cutlass10bfloat16_tE19Flash_kernel_traitsILi128ELi64ELi128ELi8ES3_EELb1ELb1ELb0ELb0ELb0ELb1ELb0EEEvNS_16Flash_bwd_paramsE,"a",@progbits
	.sectionflags	@""
	.align	4
.nv.constant0._ZN5flash44flash_bwd_dq_dk_dv_loop_seqk_parallel_kernelI23Flash_bwd_kernel_traitsILi128ELi64ELi128ELi8ELi2ELi4ELi2ELb0ELb0EN7cutlass10bfloat16_tE19Flash_kernel_traitsILi128ELi64ELi128ELi8ES3_EELb1ELb1ELb0ELb0ELb0ELb1ELb0EEEvNS_16Flash_bwd_paramsE:
	.zero		992


//--------------------- .nv.constant0._ZN5flash44flash_bwd_dq_dk_dv_loop_seqk_parallel_kernelI23Flash_bwd_kernel_traitsILi128ELi64ELi128ELi8ELi2ELi4ELi2ELb0ELb0EN7cutlass10bfloat16_tE19Flash_kernel_traitsILi128ELi64ELi128ELi8ES3_EELb0ELb1ELb0ELb0ELb0ELb1ELb1EEEvNS_16Flash_bwd_paramsE --------------------------
	.section	.nv.constant0._ZN5flash44flash_bwd_dq_dk_dv_loop_seqk_parallel_kernelI23Flash_bwd_kernel_traitsILi128ELi64ELi128ELi8ELi2ELi4ELi2ELb0ELb0EN7cutlass10bfloat16_tE19Flash_kernel_traitsILi128ELi64ELi128ELi8ES3_EELb0ELb1ELb0ELb0ELb0ELb1ELb1EEEvNS_16Flash_bwd_paramsE,"a",@progbits
	.sectionflags	@""
	.align	4
.nv.constant0._ZN5flash44flash_bwd_dq_dk_dv_loop_seqk_parallel_kernelI23Flash_bwd_kernel_traitsILi128ELi64ELi128ELi8ELi2ELi4ELi2ELb0ELb0EN7cutlass10bfloat16_tE19Flash_kernel_traitsILi128ELi64ELi128ELi8ES3_EELb0ELb1ELb0ELb0ELb0ELb1ELb1EEEvNS_16Flash_bwd_paramsE:
	.zero		992


//--------------------- .nv.constant0._ZN5flash44flash_bwd_dq_dk_dv_loop_seqk_parallel_kernelI23Flash_bwd_kernel_traitsILi128ELi64ELi128ELi8ELi2ELi4ELi2ELb0ELb0EN7cutlass10bfloat16_tE19Flash_kernel_traitsILi128ELi64ELi128ELi8ES3_EELb1ELb1ELb0ELb1ELb0ELb0ELb0EEEvNS_16Flash_bwd_paramsE --------------------------
	.section	.nv.constant0._ZN5flash44flash_bwd_dq_dk_dv_loop_seqk_parallel_kernelI23Flash_bwd_kernel_traitsILi128ELi64ELi128ELi8ELi2ELi4ELi2ELb0ELb0EN7cutlass10bfloat16_tE19Flash_kernel_traitsILi128ELi64ELi128ELi8ES3_EELb1ELb1ELb0ELb1ELb0ELb0ELb0EEEvNS_16Flash_bwd_paramsE,"a",@progbits
	.sectionflags	@""
	.align	4
.nv.constant0._ZN5flash44flash_bwd_dq_dk_dv_loop_seqk_parallel_kernelI23Flash_bwd_kernel_traitsILi128ELi64ELi128ELi8ELi2ELi4ELi2ELb0ELb0EN7cutlass10bfloat16_tE19Flash_kernel_traitsILi128ELi64ELi128ELi8ES3_EELb1ELb1ELb0ELb1ELb0ELb0ELb0EEEvNS_16Flash_bwd_paramsE:
	.zero		992


//--------------------- .nv.constant0._ZN5flash44flash_bwd_dq_dk_dv_loop_seqk_parallel_kernelI23Flash_bwd_kernel_traitsILi128ELi64ELi128ELi8ELi2ELi4ELi2ELb0ELb0EN7cutlass10bfloat16_tE19Flash_kernel_traitsILi128ELi64ELi128ELi8ES3_EELb0ELb1ELb0ELb1ELb0ELb0ELb1EEEvNS_16Flash_bwd_paramsE --------------------------
	.section	.nv.constant0._ZN5flash44flash_bwd_dq_dk_dv_loop_seqk_parallel_kernelI23Flash_bwd_kernel_traitsILi128ELi64ELi128ELi8ELi2ELi4ELi2ELb0ELb0EN7cutlass10bfloat16_tE19Flash_kernel_traitsILi128ELi64ELi128ELi8ES3_EELb0ELb1ELb0ELb1ELb0ELb0ELb1EEEvNS_16Flash_bwd_paramsE,"a",@progbits
	.sectionflags	@""
	.align	4
.nv.constant0._ZN5flash44flash_bwd_dq_dk_dv_loop_seqk_parallel_kernelI23Flash_bwd_kernel_traitsILi128ELi64ELi128ELi8ELi2ELi4ELi2ELb0ELb0EN7cutlass10bfloat16_tE19Flash_kernel_traitsILi128ELi64ELi128ELi8ES3_EELb0ELb1ELb0ELb1ELb0ELb0ELb1EEEvNS_16Flash_bwd_paramsE:
	.zero		992


//--------------------- .nv.constant0._ZN5flash25flash_bwd_dot_do_o_kernelILb0E23Flash_bwd_kernel_traitsILi128ELi64ELi128ELi8ELi2ELi4ELi2ELb0ELb0EN7cutlass10bfloat16_tE19Flash_kernel_traitsILi128ELi64ELi128ELi8ES3_EEEEvNS_16Flash_bwd_paramsE --------------------------
	.section	.nv.constant0._ZN5flash25flash_bwd_dot_do_o_kernelILb0E23Flash_bwd_kernel_traitsILi128ELi64ELi128ELi8ELi2ELi4ELi2ELb0ELb0EN7cutlass10bfloat16_tE19Flash_kernel_traitsILi128ELi64ELi128ELi8ES3_EEEEvNS_16Flash_bwd_paramsE,"a",@progbits
	.sectionflags	@""
	.align	4
.nv.constant0._ZN5flash25flash_bwd_dot_do_o_kernelILb0E23Flash_bwd_kernel_traitsILi128ELi64ELi128ELi8ELi2ELi4ELi2ELb0ELb0EN7cutlass10bfloat16_tE19Flash_kernel_traitsILi128ELi64ELi128ELi8ES3_EEEEvNS_16Flash_bwd_paramsE:
	.zero		992


//--------------------- .nv.constant0._ZN5flash25flash_bwd_dot_do_o_kernelILb1E23Flash_bwd_kernel_traitsILi128ELi64ELi128ELi8ELi2ELi4ELi2ELb0ELb0EN7cutlass10bfloat16_tE19Flash_kernel_traitsILi128ELi64ELi128ELi8ES3_EEEEvNS_16Flash_bwd_paramsE --------------------------
	.section	.nv.constant0._ZN5flash25flash_bwd_dot_do_o_kernelILb1E23Flash_bwd_kernel_traitsILi128ELi64ELi128ELi8ELi2ELi4ELi2ELb0ELb0EN7cutlass10bfloat16_tE19Flash_kernel_traitsILi128ELi64ELi128ELi8ES3_EEEEvNS_16Flash_bwd_paramsE,"a",@progbits
	.sectionflags	@""
	.align	4
.nv.constant0._ZN5flash25flash_bwd_dot_do_o_kernelILb1E23Flash_bwd_kernel_traitsILi128ELi64ELi128ELi8ELi2ELi4ELi2ELb0ELb0EN7cutlass10bfloat16_tE19Flash_kernel_traitsILi128ELi64ELi128ELi8ES3_EEEEvNS_16Flash_bwd_paramsE:
	.zero		992


//--------------------- .text._ZN5flash44flash_bwd_dq_dk_dv_loop_seqk_parallel_kernelI23Flash_bwd_kernel_traitsILi128ELi64ELi64ELi8ELi4ELi2ELi2ELb1ELb0EN7cutlass10bfloat16_tE19Flash_kernel_traitsILi128ELi64ELi64ELi8ES3_EELb0ELb1ELb0ELb0ELb0ELb0ELb0EEEvNS_16Flash_bwd_paramsE --------------------------
	.section	.text._ZN5flash44flash_bwd_dq_dk_dv_loop_seqk_parallel_kernelI23Flash_bwd_kernel_traitsILi128ELi64ELi64ELi8ELi4ELi2ELi2ELb1ELb0EN7cutlass10bfloat16_tE19Flash_kernel_traitsILi128ELi64ELi64ELi8ES3_EELb0ELb1ELb0ELb0ELb0ELb0ELb0EEEvNS_16Flash_bwd_paramsE,"ax",@progbits
	.sectioninfo	@"SHI_REGISTERS=255"
	.align	128
        .global         _ZN5flash44flash_bwd_dq_dk_dv_loop_seqk_parallel_kernelI23Flash_bwd_kernel_traitsILi128ELi64ELi64ELi8ELi4ELi2ELi2ELb1ELb0EN7cutlass10bfloat16_tE19Flash_kernel_traitsILi128ELi64ELi64ELi8ES3_EELb0ELb1ELb0ELb0ELb0ELb0ELb0EEEvNS_16Flash_bwd_paramsE
        .type           _ZN5flash44flash_bwd_dq_dk_dv_loop_seqk_parallel_kernelI23Flash_bwd_kernel_traitsILi128ELi64ELi64ELi8ELi4ELi2ELi2ELb1ELb0EN7cutlass10bfloat16_tE19Flash_kernel_traitsILi128ELi64ELi64ELi8ES3_EELb0ELb1ELb0ELb0ELb0ELb0ELb0EEEvNS_16Flash_bwd_paramsE,@function
        .size           _ZN5flash44flash_bwd_dq_dk_dv_loop_seqk_parallel_kernelI23Flash_bwd_kernel_traitsILi128ELi64ELi64ELi8ELi4ELi2ELi2ELb1ELb0EN7cutlass10bfloat16_tE19Flash_kernel_traitsILi128ELi64ELi64ELi8ES3_EELb0ELb1ELb0ELb0ELb0ELb0ELb0EEEvNS_16Flash_bwd_paramsE,(.L_x_1062 - _ZN5flash44flash_bwd_dq_dk_dv_loop_seqk_parallel_kernelI23Flash_bwd_kernel_traitsILi128ELi64ELi64ELi8ELi4ELi2ELi2ELb1ELb0EN7cutlass10bfloat16_tE19Flash_kernel_traitsILi128ELi64ELi64ELi8ES3_EELb0ELb1ELb0ELb0ELb0ELb0ELb0EEEvNS_16Flash_bwd_paramsE)
        .other          _ZN5flash44flash_bwd_dq_dk_dv_loop_seqk_parallel_kernelI23Flash_bwd_kernel_traitsILi128ELi64ELi64ELi8ELi4ELi2ELi2ELb1ELb0EN7cutlass10bfloat16_tE19Flash_kernel_traitsILi128ELi64ELi64ELi8ES3_EELb0ELb1ELb0ELb0ELb0ELb0ELb0EEEvNS_16Flash_bwd_paramsE,@"STO_CUDA_ENTRY STV_DEFAULT"
_ZN5flash44flash_bwd_dq_dk_dv_loop_seqk_parallel_kernelI23Flash_bwd_kernel_traitsILi128ELi64ELi64ELi8ELi4ELi2ELi2ELb1ELb0EN7cutlass10bfloat16_tE19Flash_kernel_traitsILi128ELi64ELi64ELi8ES3_EELb0ELb1ELb0ELb0ELb0ELb0ELb0EEEvNS_16Flash_bwd_paramsE:
.text._ZN5flash44flash_bwd_dq_dk_dv_loop_seqk_parallel_kernelI23Flash_bwd_kernel_traitsILi128ELi64ELi64ELi8ELi4ELi2ELi2ELb1ELb0EN7cutlass10bfloat16_tE19Flash_kernel_traitsILi128ELi64ELi64ELi8ES3_EELb0ELb1ELb0ELb0ELb0ELb0ELb0EEEvNS_16Flash_bwd_paramsE:
[----:B------:R-:W-:Y:S02]  /*0000*/  MOV R1, c[0x0][0x28] ;  /* 0x00000a0000017a02 */ /* 0x000fe40000000f00 */
[----:B------:R-:W1:Y:S01]  /*0010*/  S2R R243, SR_CTAID.X ;  /* 0x0000000000f37919 */ /* 0x000e620000002500 */
[----:B------:R-:W-:Y:S01]  /*0020*/  ULDC UR5, c[0x0][0x218] ;  /* 0x0000860000057ab9 */ /* 0x000fe20000000800 */
[----:B------:R-:W-:Y:S01]  /*0030*/  IADD3 R1, R1, -0x18, RZ ;  /* 0xffffffe801017810 */ /* 0x000fe20007ffe0ff */
[----:B------:R-:W-:-:S04]  /*0040*/  UIADD3 UR5, UR5, 0x3f, URZ ;  /* 0x0000003f05057890 */ /* 0x000fc8000fffe03f */
[----:B------:R-:W-:-:S04]  /*0050*/  USHF.R.S32.HI UR4, URZ, 0x1f, UR5 ;  /* 0x0000001f3f047899 */ /* 0x000fc80008011405 */
[----:B------:R-:W-:-:S04]  /*0060*/  ULEA.HI UR4, UR4, UR5, URZ, 0x6 ;  /* 0x0000000504047291 */ /* 0x000fc8000f8f303f */
[----:B------:R-:W-:-:S06]  /*0070*/  USHF.R.S32.HI UR4, URZ, 0x6, UR4 ;  /* 0x000000063f047899 */ /* 0x000fcc0008011404 */
[----:B-1----:R-:W-:-:S13]  /*0080*/  ISETP.GE.AND P0, PT, R243, UR4, PT ;  /* 0x00000004f3007c0c */ /* 0x002fda000bf06270 */
[----:B------:R-:W-:Y:S05]  /*0090*/  @P0 EXIT ;  /* 0x000000000000094d */ /* 0x000fea0003800000 */
[----:B------:R-:W1:Y:S01]  /*00a0*/  S2R R14, SR_TID.X ;  /* 0x00000000000e7919 */ /* 0x000e620000002100 */
[----:B------:R-:W-:Y:S01]  /*00b0*/  IMAD.MOV.U32 R185, RZ, RZ, 0x40 ;  /* 0x00000040ffb97424 */ /* 0x000fe200078e00ff */
[----:B------:R-:W-:Y:S01]  /*00c0*/  ULDC.64 UR6, c[0x0][0x118] ;  /* 0x0000460000067ab9 */ /* 0x000fe20000000a00 */
[----:B------:R-:W-:Y:S01]  /*00d0*/  IMAD.MOV.U32 R221, RZ, RZ, -0x10 ;  /* 0xfffffff0ffdd7424 */ /* 0x000fe200078e00ff */
[----:B-1----:R-:W-:-:S04]  /*00e0*/  SHF.R.S32.HI R15, RZ, 0x1f, R14 ;  /* 0x0000001fff0f7819 */ /* 0x002fc8000001140e */
[CC--:B------:R-:W-:Y:S02]  /*00f0*/  LEA.HI R13, R15.reuse, R14.reuse, RZ, 0x5 ;  /* 0x0000000e0f0d7211 */ /* 0x0c0fe400078f28ff */
[----:B------:R-:W-:Y:S02]  /*0100*/  LEA.HI R6, R15, R14, RZ, 0x4 ;  /* 0x0000000e0f067211 */ /* 0x000fe400078f20ff */
[--C-:B------:R-:W-:Y:S02]  /*0110*/  SHF.R.S32.HI R4, RZ, 0x5, R13.reuse ;  /* 0x00000005ff047819 */ /* 0x100fe4000001140d */
[----:B------:R-:W-:Y:S02]  /*0120*/  SHF.R.S32.HI R0, RZ, 0x1f, R13 ;  /* 0x0000001fff007819 */ /* 0x000fe4000001140d */
[-C--:B------:R-:W-:Y:S02]  /*0130*/  LEA.HI R3, R13, R4.reuse, RZ, 0x1 ;  /* 0x000000040d037211 */ /* 0x080fe400078f08ff */
[----:B------:R-:W-:-:S02]  /*0140*/  LEA.HI R0, R0, R4, RZ, 0x2 ;  /* 0x0000000400007211 */ /* 0x000fc400078f10ff */
[----:B------:R-:W-:Y:S02]  /*0150*/  SHF.R.S32.HI R5, RZ, 0x4, R6 ;  /* 0x00000004ff057819 */ /* 0x000fe40000011406 */
[----:B------:R-:W-:Y:S02]  /*0160*/  LOP3.LUT R2, R0, 0xfffffffc, RZ, 0xc0, !PT ;  /* 0xfffffffc00027812 */ /* 0x000fe400078ec0ff */
[----:B------:R-:W-:Y:S02]  /*0170*/  LOP3.LUT R0, R3, 0xfffffffe, RZ, 0xc0, !PT ;  /* 0xfffffffe03007812 */ /* 0x000fe400078ec0ff */
[CC--:B------:R-:W-:Y:S01]  /*0180*/  LEA.HI R16, R15.reuse, R14.reuse, RZ, 0x3 ;  /* 0x0000000e0f107211 */ /* 0x0c0fe200078f18ff */
[C---:B------:R-:W-:Y:S01]  /*0190*/  IMAD.IADD R203, R4.reuse, 0x1, -R2 ;  /* 0x0000000104cb7824 */ /* 0x040fe200078e0a02 */
[----:B------:R-:W-:Y:S01]  /*01a0*/  LEA.HI R17, R15, R14, RZ, 0x2 ;  /* 0x0000000e0f117211 */ /* 0x000fe200078f10ff */
[----:B------:R-:W-:Y:S01]  /*01b0*/  IMAD.IADD R194, R4, 0x1, -R0 ;  /* 0x0000000104c27824 */ /* 0x000fe200078e0a00 */
[----:B------:R-:W-:-:S02]  /*01c0*/  LEA.HI R0, R6, R5, RZ, 0x1 ;  /* 0x0000000506007211 */ /* 0x000fc400078f08ff */
[----:B------:R-:W-:Y:S02]  /*01d0*/  SHF.R.S32.HI R241, RZ, 0x3, R16 ;  /* 0x00000003fff17819 */ /* 0x000fe40000011410 */
[----:B------:R-:W-:Y:S02]  /*01e0*/  LOP3.LUT R0, R0, 0xfffffffe, RZ, 0xc0, !PT ;  /* 0xfffffffe00007812 */ /* 0x000fe400078ec0ff */
[--C-:B------:R-:W-:Y:S01]  /*01f0*/  SHF.R.S32.HI R7, RZ, 0x2, R17.reuse ;  /* 0x00000002ff077819 */ /* 0x100fe20000011411 */
[----:B------:R-:W-:Y:S01]  /*0200*/  IMAD.SHL.U32 R2, R241, 0x40, RZ ;  /* 0x00000040f1027824 */ /* 0x000fe200078e00ff */
[----:B------:R-:W-:Y:S01]  /*0210*/  SHF.R.S32.HI R3, RZ, 0x1f, R17 ;  /* 0x0000001fff037819 */ /* 0x000fe20000011411 */
[----:B------:R-:W-:Y:S01]  /*0220*/  IMAD.IADD R10, R5, 0x1, -R0 ;  /* 0x00000001050a7824 */ /* 0x000fe200078e0a00 */
[----:B------:R-:W-:Y:S02]  /*0230*/  LOP3.LUT R4, R16, 0xfffffff8, RZ, 0xc0, !PT ;  /* 0xfffffff810047812 */ /* 0x000fe400078ec0ff */
[----:B------:R-:W-:-:S02]  /*0240*/  LEA.HI R3, R3, R7, RZ, 0x3 ;  /* 0x0000000703037211 */ /* 0x000fc400078f18ff */
[----:B------:R-:W-:Y:S01]  /*0250*/  LOP3.LUT R5, R6, 0xfffffff0, RZ, 0xc0, !PT ;  /* 0xfffffff006057812 */ /* 0x000fe200078ec0ff */
[----:B------:R-:W-:Y:S01]  /*0260*/  IMAD.IADD R0, R14, 0x1, -R4 ;  /* 0x000000010e007824 */ /* 0x000fe200078e0a04 */
[----:B------:R-:W-:Y:S02]  /*0270*/  LOP3.LUT R4, R3, 0xfffffff8, RZ, 0xc0, !PT ;  /* 0xfffffff803047812 */ /* 0x000fe400078ec0ff */
[----:B------:R-:W-:Y:S01]  /*0280*/  LOP3.LUT R3, R2, 0x1c0, RZ, 0xc0, !PT ;  /* 0x000001c002037812 */ /* 0x000fe200078ec0ff */
[C---:B------:R-:W-:Y:S01]  /*0290*/  IMAD.SHL.U32 R216, R0.reuse, 0x8, RZ ;  /* 0x0000000800d87824 */ /* 0x040fe200078e00ff */
[----:B------:R-:W-:Y:S01]  /*02a0*/  LOP3.LUT P4, RZ, R0, 0x2, RZ, 0xc0, !PT ;  /* 0x0000000200ff7812 */ /* 0x000fe2000788c0ff */
[----:B------:R-:W-:Y:S01]  /*02b0*/  IMAD.IADD R2, R14, 0x1, -R5 ;  /* 0x000000010e027824 */ /* 0x000fe200078e0a05 */
[C---:B------:R-:W-:Y:S01]  /*02c0*/  LOP3.LUT P3, RZ, R0.reuse, 0x4, RZ, 0xc0, !PT ;  /* 0x0000000400ff7812 */ /* 0x040fe2000786c0ff */
[----:B------:R-:W-:Y:S01]  /*02d0*/  IMAD.IADD R7, R7, 0x1, -R4 ;  /* 0x0000000107077824 */ /* 0x000fe200078e0a04 */
[----:B------:R-:W-:Y:S01]  /*02e0*/  LOP3.LUT R4, R3, 0x38, R216, 0xf8, !PT ;  /* 0x0000003803047812 */ /* 0x000fe200078ef8d8 */
[----:B------:R-:W-:Y:S01]  /*02f0*/  IMAD.SHL.U32 R0, R0, 0x40, RZ ;  /* 0x0000004000007824 */ /* 0x000fe200078e00ff */
[----:B------:R-:W-:-:S02]  /*0300*/  SHF.R.U32.HI R3, RZ, 0x3, R3 ;  /* 0x00000003ff037819 */ /* 0x000fc40000011603 */
[----:B------:R-:W-:Y:S02]  /*0310*/  SHF.R.S32.HI R5, RZ, 0x1f, R2 ;  /* 0x0000001fff057819 */ /* 0x000fe40000011402 */
[----:B------:R-:W-:Y:S01]  /*0320*/  LOP3.LUT R9, R4, R3, RZ, 0x3c, !PT ;  /* 0x0000000304097212 */ /* 0x000fe200078e3cff */
[----:B------:R-:W-:Y:S01]  /*0330*/  IMAD.SHL.U32 R3, R194, 0x10, RZ ;  /* 0x00000010c2037824 */ /* 0x000fe200078e00ff */
[----:B------:R-:W-:Y:S02]  /*0340*/  LEA.HI R11, R5, R2, RZ, 0x3 ;  /* 0x00000002050b7211 */ /* 0x000fe400078f18ff */
[----:B------:R-:W-:Y:S02]  /*0350*/  LOP3.LUT R0, R0, 0x1c0, RZ, 0xc0, !PT ;  /* 0x000001c000007812 */ /* 0x000fe400078ec0ff */
[----:B------:R-:W-:Y:S02]  /*0360*/  LEA.HI R8, R15, R14, RZ, 0x7 ;  /* 0x0000000e0f087211 */ /* 0x000fe400078f38ff */
[----:B------:R-:W-:-:S02]  /*0370*/  LOP3.LUT R5, R11, 0xfffffff8, RZ, 0xc0, !PT ;  /* 0xfffffff80b057812 */ /* 0x000fc400078ec0ff */
[----:B------:R-:W-:Y:S02]  /*0380*/  LOP3.LUT R4, R7, 0x1, RZ, 0xc0, !PT ;  /* 0x0000000107047812 */ /* 0x000fe400078ec0ff */
[----:B------:R-:W-:Y:S01]  /*0390*/  LOP3.LUT R6, R0, 0x10, R3, 0xf8, !PT ;  /* 0x0000001000067812 */ /* 0x000fe200078ef803 */
[----:B------:R-:W-:Y:S01]  /*03a0*/  IMAD.SHL.U32 R3, R10, 0x200, RZ ;  /* 0x000002000a037824 */ /* 0x000fe200078e00ff */
[----:B------:R-:W-:Y:S01]  /*03b0*/  SHF.R.S32.HI R8, RZ, 0x7, R8 ;  /* 0x00000007ff087819 */ /* 0x000fe20000011408 */
[----:B------:R-:W-:Y:S01]  /*03c0*/  IMAD.IADD R12, R2, 0x1, -R5 ;  /* 0x00000001020c7824 */ /* 0x000fe200078e0a05 */
[----:B------:R-:W-:Y:S02]  /*03d0*/  LOP3.LUT R189, R0, 0x8, R16, 0xf8, !PT ;  /* 0x0000000800bd7812 */ /* 0x000fe400078ef810 */
[----:B------:R-:W-:Y:S01]  /*03e0*/  SHF.R.U32.HI R186, RZ, 0x3, R0 ;  /* 0x00000003ffba7819 */ /* 0x000fe20000011600 */
[----:B------:R-:W-:Y:S01]  /*03f0*/  IMAD R0, R8, 0x800, R3 ;  /* 0x0000080008007824 */ /* 0x000fe200078e0203 */
[----:B------:R-:W-:-:S02]  /*0400*/  ISETP.NE.U32.AND P0, PT, R4, 0x1, PT ;  /* 0x000000010400780c */ /* 0x000fc40003f05070 */
[----:B------:R-:W-:Y:S02]  /*0410*/  LOP3.LUT R2, R6, 0x8, R16, 0xf8, !PT ;  /* 0x0000000806027812 */ /* 0x000fe400078ef810 */
[----:B------:R-:W-:Y:S02]  /*0420*/  LOP3.LUT R4, R13, 0xffffffe0, RZ, 0xc0, !PT ;  /* 0xffffffe00d047812 */ /* 0x000fe400078ec0ff */
[----:B------:R-:W-:Y:S02]  /*0430*/  LOP3.LUT R189, R189, R186, RZ, 0x3c, !PT ;  /* 0x000000babdbd7212 */ /* 0x000fe400078e3cff */
[----:B------:R-:W-:Y:S01]  /*0440*/  LEA.HI R5, R15, R14, RZ, 0x6 ;  /* 0x0000000e0f057211 */ /* 0x000fe200078f30ff */
[----:B------:R-:W-:Y:S01]  /*0450*/  IMAD.IADD R4, R14, 0x1, -R4 ;  /* 0x000000010e047824 */ /* 0x000fe200078e0a04 */
[----:B------:R-:W-:Y:S01]  /*0460*/  LOP3.LUT R186, R3, R2, R186, 0xf6, !PT ;  /* 0x0000000203ba7212 */ /* 0x000fe200078ef6ba */
[----:B------:R-:W-:Y:S01]  /*0470*/  IMAD.IADD R189, R0, 0x1, R189 ;  /* 0x0000000100bd7824 */ /* 0x000fe200078e02bd */
[----:B------:R-:W-:-:S02]  /*0480*/  LOP3.LUT R3, R17, 0x7ffffffc, RZ, 0xc0, !PT ;  /* 0x7ffffffc11037812 */ /* 0x000fc400078ec0ff */
[----:B------:R-:W-:Y:S01]  /*0490*/  SHF.R.S32.HI R0, RZ, 0x6, R5 ;  /* 0x00000006ff007819 */ /* 0x000fe20000011405 */
[----:B------:R1:W-:Y:S01]  /*04a0*/  STL [R1+0x10], R4 ;  /* 0x0000100401007387 */ /* 0x0003e20000100800 */
[----:B------:R-:W-:Y:S01]  /*04b0*/  R2P PR, R7, 0x6 ;  /* 0x0000000607007804 */ /* 0x000fe20000000000 */
[C---:B------:R-:W-:Y:S01]  /*04c0*/  IMAD.IADD R3, R14.reuse, 0x1, -R3 ;  /* 0x000000010e037824 */ /* 0x040fe200078e0a03 */
[----:B------:R-:W-:Y:S01]  /*04d0*/  SEL R185, R185, 0xffffffc0, !P3 ;  /* 0xffffffc0b9b97807 */ /* 0x000fe20005800000 */
[----:B------:R-:W-:Y:S01]  /*04e0*/  IMAD.SHL.U32 R14, R14, 0x2, RZ ;  /* 0x000000020e0e7824 */ /* 0x000fe200078e00ff */
[----:B------:R-:W-:Y:S01]  /*04f0*/  SEL R221, R221, 0x10, !P0 ;  /* 0x00000010dddd7807 */ /* 0x000fe20004000000 */
[----:B------:R-:W-:Y:S01]  /*0500*/  IMAD R13, R0, 0x200, R9 ;  /* 0x00000200000d7824 */ /* 0x000fe200078e0209 */
[----:B------:R-:W-:Y:S01]  /*0510*/  IADD3 R228, R216, 0x40, RZ ;  /* 0x00000040d8e47810 */ /* 0x000fe20007ffe0ff */
[----:B------:R-:W-:Y:S02]  /*0520*/  IMAD.SHL.U32 R2, R0, 0x8, RZ ;  /* 0x0000000800027824 */ /* 0x000fe400078e00ff */
[----:B------:R-:W-:Y:S01]  /*0530*/  IMAD.SHL.U32 R0, R7, 0x40, RZ ;  /* 0x0000004007007824 */ /* 0x000fe200078e00ff */
[----:B------:R-:W-:Y:S01]  /*0540*/  STL [R1+0x14], R13 ;  /* 0x0000140d01007387 */ /* 0x000fe20000100800 */
[----:B------:R-:W-:Y:S01]  /*0550*/  IMAD.SHL.U32 R7, R3, 0x2, RZ ;  /* 0x0000000203077824 */ /* 0x000fe200078e00ff */
[----:B------:R-:W-:Y:S01]  /*0560*/  LOP3.LUT R2, R2, 0x18, RZ, 0xc0, !PT ;  /* 0x0000001802027812 */ /* 0x000fe200078ec0ff */
[----:B------:R-:W-:Y:S01]  /*0570*/  IMAD.SHL.U32 R5, R10, 0x20, RZ ;  /* 0x000000200a057824 */ /* 0x000fe200078e00ff */
[----:B------:R-:W-:Y:S01]  /*0580*/  LOP3.LUT R0, R0, 0x1c0, RZ, 0xc0, !PT ;  /* 0x000001c000007812 */ /* 0x000fe200078ec0ff */
[----:B------:R-:W-:-:S02]  /*0590*/  IMAD.SHL.U32 R189, R189, 0x2, RZ ;  /* 0x00000002bdbd7824 */ /* 0x000fc400078e00ff */
[----:B------:R-:W-:Y:S01]  /*05a0*/  IMAD.SHL.U32 R207, R13, 0x2, RZ ;  /* 0x000000020dcf7824 */ /* 0x000fe200078e00ff */
[----:B------:R-:W-:Y:S01]  /*05b0*/  SHF.R.U32.HI R3, RZ, 0x3, R0 ;  /* 0x00000003ff037819 */ /* 0x000fe20000011600 */
[----:B------:R-:W-:-:S03]  /*05c0*/  IMAD.IADD R188, R189, 0x1, R185 ;  /* 0x00000001bdbc7824 */ /* 0x000fc600078e02b9 */
[----:B------:R-:W-:Y:S01]  /*05d0*/  LOP3.LUT R9, R3, R0, R2, 0x1e, !PT ;  /* 0x0000000003097212 */ /* 0x000fe200078e1e02 */
[----:B-1----:R-:W-:Y:S01]  /*05e0*/  IMAD.SHL.U32 R4, R8, 0x20, RZ ;  /* 0x0000002008047824 */ /* 0x002fe200078e00ff */
[----:B------:R-:W-:Y:S01]  /*05f0*/  LOP3.LUT R8, R2, 0x20, R5, 0xf8, !PT ;  /* 0x0000002002087812 */ /* 0x000fe200078ef805 */
[----:B------:R-:W-:-:S03]  /*0600*/  IMAD.SHL.U32 R5, R11, 0x40, RZ ;  /* 0x000000400b057824 */ /* 0x000fc600078e00ff */
[----:B------:R-:W-:Y:S02]  /*0610*/  LOP3.LUT R6, R4, 0x6, R14, 0xf8, !PT ;  /* 0x0000000604067812 */ /* 0x000fe400078ef80e */
[----:B------:R-:W-:-:S03]  /*0620*/  LOP3.LUT R4, R0, 0x20, R4, 0xf8, !PT ;  /* 0x0000002000047812 */ /* 0x000fc600078ef804 */
[----:B------:R1:W-:Y:S01]  /*0630*/  STL [R1+0x8], R6 ;  /* 0x0000080601007387 */ /* 0x0003e20000100800 */
[----:B------:R-:W-:Y:S01]  /*0640*/  LOP3.LUT R0, R4, R3, RZ, 0x3c, !PT ;  /* 0x0000000304007212 */ /* 0x000fe200078e3cff */
[----:B------:R-:W-:-:S04]  /*0650*/  IMAD R4, R203, 0x400, R7 ;  /* 0x00000400cb047824 */ /* 0x000fc800078e0207 */
[----:B------:R-:W-:Y:S01]  /*0660*/  IMAD.IADD R219, R4, 0x1, R0 ;  /* 0x0000000104db7824 */ /* 0x000fe200078e0200 */
[----:B------:R-:W-:Y:S01]  /*0670*/  LOP3.LUT R0, R5, 0xfffffe00, RZ, 0xc0, !PT ;  /* 0xfffffe0005007812 */ /* 0x000fe200078ec0ff */
[C---:B------:R-:W-:Y:S02]  /*0680*/  IMAD R4, R194.reuse, 0x400, R7 ;  /* 0x00000400c2047824 */ /* 0x040fe400078e0207 */
[----:B------:R-:W-:Y:S02]  /*0690*/  IMAD.SHL.U32 R219, R219, 0x2, RZ ;  /* 0x00000002dbdb7824 */ /* 0x000fe400078e00ff */
[--C-:B------:R-:W-:Y:S02]  /*06a0*/  IMAD R203, R203, 0x400, R0.reuse ;  /* 0x00000400cbcb7824 */ /* 0x100fe400078e0200 */
[----:B------:R-:W-:Y:S01]  /*06b0*/  IMAD R194, R194, 0x400, R0 ;  /* 0x00000400c2c27824 */ /* 0x000fe200078e0200 */
[C---:B------:R-:W-:Y:S01]  /*06c0*/  IADD3 R220, R219.reuse, 0x20, RZ ;  /* 0x00000020dbdc7810 */ /* 0x040fe20007ffe0ff */
[----:B------:R-:W-:Y:S01]  /*06d0*/  IMAD.IADD R4, R4, 0x1, R9 ;  /* 0x0000000104047824 */ /* 0x000fe200078e0209 */
[C---:B------:R-:W-:Y:S01]  /*06e0*/  @P1 IADD3 R220, R219.reuse, -0x20, RZ ;  /* 0xffffffe0dbdc1810 */ /* 0x040fe20007ffe0ff */
[----:B------:R-:W-:-:S04]  /*06f0*/  IMAD.IADD R222, R219, 0x1, R221 ;  /* 0x00000001dbde7824 */ /* 0x000fc800078e02dd */
[----:B------:R-:W-:Y:S02]  /*0700*/  IMAD.IADD R221, R221, 0x1, R220 ;  /* 0x00000001dddd7824 */ /* 0x000fe400078e02dc */
[----:B-1----:R-:W-:-:S05]  /*0710*/  IMAD.SHL.U32 R6, R12, 0x40, RZ ;  /* 0x000000400c067824 */ /* 0x002fca00078e00ff */
[----:B------:R-:W-:Y:S01]  /*0720*/  LOP3.LUT R2, R6, 0x1c0, RZ, 0xc0, !PT ;  /* 0x000001c006027812 */ /* 0x000fe200078ec0ff */
[----:B------:R-:W-:-:S03]  /*0730*/  IMAD.SHL.U32 R6, R10, 0x8, RZ ;  /* 0x000000080a067824 */ /* 0x000fc600078e00ff */
[----:B------:R-:W-:Y:S02]  /*0740*/  SHF.R.U32.HI R3, RZ, 0x3, R2 ;  /* 0x00000003ff037819 */ /* 0x000fe40000011602 */
[----:B------:R-:W-:Y:S02]  /*0750*/  LOP3.LUT R6, R2, 0x8, R6, 0xf8, !PT ;  /* 0x0000000802067812 */ /* 0x000fe400078ef806 */
[----:B------:R-:W-:Y:S02]  /*0760*/  LOP3.LUT R2, R3, R8, R2, 0x1e, !PT ;  /* 0x0000000803027212 */ /* 0x000fe400078e1e02 */
[----:B------:R-:W-:Y:S02]  /*0770*/  LOP3.LUT R3, R6, R3, RZ, 0x3c, !PT ;  /* 0x0000000306037212 */ /* 0x000fe400078e3cff */
[----:B------:R-:W-:Y:S01]  /*0780*/  LOP3.LUT R202, R2, R0, RZ, 0xfc, !PT ;  /* 0x0000000002ca7212 */ /* 0x000fe200078efcff */
[----:B------:R-:W-:Y:S01]  /*0790*/  IMAD.MOV.U32 R0, RZ, RZ, 0x20 ;  /* 0x00000020ff007424 */ /* 0x000fe200078e00ff */
[----:B------:R-:W-:Y:S01]  /*07a0*/  LEA R2, R4, 0xc000, 0x1 ;  /* 0x0000c00004027811 */ /* 0x000fe200078e08ff */
[----:B------:R-:W-:-:S02]  /*07b0*/  IMAD.IADD R194, R3, 0x1, R194 ;  /* 0x0000000103c27824 */ /* 0x000fc400078e02c2 */
[----:B------:R-:W-:Y:S01]  /*07c0*/  IMAD.IADD R203, R203, 0x1, R3 ;  /* 0x00000001cbcb7824 */ /* 0x000fe200078e0203 */
[----:B------:R-:W-:Y:S01]  /*07d0*/  SEL R0, R0, 0xffffffe0, !P4 ;  /* 0xffffffe000007807 */ /* 0x000fe20006000000 */
[----:B------:R1:W-:Y:S01]  /*07e0*/  STL [R1], R2 ;  /* 0x0000000201007387 */ /* 0x0003e20000100800 */
[----:B------:R-:W-:Y:S02]  /*07f0*/  LEA R194, R194, 0x10000, 0x1 ;  /* 0x00010000c2c27811 */ /* 0x000fe400078e08ff */
[--C-:B------:R-:W-:Y:S01]  /*0800*/  IADD3 R191, R185, R189, R0.reuse ;  /* 0x000000bdb9bf7210 */ /* 0x100fe20007ffe000 */
[----:B------:R-:W-:Y:S01]  /*0810*/  IMAD.IADD R190, R189, 0x1, R0 ;  /* 0x00000001bdbe7824 */ /* 0x000fe200078e0200 */
[----:B------:R-:W-:Y:S01]  /*0820*/  IADD3 R0, R2, 0x40, RZ ;  /* 0x0000004002007810 */ /* 0x000fe20007ffe0ff */
[----:B------:R-:W-:Y:S01]  /*0830*/  IMAD R185, R186, 0x2, R185 ;  /* 0x00000002bab97824 */ /* 0x000fe200078e02b9 */
[----:B------:R-:W-:Y:S01]  /*0840*/  @P2 IADD3 R0, R2, -0x40, RZ ;  /* 0xffffffc002002810 */ /* 0x000fe20007ffe0ff */
[----:B------:R-:W-:-:S04]  /*0850*/  IMAD.SHL.U32 R186, R186, 0x2, RZ ;  /* 0x00000002baba7824 */ /* 0x000fc800078e00ff */
[----:B------:R1:W-:Y:S03]  /*0860*/  STL [R1+0x4], R0 ;  /* 0x0000040001007387 */ /* 0x0003e60000100800 */
.L_x_46:
[----:B-12---:R-:W2:Y:S01]  /*0870*/  S2R R36, SR_CTAID.Y ;  /* 0x0000000000247919 */ /* 0x006ea20000002600 */
[----:B-1----:R-:W1:Y:S01]  /*0880*/  LDC.U8 R0, c[0x0][0x312] ;  /* 0x0000c480ff007b82 */ /* 0x002e620000000000 */
[----:B------:R-:W-:Y:S02]  /*0890*/  ISETP.NE.U32.AND P2, PT, RZ, c[0x0][0x240], PT ;  /* 0x00009000ff007a0c */ /* 0x000fe40003f45070 */
[----:B------:R-:W-:Y:S02]  /*08a0*/  ISETP.EQ.U32.AND P5, PT, RZ, c[0x0][0x248], PT ;  /* 0x00009200ff007a0c */ /* 0x000fe40003fa2070 */
[----:B------:R-:W-:Y:S02]  /*08b0*/  ISETP.NE.AND.EX P2, PT, RZ, c[0x0][0x244], PT, P2 ;  /* 0x00009100ff007a0c */ /* 0x000fe40003f45320 */
[----:B------:R-:W-:Y:S01]  /*08c0*/  ISETP.NE.U32.AND P3, PT, RZ, c[0x0][0x250], PT ;  /* 0x00009400ff007a0c */ /* 0x000fe20003f65070 */
[----:B------:R-:W-:-:S03]  /*08d0*/  IMAD.MOV.U32 R37, RZ, RZ, -0x1 ;  /* 0xffffffffff257424 */ /* 0x000fc600078e00ff */
[----:B------:R-:W-:Y:S01]  /*08e0*/  ISETP.NE.AND.EX P3, PT, RZ, c[0x0][0x254], PT, P3 ;  /* 0x00009500ff007a0c */ /* 0x000fe20003f65330 */
[----:B--2---:R-:W-:Y:S01]  /*08f0*/  IMAD.SHL.U32 R8, R36, 0x4, RZ ;  /* 0x0000000424087824 */ /* 0x004fe200078e00ff */
[----:B---3--:R-:W-:Y:S02]  /*0900*/  SHF.R.S32.HI R29, RZ, 0x1f, R36 ;  /* 0x0000001fff1d7819 */ /* 0x008fe40000011424 */
[----:B-1----:R-:W-:Y:S01]  /*0910*/  ISETP.NE.AND P4, PT, R0, RZ, PT ;  /* 0x000000ff0000720c */ /* 0x002fe20003f85270 */
[----:B------:R-:W-:Y:S01]  /*0920*/  IMAD.MOV.U32 R0, RZ, RZ, -0x1 ;  /* 0xffffffffff007424 */ /* 0x000fe200078e00ff */
[----:B------:R-:W-:Y:S02]  /*0930*/  SHF.L.U64.HI R7, R36, 0x2, R29 ;  /* 0x0000000224077819 */ /* 0x000fe4000001021d */
[----:B------:R-:W-:Y:S02]  /*0940*/  IADD3 R2, P0, R8, c[0x0][0x240], RZ ;  /* 0x0000900008027a10 */ /* 0x000fe40007f1e0ff */
[----:B------:R-:W-:-:S02]  /*0950*/  ISETP.EQ.OR.EX P5, PT, RZ, c[0x0][0x24c], !P4, P5 ;  /* 0x00009300ff007a0c */ /* 0x000fc400067a2750 */
[----:B------:R-:W-:Y:S02]  /*0960*/  IADD3.X R3, R7, c[0x0][0x244], RZ, P0, !PT ;  /* 0x0000910007037a10 */ /* 0x000fe400007fe4ff */
[----:B------:R-:W-:-:S03]  /*0970*/  @P3 IADD3 R4, P0, R8, c[0x0][0x250], RZ ;  /* 0x0000940008043a10 */ /* 0x000fc60007f1e0ff */
[----:B------:R1:W2:Y:S04]  /*0980*/  @P2 LDG.E R0, [R2.64] ;  /* 0x0000000602002981 */ /* 0x0002a8000c1e1900 */
[----:B------:R1:W2:Y:S01]  /*0990*/  @P2 LDG.E R6, [R2.64+0x4] ;  /* 0x0000040602062981 */ /* 0x0002a2000c1e1900 */
[----:B------:R-:W-:Y:S01]  /*09a0*/  @P3 IADD3.X R5, R7, c[0x0][0x254], RZ, P0, !PT ;  /* 0x0000950007053a10 */ /* 0x000fe200007fe4ff */
[----:B------:R-:W-:Y:S01]  /*09b0*/  IMAD.MOV.U32 R242, RZ, RZ, RZ ;  /* 0x000000fffff27224 */ /* 0x000fe200078e00ff */
[----:B-1----:R-:W-:-:S05]  /*09c0*/  IADD3 R2, P1, R8, c[0x0][0x248], RZ ;  /* 0x0000920008027a10 */ /* 0x002fca0007f3e0ff */
[----:B-----5:R1:W5:Y:S01]  /*09d0*/  @P3 LDG.E R242, [R4.64] ;  /* 0x0000000604f23981 */ /* 0x020362000c1e1900 */
[----:B------:R-:W-:-:S05]  /*09e0*/  IADD3.X R3, R7, c[0x0][0x24c], RZ, P1, !PT ;  /* 0x0000930007037a10 */ /* 0x000fca0000ffe4ff */
[----:B------:R-:W3:Y:S01]  /*09f0*/  @!P5 LDG.E R37, [R2.64] ;  /* 0x000000060225d981 */ /* 0x000ee2000c1e1900 */
[----:B------:R-:W-:-:S04]  /*0a00*/  ISETP.NE.U32.AND P0, PT, RZ, c[0x0][0x248], PT ;  /* 0x00009200ff007a0c */ /* 0x000fc80003f05070 */
[----:B------:R-:W-:Y:S01]  /*0a10*/  ISETP.NE.AND.EX P0, PT, RZ, c[0x0][0x24c], PT, P0 ;  /* 0x00009300ff007a0c */ /* 0x000fe20003f05300 */
[----:B-1----:R-:W-:Y:S02]  /*0a20*/  IMAD.MOV.U32 R4, RZ, RZ, c[0x0][0x218] ;  /* 0x00008600ff047624 */ /* 0x002fe400078e00ff */
[----:B--2---:R-:W-:Y:S02]  /*0a30*/  @P2 IMAD.IADD R20, R6, 0x1, -R0 ;  /* 0x0000000106142824 */ /* 0x004fe400078e0a00 */
[----:B------:R-:W-:Y:S01]  /*0a40*/  @!P2 IMAD.MOV.U32 R20, RZ, RZ, c[0x0][0x214] ;  /* 0x00008500ff14a624 */ /* 0x000fe200078e00ff */
[----:B---3--:R1:W-:Y:S07]  /*0a50*/  STL [R1+0xc], R37 ;  /* 0x00000c2501007387 */ /* 0x0083ee0000100800 */
[----:B----4-:R-:W-:Y:S05]  /*0a60*/  @!P0 BRA `(.L_x_0) ;  /* 0x0000003000008947 */ /* 0x010fea0003800000 */
[----:B------:R-:W2:Y:S02]  /*0a70*/  @P4 LDG.E R4, [R2.64+0x4] ;  /* 0x0000040602044981 */ /* 0x000ea4000c1e1900 */
[----:B--2---:R-:W-:-:S06]  /*0a80*/  @P4 IADD3 R4, R4, -R37, RZ ;  /* 0x8000002504044210 */ /* 0x004fcc0007ffe0ff */
[----:B------:R2:W5:Y:S02]  /*0a90*/  @!P4 LDG.E R4, [R2.64] ;  /* 0x000000060204c981 */ /* 0x000564000c1e1900 */
.L_x_0:
[----:B------:R-:W-:-:S04]  /*0aa0*/  ISETP.NE.U32.AND P1, PT, RZ, c[0x0][0x258], PT ;  /* 0x00009600ff007a0c */ /* 0x000fc80003f25070 */
[----:B------:R-:W-:-:S13]  /*0ab0*/  ISETP.NE.AND.EX P1, PT, RZ, c[0x0][0x25c], PT, P1 ;  /* 0x00009700ff007a0c */ /* 0x000fda0003f25310 */
[----:B--2---:R-:W-:-:S04]  /*0ac0*/  @P1 IADD3 R2, P0, R8, c[0x0][0x258], RZ ;  /* 0x0000960008021a10 */ /* 0x004fc80007f1e0ff */
[----:B------:R-:W-:-:S06]  /*0ad0*/  @P1 IADD3.X R3, R7, c[0x0][0x25c], RZ, P0, !PT ;  /* 0x0000970007031a10 */ /* 0x000fcc00007fe4ff */
[----:B------:R-:W2:Y:S01]  /*0ae0*/  @P1 LDG.E R3, [R2.64] ;  /* 0x0000000602031981 */ /* 0x000ea2000c1e1900 */
[----:B------:R-:W-:Y:S01]  /*0af0*/  @!P1 ISETP.NE.U32.AND P0, PT, RZ, c[0x0][0x268], PT ;  /* 0x00009a00ff009a0c */ /* 0x000fe20003f05070 */
[----:B------:R-:W-:-:S03]  /*0b00*/  IMAD.SHL.U32 R251, R243, 0x40, RZ ;  /* 0x00000040f3fb7824 */ /* 0x000fc600078e00ff */
[----:B------:R-:W-:-:S04]  /*0b10*/  @!P1 ISETP.NE.AND.EX P0, PT, RZ, c[0x0][0x26c], PT, P0 ;  /* 0x00009b00ff009a0c */ /* 0x000fc80003f05300 */
[----:B------:R-:W-:Y:S01]  /*0b20*/  @!P1 SEL R2, RZ, c[0x0][0x21c], !P0 ;  /* 0x00008700ff029a07 */ /* 0x000fe20004000000 */
[----:B--2--5:R-:W-:-:S03]  /*0b30*/  @P1 IMAD.IADD R227, R3, 0x1, -R242 ;  /* 0x0000000103e31824 */ /* 0x024fc600078e0af2 */
[----:B------:R-:W-:-:S04]  /*0b40*/  @!P1 IADD3 R227, R2, R4, -R242 ;  /* 0x0000000402e39210 */ /* 0x000fc80007ffe8f2 */
[----:B------:R-:W-:-:S13]  /*0b50*/  ISETP.GT.AND P0, PT, R227, R251, PT ;  /* 0x000000fbe300720c */ /* 0x000fda0003f04270 */
[----:B------:R-:W-:Y:S05]  /*0b60*/  @!P0 BRA `(.L_x_1) ;  /* 0x0000625000008947 */ /* 0x000fea0003800000 */
[----:B------:R-:W-:Y:S01]  /*0b70*/  ISETP.NE.AND P0, PT, R37, -0x1, PT ;  /* 0xffffffff2500780c */ /* 0x000fe20003f05270 */
[----:B------:R-:W-:Y:S01]  /*0b80*/  IMAD R3, R29, c[0x0][0x178], RZ ;  /* 0x00005e001d037a24 */ /* 0x000fe200078e02ff */
[----:B------:R-:W-:Y:S01]  /*0b90*/  IADD3 R2, R20, 0x3f, RZ ;  /* 0x0000003f14027810 */ /* 0x000fe20007ffe0ff */
[----:B------:R-:W-:Y:S01]  /*0ba0*/  IMAD.WIDE.U32 R10, R36, c[0x0][0x178], RZ ;  /* 0x00005e00240a7a25 */ /* 0x000fe200078e00ff */
[----:B------:R-:W-:Y:S02]  /*0bb0*/  ISETP.NE.AND P1, PT, R0, -0x1, PT ;  /* 0xffffffff0000780c */ /* 0x000fe40003f25270 */
[----:B------:R-:W-:Y:S01]  /*0bc0*/  SHF.R.S32.HI R7, RZ, 0x1f, R2 ;  /* 0x0000001fff077819 */ /* 0x000fe20000011402 */
[----:B------:R-:W-:Y:S02]  /*0bd0*/  IMAD R3, R36, c[0x0][0x17c], R3 ;  /* 0x00005f0024037a24 */ /* 0x000fe400078e0203 */
[----:B------:R-:W-:Y:S01]  /*0be0*/  IMAD.WIDE.U32 R4, R0, c[0x0][0x190], RZ ;  /* 0x0000640000047a25 */ /* 0x000fe200078e00ff */
[----:B------:R-:W-:-:S03]  /*0bf0*/  LEA.HI R7, R7, R2, RZ, 0x6 ;  /* 0x0000000207077211 */ /* 0x000fc600078f30ff */
[----:B------:R-:W-:Y:S01]  /*0c00*/  IMAD R9, R0, c[0x0][0x194], RZ ;  /* 0x0000650000097a24 */ /* 0x000fe200078e02ff */
[----:B------:R-:W-:Y:S01]  /*0c10*/  LOP3.LUT R8, R7, 0xffffffc0, RZ, 0xc0, !PT ;  /* 0xffffffc007087812 */ /* 0x000fe200078ec0ff */
[----:B------:R-:W-:Y:S01]  /*0c20*/  @P0 IMAD.IADD R6, R242, 0x1, R37 ;  /* 0x00000001f2060824 */ /* 0x000fe200078e0225 */
[----:B------:R-:W-:Y:S01]  /*0c30*/  SEL R25, R10, R4, !P1 ;  /* 0x000000040a197207 */ /* 0x000fe20004800000 */
[----:B------:R-:W-:Y:S01]  /*0c40*/  IMAD.IADD R22, R11, 0x1, R3 ;  /* 0x000000010b167824 */ /* 0x000fe200078e0203 */
[----:B------:R-:W-:Y:S01]  /*0c50*/  @P1 IADD3 R22, R5, R9, RZ ;  /* 0x0000000905161210 */ /* 0x000fe20007ffe0ff */
[----:B------:R-:W-:Y:S01]  /*0c60*/  @P0 IMAD.WIDE.U32 R2, R6, c[0x0][0x198], RZ ;  /* 0x0000660006020a25 */ /* 0x000fe200078e00ff */
[----:B------:R-:W-:Y:S02]  /*0c70*/  IADD3 R9, R8, -0x40, RZ ;  /* 0xffffffc008097810 */ /* 0x000fe40007ffe0ff */
[----:B------:R-:W-:Y:S01]  /*0c80*/  SHF.R.S32.HI R208, RZ, 0x6, R7 ;  /* 0x00000006ffd07819 */ /* 0x000fe20000011407 */
[----:B------:R-:W-:Y:S01]  /*0c90*/  @P0 IMAD R27, R6, c[0x0][0x19c], R3 ;  /* 0x00006700061b0a24 */ /* 0x000fe200078e0203 */
[----:B------:R-:W-:Y:S01]  /*0ca0*/  SHF.R.S32.HI R17, RZ, 0x1f, R9 ;  /* 0x0000001fff117819 */ /* 0x000fe20000011409 */
[----:B------:R-:W-:Y:S01]  /*0cb0*/  @P0 IMAD.MOV.U32 R26, RZ, RZ, R2 ;  /* 0x000000ffff1a0224 */ /* 0x000fe200078e0002 */
[----:B------:R-:W-:Y:S05]  /*0cc0*/  @P0 BRA `(.L_x_2) ;  /* 0x000000a000000947 */ /* 0x000fea0003800000 */
[----:B------:R-:W-:Y:S01]  /*0cd0*/  SHF.R.S32.HI R2, RZ, 0x1f, R242 ;  /* 0x0000001fff027819 */ /* 0x000fe200000114f2 */
[----:B------:R-:W-:-:S04]  /*0ce0*/  IMAD R5, R29, c[0x0][0x180], RZ ;  /* 0x000060001d057a24 */ /* 0x000fc800078e02ff */
[----:B------:R-:W-:Y:S02]  /*0cf0*/  IMAD R4, R2, c[0x0][0x198], RZ ;  /* 0x0000660002047a24 */ /* 0x000fe400078e02ff */
[----:B------:R-:W-:-:S04]  /*0d00*/  IMAD.WIDE.U32 R2, R242, c[0x0][0x198], RZ ;  /* 0x00006600f2027a25 */ /* 0x000fc800078e00ff */
[----:B------:R-:W-:-:S05]  /*0d10*/  IMAD R4, R242, c[0x0][0x19c], R4 ;  /* 0x00006700f2047a24 */ /* 0x000fca00078e0204 */
[----:B------:R-:W-:Y:S01]  /*0d20*/  IADD3 R3, R3, R4, RZ ;  /* 0x0000000403037210 */ /* 0x000fe20007ffe0ff */
[----:B------:R-:W-:-:S04]  /*0d30*/  IMAD R4, R36, c[0x0][0x184], R5 ;  /* 0x0000610024047a24 */ /* 0x000fc800078e0205 */
[----:B------:R-:W-:-:S05]  /*0d40*/  IMAD.WIDE.U32 R2, R36, c[0x0][0x180], R2 ;  /* 0x0000600024027a25 */ /* 0x000fca00078e0002 */
[----:B------:R-:W-:Y:S02]  /*0d50*/  IADD3 R27, R3, R4, RZ ;  /* 0x00000004031b7210 */ /* 0x000fe40007ffe0ff */
[----:B------:R-:W-:Y:S02]  /*0d60*/  MOV R26, R2 ;  /* 0x00000002001a7202 */ /* 0x000fe40000000f00 */
.L_x_2:
[----:B------:R-:W-:-:S05]  /*0d70*/  @P0 IADD3 R4, R242, R37, RZ ;  /* 0x00000025f2040210 */ /* 0x000fca0007ffe0ff */
[----:B------:R-:W-:-:S04]  /*0d80*/  @P0 IMAD.WIDE.U32 R2, R4, c[0x0][0x1a0], RZ ;  /* 0x0000680004020a25 */ /* 0x000fc800078e00ff */
[----:B------:R-:W-:Y:S01]  /*0d90*/  @P0 IMAD R23, R4, c[0x0][0x1a4], R3 ;  /* 0x0000690004170a24 */ /* 0x000fe200078e0203 */
[----:B------:R-:W-:Y:S01]  /*0da0*/  @P0 MOV R21, R2 ;  /* 0x0000000200150202 */ /* 0x000fe20000000f00 */
        /* <DEDUP_REMOVED lines=11> */
.L_x_3:
[----:B------:R-:W-:Y:S01]  /*0e60*/  IABS R11, c[0x0][0x1c8] ;  /* 0x00007200000b7a13 */ /* 0x000fe20000000000 */
[----:B------:R-:W2:Y:S01]  /*0e70*/  S2R R35, SR_CTAID.Z ;  /* 0x0000000000237919 */ /* 0x000ea20000002700 */
[----:B------:R-:W-:Y:S01]  /*0e80*/  IMAD.MOV.U32 R12, RZ, RZ, c[0x0][0x224] ;  /* 0x00008900ff0c7624 */ /* 0x000fe200078e00ff */
[----:B------:R-:W3:Y:S01]  /*0e90*/  LDC.U8 R14, c[0x0][0x328] ;  /* 0x0000ca00ff0e7b82 */ /* 0x000ee20000000000 */
[----:B------:R-:W4:Y:S01]  /*0ea0*/  I2F.RP R2, R11 ;  /* 0x0000000b00027306 */ /* 0x000f220000209400 */
[C---:B------:R-:W-:Y:S01]  /*0eb0*/  @P1 IMAD.WIDE.U32 R4, R0.reuse, c[0x0][0x370], RZ ;  /* 0x0000dc0000041a25 */ /* 0x040fe200078e00ff */
[----:B------:R-:W5:Y:S01]  /*0ec0*/  S2R R16, SR_CTAID.X ;  /* 0x0000000000107919 */ /* 0x000f620000002500 */
[----:B------:R-:W-:Y:S02]  /*0ed0*/  SHF.R.S32.HI R12, RZ, 0x1f, R12 ;  /* 0x0000001fff0c7819 */ /* 0x000fe4000001140c */
[----:B------:R-:W-:Y:S01]  /*0ee0*/  @P1 IMAD R15, R0, c[0x0][0x374], R5 ;  /* 0x0000dd00000f1a24 */ /* 0x000fe200078e0205 */
[----:B------:R-:W-:Y:S01]  /*0ef0*/  @P1 MOV R10, R4 ;  /* 0x00000004000a1202 */ /* 0x000fe20000000f00 */
[----:B------:R-:W-:Y:S01]  /*0f00*/  @!P1 IMAD.WIDE.U32 R4, R36, c[0x0][0x368], RZ ;  /* 0x0000da0024049a25 */ /* 0x000fe200078e00ff */
[----:B------:R-:W1:Y:S03]  /*0f10*/  LDC.U8 R24, c[0x0][0x3d0] ;  /* 0x0000f400ff187b82 */ /* 0x000e660000000000 */
[----:B------:R-:W-:-:S02]  /*0f20*/  IMAD.MOV.U32 R28, RZ, RZ, c[0x0][0x22c] ;  /* 0x00008b00ff1c7624 */ /* 0x000fc400078e00ff */
[----:B------:R-:W-:Y:S02]  /*0f30*/  @!P1 IMAD.MOV.U32 R10, RZ, RZ, R4 ;  /* 0x000000ffff0a9224 */ /* 0x000fe400078e0004 */
[----:B------:R-:W-:Y:S01]  /*0f40*/  IMAD.WIDE R18, R28, c[0x0][0x1c0], RZ ;  /* 0x000070001c127a25 */ /* 0x000fe200078e02ff */
[----:B----4-:R-:W4:Y:S01]  /*0f50*/  MUFU.RCP R2, R2 ;  /* 0x0000000200027308 */ /* 0x010f220000001000 */
[----:B--2---:R-:W-:Y:S02]  /*0f60*/  IABS R7, R35 ;  /* 0x0000002300077213 */ /* 0x004fe40000000000 */
[----:B------:R-:W-:Y:S02]  /*0f70*/  LOP3.LUT R8, R35, c[0x0][0x1c8], RZ, 0x3c, !PT ;  /* 0x0000720023087a12 */ /* 0x000fe400078e3cff */
[----:B---3--:R-:W-:Y:S02]  /*0f80*/  ISETP.NE.AND P3, PT, R14, RZ, PT ;  /* 0x000000ff0e00720c */ /* 0x008fe40003f65270 */
[----:B------:R-:W-:-:S02]  /*0f90*/  ISETP.GE.AND P4, PT, R8, RZ, PT ;  /* 0x000000ff0800720c */ /* 0x000fc40003f86270 */
[----:B------:R-:W-:Y:S02]  /*0fa0*/  SHF.L.U64.HI R8, R36, 0x7, R29 ;  /* 0x0000000724087819 */ /* 0x000fe4000001021d */
[----:B------:R-:W-:Y:S02]  /*0fb0*/  SHF.R.S32.HI R32, RZ, 0x1f, R35 ;  /* 0x0000001fff207819 */ /* 0x000fe40000011423 */
[----:B----4-:R-:W-:Y:S02]  /*0fc0*/  IADD3 R2, R2, 0xffffffe, RZ ;  /* 0x0ffffffe02027810 */ /* 0x010fe40007ffe0ff */
[----:B------:R-:W-:Y:S02]  /*0fd0*/  SEL R8, R8, RZ, P2 ;  /* 0x000000ff08087207 */ /* 0x000fe40001000000 */
[----:B------:R-:W2:Y:S02]  /*0fe0*/  F2I.FTZ.U32.TRUNC.NTZ R3, R2 ;  /* 0x0000000200037305 */ /* 0x000ea4000021f000 */
[----:B--2---:R-:W-:-:S05]  /*0ff0*/  IADD3 R2, RZ, -R3, RZ ;  /* 0x80000003ff027210 */ /* 0x004fca0007ffe0ff */
[----:B------:R-:W-:Y:S02]  /*1000*/  IMAD R6, R2, R11, RZ ;  /* 0x0000000b02067224 */ /* 0x000fe400078e02ff */
[----:B------:R-:W-:-:S04]  /*1010*/  IMAD.MOV.U32 R2, RZ, RZ, RZ ;  /* 0x000000ffff027224 */ /* 0x000fc800078e00ff */
[----:B------:R-:W-:-:S04]  /*1020*/  IMAD.HI.U32 R2, R3, R6, R2 ;  /* 0x0000000603027227 */ /* 0x000fc800078e0002 */
[----:B------:R-:W-:Y:S02]  /*1030*/  @!P1 IMAD R6, R29, c[0x0][0x368], RZ ;  /* 0x0000da001d069a24 */ /* 0x000fe400078e02ff */
[----:B------:R-:W-:-:S04]  /*1040*/  IMAD.HI.U32 R2, R2, R7, RZ ;  /* 0x0000000702027227 */ /* 0x000fc800078e00ff */
[----:B------:R-:W-:Y:S01]  /*1050*/  @!P1 IMAD R6, R36, c[0x0][0x36c], R6 ;  /* 0x0000db0024069a24 */ /* 0x000fe200078e0206 */
[----:B------:R-:W-:-:S04]  /*1060*/  IADD3 R3, -R2, RZ, RZ ;  /* 0x000000ff02037210 */ /* 0x000fc80007ffe1ff */
[----:B------:R-:W-:Y:S01]  /*1070*/  @!P1 IADD3 R15, R5, R6, RZ ;  /* 0x00000006050f9210 */ /* 0x000fe20007ffe0ff */
[C---:B------:R-:W-:Y:S02]  /*1080*/  IMAD R3, R11.reuse, R3, R7 ;  /* 0x000000030b037224 */ /* 0x040fe400078e0207 */
[----:B------:R-:W-:Y:S02]  /*1090*/  IMAD R7, R12, R36, RZ ;  /* 0x000000240c077224 */ /* 0x000fe400078e02ff */
[----:B------:R-:W-:Y:S01]  /*10a0*/  IMAD.WIDE.U32 R12, R36, c[0x0][0x224], RZ ;  /* 0x00008900240c7a25 */ /* 0x000fe200078e00ff */
[----:B------:R-:W-:-:S03]  /*10b0*/  ISETP.GT.U32.AND P5, PT, R11, R3, PT ;  /* 0x000000030b00720c */ /* 0x000fc60003fa4070 */
[----:B------:R-:W-:Y:S02]  /*10c0*/  IMAD R5, R29, c[0x0][0x224], R7 ;  /* 0x000089001d057a24 */ /* 0x000fe400078e0207 */
[----:B------:R-:W-:-:S03]  /*10d0*/  IMAD.SHL.U32 R6, R36, 0x80, RZ ;  /* 0x0000008024067824 */ /* 0x000fc600078e00ff */
[----:B------:R-:W-:Y:S01]  /*10e0*/  IADD3 R4, R13, R5, RZ ;  /* 0x000000050d047210 */ /* 0x000fe20007ffe0ff */
[-C--:B------:R-:W-:Y:S02]  /*10f0*/  IMAD R5, R19, R12.reuse, RZ ;  /* 0x0000000c13057224 */ /* 0x080fe400078e02ff */
[C---:B------:R-:W-:Y:S02]  /*1100*/  IMAD.WIDE.U32 R12, R18.reuse, R12, RZ ;  /* 0x0000000c120c7225 */ /* 0x040fe400078e00ff */
[-C--:B------:R-:W-:Y:S02]  /*1110*/  @!P5 IADD3 R3, R3, -R11.reuse, RZ ;  /* 0x8000000b0303d210 */ /* 0x080fe40007ffe0ff */
[----:B------:R-:W-:Y:S01]  /*1120*/  IMAD R5, R18, R4, R5 ;  /* 0x0000000412057224 */ /* 0x000fe200078e0205 */
[----:B------:R-:W-:Y:S01]  /*1130*/  SEL R4, R6, RZ, P2 ;  /* 0x000000ff06047207 */ /* 0x000fe20001000000 */
[----:B------:R-:W-:Y:S01]  /*1140*/  IMAD.WIDE.U32 R6, R18, R0, RZ ;  /* 0x0000000012067225 */ /* 0x000fe200078e00ff */
[----:B------:R-:W-:-:S02]  /*1150*/  ISETP.GE.U32.AND P6, PT, R3, R11, PT ;  /* 0x0000000b0300720c */ /* 0x000fc40003fc6070 */
[----:B------:R-:W-:Y:S01]  /*1160*/  IADD3 R4, P2, R9, R4, RZ ;  /* 0x0000000409047210 */ /* 0x000fe20007f5e0ff */
[----:B------:R-:W-:Y:S01]  /*1170*/  IMAD R3, R19, R0, RZ ;  /* 0x0000000013037224 */ /* 0x000fe200078e02ff */
[----:B------:R-:W-:Y:S02]  /*1180*/  @!P5 IADD3 R2, R2, 0x1, RZ ;  /* 0x000000010202d810 */ /* 0x000fe40007ffe0ff */
[----:B------:R-:W-:Y:S01]  /*1190*/  ISETP.NE.AND P5, PT, RZ, c[0x0][0x1c8], PT ;  /* 0x00007200ff007a0c */ /* 0x000fe20003fa5270 */
[----:B------:R-:W-:Y:S01]  /*11a0*/  IMAD.X R8, R17, 0x1, R8, P2 ;  /* 0x0000000111087824 */ /* 0x000fe200010e0608 */
[----:B------:R-:W-:Y:S01]  /*11b0*/  SEL R11, R12, R6, !P1 ;  /* 0x000000060c0b7207 */ /* 0x000fe20004800000 */
[-C--:B------:R-:W-:Y:S01]  /*11c0*/  IMAD R14, R19, R4.reuse, RZ ;  /* 0x00000004130e7224 */ /* 0x080fe200078e02ff */
[----:B------:R-:W-:Y:S01]  /*11d0*/  IADD3 R12, R13, R5, RZ ;  /* 0x000000050d0c7210 */ /* 0x000fe20007ffe0ff */
[----:B------:R-:W-:Y:S01]  /*11e0*/  @P3 IMAD R6, R36, c[0x0][0x214], RZ ;  /* 0x0000850024063a24 */ /* 0x000fe200078e02ff */
[----:B------:R-:W-:Y:S01]  /*11f0*/  @P1 IADD3 R12, R7, R3, RZ ;  /* 0x00000003070c1210 */ /* 0x000fe20007ffe0ff */
[----:B------:R-:W-:Y:S01]  /*1200*/  IMAD.WIDE.U32 R4, R18, R4, RZ ;  /* 0x0000000412047225 */ /* 0x000fe200078e00ff */
[----:B------:R-:W-:-:S02]  /*1210*/  @P6 IADD3 R2, R2, 0x1, RZ ;  /* 0x0000000102026810 */ /* 0x000fc40007ffe0ff */
[----:B------:R-:W-:Y:S01]  /*1220*/  @P3 SEL R3, R6, R0, !P1 ;  /* 0x0000000006033207 */ /* 0x000fe20004800000 */
[----:B------:R-:W-:Y:S01]  /*1230*/  IMAD R8, R18, R8, R14 ;  /* 0x0000000812087224 */ /* 0x000fe200078e020e */
[----:B-1----:R-:W-:Y:S01]  /*1240*/  ISETP.NE.AND P2, PT, R24, RZ, PT ;  /* 0x000000ff1800720c */ /* 0x002fe20003f45270 */
[----:B-----5:R-:W-:-:S04]  /*1250*/  IMAD.WIDE.U32 R18, R16, c[0x0][0x3d8], RZ ;  /* 0x0000f60010127a25 */ /* 0x020fc800078e00ff */
[----:B------:R-:W-:Y:S01]  /*1260*/  IMAD.MOV.U32 R14, RZ, RZ, R2 ;  /* 0x000000ffff0e7224 */ /* 0x000fe200078e0002 */
[----:B------:R-:W-:Y:S01]  /*1270*/  SEL R13, R18, RZ, P2 ;  /* 0x000000ff120d7207 */ /* 0x000fe20001000000 */
[----:B------:R-:W-:Y:S01]  /*1280*/  IMAD R6, R16, c[0x0][0x3dc], R19 ;  /* 0x0000f70010067a24 */ /* 0x000fe200078e0213 */
[----:B------:R-:W-:Y:S01]  /*1290*/  SHF.R.S32.HI R18, RZ, 0x1f, R251 ;  /* 0x0000001fff127819 */ /* 0x000fe200000114fb */
[----:B------:R-:W-:Y:S01]  /*12a0*/  @!P3 IMAD R7, R36, c[0x0][0x1c0], R35 ;  /* 0x000070002407ba24 */ /* 0x000fe200078e0223 */
[----:B------:R-:W-:Y:S01]  /*12b0*/  @!P4 IADD3 R14, -R14, RZ, RZ ;  /* 0x000000ff0e0ec210 */ /* 0x000fe20007ffe1ff */
[C---:B------:R-:W-:Y:S01]  /*12c0*/  IMAD R19, R35.reuse, c[0x0][0x22c], RZ ;  /* 0x00008b0023137a24 */ /* 0x040fe200078e02ff */
[----:B------:R-:W-:Y:S01]  /*12d0*/  @!P5 LOP3.LUT R14, RZ, c[0x0][0x1c8], RZ, 0x33, !PT ;  /* 0x00007200ff0eda12 */ /* 0x000fe200078e33ff */
[----:B------:R-:W-:Y:S01]  /*12e0*/  @P3 IMAD R3, R35, c[0x0][0x234], R3 ;  /* 0x00008d0023033a24 */ /* 0x000fe200078e0203 */
[----:B------:R-:W-:Y:S01]  /*12f0*/  SEL R16, R6, RZ, P2 ;  /* 0x000000ff06107207 */ /* 0x000fe20001000000 */
[----:B------:R-:W-:Y:S01]  /*1300*/  @!P3 IMAD R3, R7, c[0x0][0x214], RZ ;  /* 0x000085000703ba24 */ /* 0x000fe200078e02ff */
[----:B------:R-:W-:-:S02]  /*1310*/  SHF.R.S32.HI R7, RZ, 0x1f, R19 ;  /* 0x0000001fff077819 */ /* 0x000fc40000011413 */
[----:B------:R-:W-:Y:S02]  /*1320*/  IADD3 R6, R5, R8, RZ ;  /* 0x0000000805067210 */ /* 0x000fe40007ffe0ff */
[----:B------:R-:W-:Y:S01]  /*1330*/  SHF.R.S32.HI R24, RZ, 0x1f, R14 ;  /* 0x0000001fff187819 */ /* 0x000fe2000001140e */
[----:B------:R-:W-:Y:S05]  /*1340*/  @!P3 BRA `(.L_x_4) ;  /* 0x000000700000b947 */ /* 0x000fea0003800000 */
[C---:B------:R-:W-:Y:S01]  /*1350*/  @!P1 IMAD R0, R36.reuse, c[0x0][0x224], RZ ;  /* 0x0000890024009a24 */ /* 0x040fe200078e02ff */
[----:B------:R-:W-:Y:S02]  /*1360*/  MOV R8, 0x80 ;  /* 0x0000008000087802 */ /* 0x000fe40000000f00 */
[----:B------:R-:W-:Y:S02]  /*1370*/  MOV R2, c[0x0][0x210] ;  /* 0x0000840000027a02 */ /* 0x000fe40000000f00 */
[----:B------:R-:W-:-:S03]  /*1380*/  LEA R0, R36, R0, 0x7 ;  /* 0x0000000024007211 */ /* 0x000fc600078e38ff */
[----:B------:R-:W-:-:S04]  /*1390*/  IMAD R2, R8, R2, c[0x0][0x234] ;  /* 0x00008d0008027624 */ /* 0x000fc800078e0202 */
[----:B------:R-:W-:Y:S01]  /*13a0*/  IMAD R0, R2, R35, R0 ;  /* 0x0000002302007224 */ /* 0x000fe200078e0200 */
[----:B------:R-:W-:Y:S05]  /*13b0*/  BRA `(.L_x_5) ;  /* 0x0000002000007947 */ /* 0x000fea0003800000 */
.L_x_4:
[----:B------:R-:W-:-:S04]  /*13c0*/  IMAD R0, R36, c[0x0][0x1c0], R35 ;  /* 0x0000700024007a24 */ /* 0x000fc800078e0223 */
[----:B------:R-:W-:Y:S02]  /*13d0*/  IMAD R0, R0, c[0x0][0x224], RZ ;  /* 0x0000890000007a24 */ /* 0x000fe400078e02ff */
.L_x_5:
[----:B------:R-:W2:Y:S01]  /*13e0*/  LDL R34, [R1+0x10] ;  /* 0x0000100001227983 */ /* 0x000ea20000100800 */
[----:B------:R-:W-:Y:S01]  /*13f0*/  IMAD R8, R28, c[0x0][0x1c0], RZ ;  /* 0x000070001c087a24 */ /* 0x000fe200078e02ff */
[----:B------:R-:W-:Y:S01]  /*1400*/  SHF.R.S32.HI R217, RZ, 0x1f, R216 ;  /* 0x0000001fffd97819 */ /* 0x000fe200000114d8 */
[----:B------:R-:W-:Y:S01]  /*1410*/  IMAD.IADD R5, R9, 0x1, R3 ;  /* 0x0000000109057824 */ /* 0x000fe200078e0203 */
[----:B------:R-:W1:Y:S01]  /*1420*/  S2R R31, SR_TID.X ;  /* 0x00000000001f7919 */ /* 0x000e620000002100 */
[----:B------:R-:W-:Y:S01]  /*1430*/  IMAD.SHL.U32 R2, R8, 0x40, RZ ;  /* 0x0000004008027824 */ /* 0x000fe200078e00ff */
[----:B------:R-:W-:Y:S01]  /*1440*/  SHF.R.S32.HI R28, RZ, 0x1f, R241 ;  /* 0x0000001fff1c7819 */ /* 0x000fe200000114f1 */
[----:B------:R-:W-:Y:S01]  /*1450*/  IMAD.MOV.U32 R33, RZ, RZ, 0x4 ;  /* 0x00000004ff217424 */ /* 0x000fe200078e00ff */
[----:B------:R-:W-:Y:S02]  /*1460*/  BSSY B1, `(.L_x_1) ;  /* 0x0000595000017945 */ /* 0x000fe40003800000 */
[----:B------:R-:W-:-:S02]  /*1470*/  IADD3 R4, P3, P1, R4, R2, R19 ;  /* 0x0000000204047210 */ /* 0x000fc4000797e013 */
[----:B------:R-:W-:-:S04]  /*1480*/  SHF.R.S32.HI R2, RZ, 0x1f, R2 ;  /* 0x0000001fff027819 */ /* 0x000fc80000011402 */
[----:B------:R-:W-:Y:S02]  /*1490*/  IADD3.X R7, R6, R2, R7, P3, P1 ;  /* 0x0000000206077210 */ /* 0x000fe40001fe2407 */
[----:B------:R-:W-:Y:S02]  /*14a0*/  IADD3 R2, P4, R216, R10, RZ ;  /* 0x0000000ad8027210 */ /* 0x000fe40007f9e0ff */
[----:B------:R-:W-:Y:S01]  /*14b0*/  IADD3 R13, P3, P1, R13, R4, R11 ;  /* 0x000000040d0d7210 */ /* 0x000fe2000797e00b */
[----:B------:R-:W-:Y:S02]  /*14c0*/  IMAD R4, R17, c[0x0][0x370], RZ ;  /* 0x0000dc0011047a24 */ /* 0x000fe400078e02ff */
[----:B------:R-:W-:Y:S01]  /*14d0*/  IMAD.X R3, R217, 0x1, R15, P4 ;  /* 0x00000001d9037824 */ /* 0x000fe200020e060f */
[----:B------:R-:W-:Y:S01]  /*14e0*/  IADD3 R6, P4, R241, R9, RZ ;  /* 0x00000009f1067210 */ /* 0x000fe20007f9e0ff */
[C---:B------:R-:W-:Y:S02]  /*14f0*/  IMAD.IADD R15, R9.reuse, 0x1, R0 ;  /* 0x00000001090f7824 */ /* 0x040fe400078e0200 */
[----:B------:R-:W-:Y:S01]  /*1500*/  IMAD R4, R9, c[0x0][0x374], R4 ;  /* 0x0000dd0009047a24 */ /* 0x000fe200078e0204 */
[----:B-1----:R-:W-:Y:S01]  /*1510*/  SHF.R.S32.HI R30, RZ, 0x1f, R31 ;  /* 0x0000001fff1e7819 */ /* 0x002fe2000001141f */
[----:B------:R-:W-:-:S02]  /*1520*/  IMAD.X R0, R28, 0x1, R17, P4 ;  /* 0x000000011c007824 */ /* 0x000fc400020e0611 */
[----:B------:R-:W-:Y:S01]  /*1530*/  IMAD.WIDE.U32 R2, R9, c[0x0][0x370], R2 ;  /* 0x0000dc0009027a25 */ /* 0x000fe200078e0002 */
[----:B------:R-:W-:Y:S02]  /*1540*/  LEA.HI R19, R30, R31, RZ, 0x5 ;  /* 0x0000001f1e137211 */ /* 0x000fe400078f28ff */
[----:B------:R-:W-:Y:S01]  /*1550*/  IADD3.X R9, R16, R7, R12, P3, P1 ;  /* 0x0000000710097210 */ /* 0x000fe20001fe240c */
[----:B------:R-:W-:Y:S01]  /*1560*/  IMAD.WIDE R10, R5, R33, c[0x0][0x200] ;  /* 0x00008000050a7625 */ /* 0x000fe200078e0221 */
[----:B------:R-:W-:-:S03]  /*1570*/  SHF.R.S32.HI R17, RZ, 0x5, R19 ;  /* 0x00000005ff117819 */ /* 0x000fc60000011413 */
[----:B------:R-:W-:Y:S01]  /*1580*/  IMAD.IADD R3, R3, 0x1, R4 ;  /* 0x0000000103037824 */ /* 0x000fe200078e0204 */
[----:B------:R-:W-:Y:S01]  /*1590*/  IADD3 R4, -R227, R20, R251 ;  /* 0x00000014e3047210 */ /* 0x000fe20007ffe1fb */
[----:B------:R-:W-:Y:S01]  /*15a0*/  IMAD R5, R0, c[0x0][0x190], RZ ;  /* 0x0000640000057a24 */ /* 0x000fe200078e02ff */
[----:B------:R-:W-:Y:S01]  /*15b0*/  MOV R226, R10 ;  /* 0x0000000a00e27202 */ /* 0x000fe20000000f00 */
[----:B------:R-:W-:Y:S02]  /*15c0*/  IMAD.MOV.U32 R225, RZ, RZ, R11 ;  /* 0x000000ffffe17224 */ /* 0x000fe400078e000b */
[----:B------:R-:W-:Y:S02]  /*15d0*/  IMAD R10, R6, c[0x0][0x194], R5 ;  /* 0x00006500060a7a24 */ /* 0x000fe400078e0205 */
[----:B------:R-:W-:Y:S02]  /*15e0*/  IMAD R11, R32, c[0x0][0x378], RZ ;  /* 0x0000de00200b7a24 */ /* 0x000fe400078e02ff */
[----:B------:R-:W-:-:S04]  /*15f0*/  IMAD.WIDE.U32 R6, R6, c[0x0][0x190], R216 ;  /* 0x0000640006067a25 */ /* 0x000fc800078e00d8 */
[----:B------:R-:W-:Y:S01]  /*1600*/  IMAD R5, R35, c[0x0][0x37c], R11 ;  /* 0x0000df0023057a24 */ /* 0x000fe200078e020b */
[----:B------:R-:W-:Y:S01]  /*1610*/  IADD3 R6, P3, R25, R6, RZ ;  /* 0x0000000619067210 */ /* 0x000fe20007f7e0ff */
[----:B------:R-:W-:-:S03]  /*1620*/  IMAD.WIDE.U32 R2, R35, c[0x0][0x378], R2 ;  /* 0x0000de0023027a25 */ /* 0x000fc600078e0002 */
[----:B------:R-:W-:Y:S02]  /*1630*/  IADD3.X R7, R22, R7, R10, P3, !PT ;  /* 0x0000000716077210 */ /* 0x000fe40001ffe40a */
[----:B------:R-:W-:-:S03]  /*1640*/  IADD3 R5, R3, R5, RZ ;  /* 0x0000000503057210 */ /* 0x000fc60007ffe0ff */
[----:B------:R-:W-:-:S05]  /*1650*/  IMAD.WIDE.U32 R10, R35, c[0x0][0x1a8], R6 ;  /* 0x00006a00230a7a25 */ /* 0x000fca00078e0006 */
[----:B------:R-:W-:Y:S01]  /*1660*/  LEA R212, P3, R10, c[0x0][0x160], 0x1 ;  /* 0x000058000ad47a11 */ /* 0x000fe200078608ff */
[----:B--2---:R-:W-:Y:S01]  /*1670*/  IMAD R0, R17, R8, R34 ;  /* 0x0000000811007224 */ /* 0x004fe200078e0222 */
[----:B------:R-:W-:-:S04]  /*1680*/  IADD3 R8, R4, -c[0x0][0x2e8], RZ ;  /* 0x8000ba0004087a10 */ /* 0x000fc80007ffe0ff */
[----:B------:R-:W-:-:S04]  /*1690*/  IADD3 R4, P1, R0, R13, RZ ;  /* 0x0000000d00047210 */ /* 0x000fc80007f3e0ff */
[----:B------:R-:W-:Y:S02]  /*16a0*/  LEA.HI.X.SX32 R9, R0, R9, 0x1, P1 ;  /* 0x0000000900097211 */ /* 0x000fe400008f0eff */
[----:B------:R-:W-:Y:S02]  /*16b0*/  SHF.R.S32.HI R0, RZ, 0x1f, R8 ;  /* 0x0000001fff007819 */ /* 0x000fe40000011408 */
[----:B------:R-:W-:Y:S02]  /*16c0*/  LEA R204, P1, R4, c[0x0][0x350], 0x2 ;  /* 0x0000d40004cc7a11 */ /* 0x000fe400078210ff */
[----:B------:R-:W-:Y:S01]  /*16d0*/  LEA.HI R8, R0, R8, RZ, 0x6 ;  /* 0x0000000800087211 */ /* 0x000fe200078f30ff */
[----:B------:R-:W-:Y:S01]  /*16e0*/  IMAD R0, R32, c[0x0][0x1a8], RZ ;  /* 0x00006a0020007a24 */ /* 0x000fe200078e02ff */
[----:B------:R-:W-:Y:S01]  /*16f0*/  LEA.HI.X R205, R4, c[0x0][0x354], R9, 0x2, P1 ;  /* 0x0000d50004cd7a11 */ /* 0x000fe200008f1409 */
[----:B------:R-:W-:Y:S01]  /*1700*/  IMAD.MOV.U32 R4, RZ, RZ, R2 ;  /* 0x000000ffff047224 */ /* 0x000fe200078e0002 */
[----:B------:R-:W-:Y:S01]  /*1710*/  SHF.R.S32.HI R8, RZ, 0x6, R8 ;  /* 0x00000006ff087819 */ /* 0x000fe20000011408 */
[----:B------:R-:W-:-:S02]  /*1720*/  IMAD R9, R35, c[0x0][0x1ac], R0 ;  /* 0x00006b0023097a24 */ /* 0x000fc400078e0200 */
[----:B------:R-:W-:Y:S01]  /*1730*/  IMAD R0, R28, c[0x0][0x370], RZ ;  /* 0x0000dc001c007a24 */ /* 0x000fe200078e02ff */
[----:B------:R-:W-:Y:S01]  /*1740*/  IMNMX R240, RZ, R8, !PT ;  /* 0x00000008fff07217 */ /* 0x000fe20007800200 */
[----:B------:R-:W-:-:S03]  /*1750*/  IMAD.WIDE.U32 R4, R241, c[0x0][0x370], R4 ;  /* 0x0000dc00f1047a25 */ /* 0x000fc600078e0004 */
[----:B------:R-:W-:Y:S01]  /*1760*/  ISETP.GT.AND P4, PT, R208, R240, PT ;  /* 0x000000f0d000720c */ /* 0x000fe20003f84270 */
[----:B------:R-:W-:Y:S01]  /*1770*/  IMAD R0, R241, c[0x0][0x374], R0 ;  /* 0x0000dd00f1007a24 */ /* 0x000fe200078e0200 */
[----:B------:R-:W-:Y:S01]  /*1780*/  LEA R210, P1, R4, c[0x0][0x330], 0x1 ;  /* 0x0000cc0004d27a11 */ /* 0x000fe200078208ff */
[----:B------:R-:W-:Y:S01]  /*1790*/  IMAD.WIDE R2, R15, R33, c[0x0][0x3c8] ;  /* 0x0000f2000f027625 */ /* 0x000fe200078e0221 */
[----:B------:R-:W-:-:S03]  /*17a0*/  IADD3 R208, R208, -0x1, RZ ;  /* 0xffffffffd0d07810 */ /* 0x000fc60007ffe0ff */
[----:B------:R-:W-:Y:S01]  /*17b0*/  IMAD.IADD R16, R11, 0x1, R9 ;  /* 0x000000010b107824 */ /* 0x000fe200078e0209 */
[----:B------:R-:W-:Y:S01]  /*17c0*/  MOV R224, R2 ;  /* 0x0000000200e07202 */ /* 0x000fe20000000f00 */
[----:B------:R-:W-:Y:S02]  /*17d0*/  IMAD.IADD R15, R5, 0x1, R0 ;  /* 0x00000001050f7824 */ /* 0x000fe400078e0200 */
[----:B------:R-:W-:Y:S01]  /*17e0*/  IMAD.MOV.U32 R223, RZ, RZ, R3 ;  /* 0x000000ffffdf7224 */ /* 0x000fe200078e0003 */
[----:B------:R-:W-:Y:S02]  /*17f0*/  LEA.HI.X R213, R10, c[0x0][0x164], R16, 0x1, P3 ;  /* 0x000059000ad57a11 */ /* 0x000fe400018f0c10 */
[----:B------:R-:W-:Y:S01]  /*1800*/  LEA.HI.X R211, R4, c[0x0][0x334], R15, 0x1, P1 ;  /* 0x0000cd0004d37a11 */ /* 0x000fe200008f0c0f */
[----:B------:R-:W-:Y:S05]  /*1810*/  @P4 BRA `(.L_x_6) ;  /* 0x0000072000004947 */ /* 0x000fea0003800000 */
[----:B------:R-:W-:-:S05]  /*1820*/  @P0 IADD3 R0, R242, R37, RZ ;  /* 0x00000025f2000210 */ /* 0x000fca0007ffe0ff */
[----:B------:R-:W-:-:S04]  /*1830*/  @P0 IMAD.WIDE.U32 R2, R0, c[0x0][0x3a0], RZ ;  /* 0x0000e80000020a25 */ /* 0x000fc800078e00ff */
[----:B------:R-:W-:Y:S01]  /*1840*/  @P0 IMAD R5, R0, c[0x0][0x3a4], R3 ;  /* 0x0000e90000050a24 */ /* 0x000fe200078e0203 */
[----:B------:R-:W-:Y:S01]  /*1850*/  @P0 MOV R4, R2 ;  /* 0x0000000200040202 */ /* 0x000fe20000000f00 */
[----:B------:R-:W-:Y:S05]  /*1860*/  @P0 BRA `(.L_x_7) ;  /* 0x000000a000000947 */ /* 0x000fea0003800000 */
[----:B------:R-:W-:Y:S01]  /*1870*/  SHF.R.S32.HI R0, RZ, 0x1f, R242 ;  /* 0x0000001fff007819 */ /* 0x000fe200000114f2 */
[----:B------:R-:W-:-:S04]  /*1880*/  IMAD.WIDE.U32 R2, R242, c[0x0][0x3a0], RZ ;  /* 0x0000e800f2027a25 */ /* 0x000fc800078e00ff */
[----:B------:R-:W-:Y:S02]  /*1890*/  IMAD R0, R0, c[0x0][0x3a0], RZ ;  /* 0x0000e80000007a24 */ /* 0x000fe400078e02ff */
[----:B------:R-:W-:Y:S02]  /*18a0*/  IMAD R4, R29, c[0x0][0x388], RZ ;  /* 0x0000e2001d047a24 */ /* 0x000fe400078e02ff */
[----:B------:R-:W-:-:S05]  /*18b0*/  IMAD R0, R242, c[0x0][0x3a4], R0 ;  /* 0x0000e900f2007a24 */ /* 0x000fca00078e0200 */
[----:B------:R-:W-:Y:S01]  /*18c0*/  IADD3 R3, R3, R0, RZ ;  /* 0x0000000003037210 */ /* 0x000fe20007ffe0ff */
[----:B------:R-:W-:-:S04]  /*18d0*/  IMAD R0, R36, c[0x0][0x38c], R4 ;  /* 0x0000e30024007a24 */ /* 0x000fc800078e0204 */
[----:B------:R-:W-:-:S05]  /*18e0*/  IMAD.WIDE.U32 R2, R36, c[0x0][0x388], R2 ;  /* 0x0000e20024027a25 */ /* 0x000fca00078e0002 */
[----:B------:R-:W-:Y:S02]  /*18f0*/  IADD3 R5, R3, R0, RZ ;  /* 0x0000000003057210 */ /* 0x000fe40007ffe0ff */
[----:B------:R-:W-:Y:S02]  /*1900*/  MOV R4, R2 ;  /* 0x0000000200047202 */ /* 0x000fe40000000f00 */
.L_x_7:
        /* <DEDUP_REMOVED lines=15> */
.L_x_8:
[----:B------:R-:W-:Y:S01]  /*1a00*/  IMAD R9, R243, -0x40, R227 ;  /* 0xffffffc0f3097824 */ /* 0x000fe200078e02e3 */
[----:B------:R-:W-:Y:S01]  /*1a10*/  BSSY B0, `(.L_x_9) ;  /* 0x0000018000007945 */ /* 0x000fe20003800000 */
[----:B------:R-:W-:Y:S02]  /*1a20*/  IMAD R0, R18, c[0x0][0x3a0], RZ ;  /* 0x0000e80012007a24 */ /* 0x000fe400078e02ff */
[----:B------:R-:W-:Y:S01]  /*1a30*/  IMAD.WIDE.U32 R2, R251, c[0x0][0x3a0], R216 ;  /* 0x0000e800fb027a25 */ /* 0x000fe200078e00d8 */
[----:B------:R-:W-:-:S03]  /*1a40*/  ISETP.GE.AND P3, PT, R241, R9, PT ;  /* 0x00000009f100720c */ /* 0x000fc60003f66270 */
[----:B------:R-:W-:Y:S01]  /*1a50*/  IMAD R0, R251, c[0x0][0x3a4], R0 ;  /* 0x0000e900fb007a24 */ /* 0x000fe200078e0200 */
[----:B------:R-:W-:Y:S01]  /*1a60*/  IADD3 R2, P0, R4, R2, RZ ;  /* 0x0000000204027210 */ /* 0x000fe20007f1e0ff */
[----:B------:R-:W-:-:S03]  /*1a70*/  IMAD R8, R32, c[0x0][0x3b8], RZ ;  /* 0x0000ee0020087a24 */ /* 0x000fc600078e02ff */
[----:B------:R-:W-:Y:S01]  /*1a80*/  IADD3.X R3, R5, R3, R0, P0, !PT ;  /* 0x0000000305037210 */ /* 0x000fe200007fe400 */
[----:B------:R-:W-:-:S04]  /*1a90*/  IMAD R8, R35, c[0x0][0x3bc], R8 ;  /* 0x0000ef0023087a24 */ /* 0x000fc800078e0208 */
[----:B------:R-:W-:-:S05]  /*1aa0*/  IMAD.WIDE.U32 R2, R35, c[0x0][0x3b8], R2 ;  /* 0x0000ee0023027a25 */ /* 0x000fca00078e0002 */
[----:B------:R-:W-:Y:S01]  /*1ab0*/  IADD3 R8, R3, R8, RZ ;  /* 0x0000000803087210 */ /* 0x000fe20007ffe0ff */
[----:B------:R-:W-:Y:S05]  /*1ac0*/  @P3 BRA `(.L_x_10) ;  /* 0x000000c000003947 */ /* 0x000fea0003800000 */
[----:B------:R-:W-:Y:S01]  /*1ad0*/  MOV R5, R8 ;  /* 0x0000000800057202 */ /* 0x000fe20000000f00 */
[----:B------:R-:W-:Y:S01]  /*1ae0*/  IMAD R0, R28, c[0x0][0x3a0], RZ ;  /* 0x0000e8001c007a24 */ /* 0x000fe200078e02ff */
[----:B------:R-:W-:Y:S01]  /*1af0*/  ISETP.GE.AND P2, PT, R216, c[0x0][0x220], PT ;  /* 0x00008800d8007a0c */ /* 0x000fe20003f46270 */
[----:B------:R-:W-:Y:S01]  /*1b00*/  IMAD.MOV.U32 R4, RZ, RZ, R2 ;  /* 0x000000ffff047224 */ /* 0x000fe200078e0002 */
[----:B------:R-:W-:Y:S01]  /*1b10*/  ISETP.GE.AND P1, PT, R228, c[0x0][0x220], PT ;  /* 0x00008800e4007a0c */ /* 0x000fe20003f26270 */
[C---:B------:R-:W-:Y:S02]  /*1b20*/  IMAD R0, R241.reuse, c[0x0][0x3a4], R0 ;  /* 0x0000e900f1007a24 */ /* 0x040fe400078e0200 */
[----:B------:R-:W-:-:S04]  /*1b30*/  IMAD.WIDE.U32 R6, R241, c[0x0][0x3a0], R4 ;  /* 0x0000e800f1067a25 */ /* 0x000fc800078e0004 */
[----:B------:R-:W-:Y:S01]  /*1b40*/  IMAD.IADD R0, R7, 0x1, R0 ;  /* 0x0000000107007824 */ /* 0x000fe200078e0200 */
[----:B------:R-:W-:-:S04]  /*1b50*/  LEA R4, P0, R6, c[0x0][0x340], 0x1 ;  /* 0x0000d00006047a11 */ /* 0x000fc800078008ff */
[----:B------:R-:W-:-:S05]  /*1b60*/  LEA.HI.X R5, R6, c[0x0][0x344], R0, 0x1, P0 ;  /* 0x0000d10006057a11 */ /* 0x000fca00000f0c00 */
[----:B------:R1:W-:Y:S04]  /*1b70*/  @!P2 STG.E.128 [R4.64], RZ ;  /* 0x000000ff0400a986 */ /* 0x0003e8000c101d06 */
[----:B------:R1:W-:Y:S02]  /*1b80*/  @!P1 STG.E.128 [R4.64+0x80], RZ ;  /* 0x000080ff04009986 */ /* 0x0003e4000c101d06 */
.L_x_10:
[----:B------:R-:W-:Y:S05]  /*1b90*/  BSYNC B0 ;  /* 0x0000000000007941 */ /* 0x000fea0003800000 */
.L_x_9:
[----:B------:R-:W-:Y:S01]  /*1ba0*/  IADD3 R0, R241, 0x20, RZ ;  /* 0x00000020f1007810 */ /* 0x000fe20007ffe0ff */
[----:B------:R-:W-:Y:S03]  /*1bb0*/  BSSY B0, `(.L_x_11) ;  /* 0x0000010000007945 */ /* 0x000fe60003800000 */
[----:B------:R-:W-:-:S13]  /*1bc0*/  ISETP.GE.AND P2, PT, R0, R9, PT ;  /* 0x000000090000720c */ /* 0x000fda0003f46270 */
[----:B------:R-:W-:Y:S05]  /*1bd0*/  @P2 BRA `(.L_x_12) ;  /* 0x000000d000002947 */ /* 0x000fea0003800000 */
[----:B------:R-:W-:Y:S02]  /*1be0*/  IADD3 R0, P0, R241, 0x20, RZ ;  /* 0x00000020f1007810 */ /* 0x000fe40007f1e0ff */
[----:B------:R-:W-:-:S03]  /*1bf0*/  ISETP.GE.AND P1, PT, R216, c[0x0][0x220], PT ;  /* 0x00008800d8007a0c */ /* 0x000fc60003f26270 */
[----:B------:R-:W-:Y:S01]  /*1c00*/  IMAD.X R3, RZ, RZ, R28, P0 ;  /* 0x000000ffff037224 */ /* 0x000fe200000e061c */
[----:B------:R-:W-:-:S03]  /*1c10*/  ISETP.GE.AND P0, PT, R228, c[0x0][0x220], PT ;  /* 0x00008800e4007a0c */ /* 0x000fc60003f06270 */
[----:B-1----:R-:W-:Y:S01]  /*1c20*/  IMAD R4, R3, c[0x0][0x3a0], RZ ;  /* 0x0000e80003047a24 */ /* 0x002fe200078e02ff */
[----:B------:R-:W-:-:S05]  /*1c30*/  MOV R3, R8 ;  /* 0x0000000800037202 */ /* 0x000fca0000000f00 */
[----:B------:R-:W-:-:S04]  /*1c40*/  IMAD.WIDE.U32 R6, R0, c[0x0][0x3a0], R2 ;  /* 0x0000e80000067a25 */ /* 0x000fc800078e0002 */
[----:B------:R-:W-:Y:S01]  /*1c50*/  IMAD R0, R0, c[0x0][0x3a4], R4 ;  /* 0x0000e90000007a24 */ /* 0x000fe200078e0204 */
[----:B------:R-:W-:-:S03]  /*1c60*/  LEA R2, P4, R6, c[0x0][0x340], 0x1 ;  /* 0x0000d00006027a11 */ /* 0x000fc600078808ff */
[----:B------:R-:W-:-:S05]  /*1c70*/  IMAD.IADD R0, R7, 0x1, R0 ;  /* 0x0000000107007824 */ /* 0x000fca00078e0200 */
[----:B------:R-:W-:-:S05]  /*1c80*/  LEA.HI.X R3, R6, c[0x0][0x344], R0, 0x1, P4 ;  /* 0x0000d10006037a11 */ /* 0x000fca00020f0c00 */
[----:B------:R1:W-:Y:S04]  /*1c90*/  @!P1 STG.E.128 [R2.64], RZ ;  /* 0x000000ff02009986 */ /* 0x0003e8000c101d06 */
[----:B------:R1:W-:Y:S02]  /*1ca0*/  @!P0 STG.E.128 [R2.64+0x80], RZ ;  /* 0x000080ff02008986 */ /* 0x0003e4000c101d06 */
.L_x_12:
[----:B------:R-:W-:Y:S05]  /*1cb0*/  BSYNC B0 ;  /* 0x0000000000007941 */ /* 0x000fea0003800000 */
.L_x_11:
[----:B-1----:R-:W-:Y:S01]  /*1cc0*/  IMAD.WIDE.U32 R2, R251, c[0x0][0x3a8], R216 ;  /* 0x0000ea00fb027a25 */ /* 0x002fe200078e00d8 */
[----:B------:R-:W-:Y:S03]  /*1cd0*/  BSSY B0, `(.L_x_13) ;  /* 0x0000016000007945 */ /* 0x000fe60003800000 */
[----:B------:R-:W-:Y:S01]  /*1ce0*/  IMAD R0, R18, c[0x0][0x3a8], RZ ;  /* 0x0000ea0012007a24 */ /* 0x000fe200078e02ff */
[----:B------:R-:W-:Y:S01]  /*1cf0*/  IADD3 R2, P0, R10, R2, RZ ;  /* 0x000000020a027210 */ /* 0x000fe20007f1e0ff */
[----:B------:R-:W-:-:S02]  /*1d00*/  IMAD R8, R32, c[0x0][0x3c0], RZ ;  /* 0x0000f00020087a24 */ /* 0x000fc400078e02ff */
[----:B------:R-:W-:Y:S02]  /*1d10*/  IMAD R0, R251, c[0x0][0x3ac], R0 ;  /* 0x0000eb00fb007a24 */ /* 0x000fe400078e0200 */
[----:B------:R-:W-:-:S03]  /*1d20*/  IMAD R8, R35, c[0x0][0x3c4], R8 ;  /* 0x0000f10023087a24 */ /* 0x000fc600078e0208 */
[----:B------:R-:W-:-:S05]  /*1d30*/  IADD3.X R3, R11, R3, R0, P0, !PT ;  /* 0x000000030b037210 */ /* 0x000fca00007fe400 */
        /* <DEDUP_REMOVED lines=15> */
.L_x_14:
[----:B------:R-:W-:Y:S05]  /*1e30*/  BSYNC B0 ;  /* 0x0000000000007941 */ /* 0x000fea0003800000 */
.L_x_13:
[----:B------:R-:W-:Y:S05]  /*1e40*/  @P2 BRA `(.L_x_15) ;  /* 0x00004f6000002947 */ /* 0x000fea0003800000 */
[----:B------:R-:W-:-:S05]  /*1e50*/  IADD3 R0, P0, R241, 0x20, RZ ;  /* 0x00000020f1007810 */ /* 0x000fca0007f1e0ff */
        /* <DEDUP_REMOVED lines=9> */
[----:B------:R1:W-:Y:S01]  /*1ef0*/  @!P0 STG.E.128 [R2.64], RZ ;  /* 0x000000ff02008986 */ /* 0x0003e2000c101d06 */
[----:B------:R-:W-:-:S13]  /*1f00*/  ISETP.GE.AND P0, PT, R228, c[0x0][0x220], PT ;  /* 0x00008800e4007a0c */ /* 0x000fda0003f06270 */
[----:B------:R-:W-:Y:S05]  /*1f10*/  @P0 BRA `(.L_x_15) ;  /* 0x00004e9000000947 */ /* 0x000fea0003800000 */
[----:B------:R2:W-:Y:S01]  /*1f20*/  STG.E.128 [R2.64+0x80], RZ ;  /* 0x000080ff02007986 */ /* 0x0005e2000c101d06 */
[----:B------:R-:W-:Y:S05]  /*1f30*/  BRA `(.L_x_15) ;  /* 0x00004e7000007947 */ /* 0x000fea0003800000 */
.L_x_6:
[----:B------:R-:W-:Y:S01]  /*1f40*/  @P2 BAR.SYNC.DEFER_BLOCKING 0x0 ;  /* 0x0000000000002b1d */ /* 0x000fe20000010000 */
[----:B------:R-:W-:Y:S01]  /*1f50*/  IMAD R13, R243, -0x40, R227 ;  /* 0xffffffc0f30d7824 */ /* 0x000fe200078e02e3 */
[----:B------:R-:W-:Y:S01]  /*1f60*/  LEA.HI R7, R208, R208, RZ, 0x1 ;  /* 0x000000d0d0077211 */ /* 0x000fe200078f08ff */
[----:B------:R-:W-:-:S03]  /*1f70*/  IMAD.WIDE.U32 R2, R251, c[0x0][0x1a0], R216 ;  /* 0x00006800fb027a25 */ /* 0x000fc600078e00d8 */
[----:B------:R-:W-:Y:S01]  /*1f80*/  ISETP.GE.AND P6, PT, R241, R13, PT ;  /* 0x0000000df100720c */ /* 0x000fe20003fc6270 */
[----:B------:R-:W-:Y:S01]  /*1f90*/  IMAD R0, R18, c[0x0][0x1a0], RZ ;  /* 0x0000680012007a24 */ /* 0x000fe200078e02ff */
[----:B------:R-:W-:Y:S01]  /*1fa0*/  IADD3 R6, P0, R21, R2, RZ ;  /* 0x0000000215067210 */ /* 0x000fe20007f1e0ff */
[----:B------:R-:W-:Y:S01]  /*1fb0*/  BSSY B0, `(.L_x_16) ;  /* 0x0000024000007945 */ /* 0x000fe20003800000 */
[----:B------:R-:W-:Y:S01]  /*1fc0*/  LOP3.LUT R2, R7, 0xfffffffe, RZ, 0xc0, !PT ;  /* 0xfffffffe07027812 */ /* 0x000fe200078ec0ff */
[----:B------:R-:W-:-:S03]  /*1fd0*/  IMAD R0, R251, c[0x0][0x1a4], R0 ;  /* 0x00006900fb007a24 */ /* 0x000fc600078e0200 */
[----:B------:R-:W-:Y:S02]  /*1fe0*/  IADD3 R2, R208, -R2, RZ ;  /* 0x80000002d0027210 */ /* 0x000fe40007ffe0ff */
[----:B------:R-:W-:Y:S01]  /*1ff0*/  IADD3.X R7, R23, R3, R0, P0, !PT ;  /* 0x0000000317077210 */ /* 0x000fe200007fe400 */
[----:B------:R-:W-:Y:S01]  /*2000*/  IMAD R0, R24, c[0x0][0x1b8], RZ ;  /* 0x00006e0018007a24 */ /* 0x000fe200078e02ff */
[----:B------:R-:W-:-:S03]  /*2010*/  ISETP.NE.AND P0, PT, R2, 0x1, PT ;  /* 0x000000010200780c */ /* 0x000fc60003f05270 */
[C---:B------:R-:W-:Y:S02]  /*2020*/  IMAD R0, R14.reuse, c[0x0][0x1bc], R0 ;  /* 0x00006f000e007a24 */ /* 0x040fe400078e0200 */
[----:B------:R-:W-:Y:S01]  /*2030*/  IMAD.WIDE.U32 R6, R14, c[0x0][0x1b8], R6 ;  /* 0x00006e000e067a25 */ /* 0x000fe200078e0006 */
[----:B------:R1:W-:Y:S04]  /*2040*/  @P6 STS.128 [R207+0x10000], RZ ;  /* 0x010000ffcf006388 */ /* 0x0003e80000000c00 */
[----:B------:R1:W-:Y:S01]  /*2050*/  @P6 STS.128 [R207+0x12000], RZ ;  /* 0x012000ffcf006388 */ /* 0x0003e20000000c00 */
[----:B------:R-:W-:Y:S01]  /*2060*/  IADD3 R12, R7, R0, RZ ;  /* 0x00000000070c7210 */ /* 0x000fe20007ffe0ff */
[----:B------:R-:W-:Y:S05]  /*2070*/  @P6 BRA `(.L_x_17) ;  /* 0x0000017000006947 */ /* 0x000fea0003800000 */
[----:B------:R-:W-:Y:S01]  /*2080*/  ISETP.GE.AND P3, PT, R216, c[0x0][0x220], PT ;  /* 0x00008800d8007a0c */ /* 0x000fe20003f66270 */
[----:B------:R-:W-:Y:S01]  /*2090*/  IMAD R0, R28, c[0x0][0x1a0], RZ ;  /* 0x000068001c007a24 */ /* 0x000fe200078e02ff */
[----:B------:R-:W-:Y:S01]  /*20a0*/  MOV R3, R12 ;  /* 0x0000000c00037202 */ /* 0x000fe20000000f00 */
[----:B------:R-:W-:Y:S01]  /*20b0*/  IMAD.MOV.U32 R2, RZ, RZ, R6 ;  /* 0x000000ffff027224 */ /* 0x000fe200078e0006 */
[----:B------:R-:W-:Y:S01]  /*20c0*/  ISETP.GE.AND P2, PT, R228, c[0x0][0x220], PT ;  /* 0x00008800e4007a0c */ /* 0x000fe20003f46270 */
[----:B------:R-:W-:-:S02]  /*20d0*/  IMAD R0, R241, c[0x0][0x1a4], R0 ;  /* 0x00006900f1007a24 */ /* 0x000fc400078e0200 */
[----:B------:R-:W-:-:S04]  /*20e0*/  IMAD.WIDE.U32 R2, R241, c[0x0][0x1a0], R2 ;  /* 0x00006800f1027a25 */ /* 0x000fc800078e0002 */
[----:B------:R-:W-:Y:S02]  /*20f0*/  IMAD.IADD R0, R3, 0x1, R0 ;  /* 0x0000000103007824 */ /* 0x000fe400078e0200 */
[C---:B------:R-:W-:Y:S01]  /*2100*/  @!P3 LEA R8, P1, R2.reuse, c[0x0][0x170], 0x1 ;  /* 0x00005c000208ba11 */ /* 0x040fe200078208ff */
[----:B------:R2:W-:Y:S03]  /*2110*/  @P3 STS.128 [R207+0x10000], RZ ;  /* 0x010000ffcf003388 */ /* 0x0005e60000000c00 */
[----:B------:R-:W-:-:S05]  /*2120*/  @!P3 LEA.HI.X R9, R2, c[0x0][0x174], R0, 0x1, P1 ;  /* 0x00005d000209ba11 */ /* 0x000fca00008f0c00 */
[----:B------:R-:W-:Y:S01]  /*2130*/  @!PT LDS RZ, [RZ] ;  /* 0x00000000fffff984 */ /* 0x000fe20000000800 */
[----:B------:R-:W-:Y:S01]  /*2140*/  @!PT LDS RZ, [RZ] ;  /* 0x00000000fffff984 */ /* 0x000fe20000000800 */
[----:B------:R-:W-:Y:S01]  /*2150*/  @!PT LDS RZ, [RZ] ;  /* 0x00000000fffff984 */ /* 0x000fe20000000800 */
[----:B------:R2:W-:Y:S04]  /*2160*/  @!P3 LDGSTS.E.BYPASS.LTC128B.128 [R207+0x10000], [R8.64] ;  /* 0x1000000008cfbfae */ /* 0x0005e8000b901d46 */
[----:B------:R2:W-:Y:S01]  /*2170*/  @P2 STS.128 [R207+0x12000], RZ ;  /* 0x012000ffcf002388 */ /* 0x0005e20000000c00 */
[----:B------:R-:W-:Y:S05]  /*2180*/  @P2 BRA `(.L_x_17) ;  /* 0x0000006000002947 */ /* 0x000fea0003800000 */
[----:B--2---:R-:W-:-:S04]  /*2190*/  LEA R8, P1, R2, c[0x0][0x170], 0x1 ;  /* 0x00005c0002087a11 */ /* 0x004fc800078208ff */
[----:B------:R-:W-:-:S05]  /*21a0*/  LEA.HI.X R9, R2, c[0x0][0x174], R0, 0x1, P1 ;  /* 0x00005d0002097a11 */ /* 0x000fca00008f0c00 */
[----:B------:R-:W-:Y:S01]  /*21b0*/  @!PT LDS RZ, [RZ] ;  /* 0x00000000fffff984 */ /* 0x000fe20000000800 */
[----:B------:R-:W-:Y:S01]  /*21c0*/  @!PT LDS RZ, [RZ] ;  /* 0x00000000fffff984 */ /* 0x000fe20000000800 */
[----:B------:R-:W-:Y:S01]  /*21d0*/  @!PT LDS RZ, [RZ] ;  /* 0x00000000fffff984 */ /* 0x000fe20000000800 */
[----:B------:R2:W-:Y:S04]  /*21e0*/  LDGSTS.E.BYPASS.LTC128B.128 [R207+0x12000], [R8.64+0x80] ;  /* 0x1200008008cf7fae */ /* 0x0005e8000b901d46 */
.L_x_17:
[----:B------:R-:W-:Y:S05]  /*21f0*/  BSYNC B0 ;  /* 0x0000000000007941 */ /* 0x000fea0003800000 */
.L_x_16:
[----:B--2---:R-:W-:Y:S01]  /*2200*/  IADD3 R8, R241, 0x20, RZ ;  /* 0x00000020f1087810 */ /* 0x004fe20007ffe0ff */
[----:B------:R-:W-:Y:S03]  /*2210*/  BSSY B0, `(.L_x_18) ;  /* 0x000001d000007945 */ /* 0x000fe60003800000 */
[----:B------:R-:W-:-:S13]  /*2220*/  ISETP.GE.AND P5, PT, R8, R13, PT ;  /* 0x0000000d0800720c */ /* 0x000fda0003fa6270 */
[----:B------:R2:W-:Y:S04]  /*2230*/  @P5 STS.128 [R207+0x11000], RZ ;  /* 0x011000ffcf005388 */ /* 0x0005e80000000c00 */
[----:B------:R2:W-:Y:S01]  /*2240*/  @P5 STS.128 [R207+0x13000], RZ ;  /* 0x013000ffcf005388 */ /* 0x0005e20000000c00 */
[----:B------:R-:W-:Y:S05]  /*2250*/  @P5 BRA `(.L_x_19) ;  /* 0x0000018000005947 */ /* 0x000fea0003800000 */
[----:B------:R-:W-:Y:S02]  /*2260*/  IADD3 R0, P1, R241, 0x20, RZ ;  /* 0x00000020f1007810 */ /* 0x000fe40007f3e0ff */
[----:B------:R-:W-:Y:S02]  /*2270*/  ISETP.GE.AND P2, PT, R216, c[0x0][0x220], PT ;  /* 0x00008800d8007a0c */ /* 0x000fe40003f46270 */
[----:B------:R-:W-:Y:S01]  /*2280*/  MOV R7, R12 ;  /* 0x0000000c00077202 */ /* 0x000fe20000000f00 */
[----:B------:R-:W-:Y:S01]  /*2290*/  IMAD.X R2, RZ, RZ, R28, P1 ;  /* 0x000000ffff027224 */ /* 0x000fe200008e061c */
[----:B------:R-:W-:-:S03]  /*22a0*/  ISETP.GE.AND P1, PT, R228, c[0x0][0x220], PT ;  /* 0x00008800e4007a0c */ /* 0x000fc60003f26270 */
[----:B------:R-:W-:Y:S02]  /*22b0*/  IMAD R2, R2, c[0x0][0x1a0], RZ ;  /* 0x0000680002027a24 */ /* 0x000fe400078e02ff */
[----:B------:R-:W-:-:S04]  /*22c0*/  IMAD.WIDE.U32 R6, R0, c[0x0][0x1a0], R6 ;  /* 0x0000680000067a25 */ /* 0x000fc800078e0006 */
[----:B------:R-:W-:Y:S01]  /*22d0*/  IMAD R0, R0, c[0x0][0x1a4], R2 ;  /* 0x0000690000007a24 */ /* 0x000fe200078e0202 */
[----:B------:R-:W-:Y:S01]  /*22e0*/  @!P2 LEA R2, P3, R6, c[0x0][0x170], 0x1 ;  /* 0x00005c000602aa11 */ /* 0x000fe200078608ff */
[----:B------:R3:W-:Y:S02]  /*22f0*/  @P2 STS.128 [R207+0x11000], RZ ;  /* 0x011000ffcf002388 */ /* 0x0007e40000000c00 */
[----:B------:R-:W-:-:S05]  /*2300*/  IMAD.IADD R0, R7, 0x1, R0 ;  /* 0x0000000107007824 */ /* 0x000fca00078e0200 */
[----:B------:R-:W-:-:S05]  /*2310*/  @!P2 LEA.HI.X R3, R6, c[0x0][0x174], R0, 0x1, P3 ;  /* 0x00005d000603aa11 */ /* 0x000fca00018f0c00 */
[----:B------:R-:W-:Y:S01]  /*2320*/  @!PT LDS RZ, [RZ] ;  /* 0x00000000fffff984 */ /* 0x000fe20000000800 */
[----:B------:R-:W-:Y:S01]  /*2330*/  @!PT LDS RZ, [RZ] ;  /* 0x00000000fffff984 */ /* 0x000fe20000000800 */
[----:B------:R-:W-:Y:S01]  /*2340*/  @!PT LDS RZ, [RZ] ;  /* 0x00000000fffff984 */ /* 0x000fe20000000800 */
[----:B------:R3:W-:Y:S04]  /*2350*/  @!P2 LDGSTS.E.BYPASS.LTC128B.128 [R207+0x11000], [R2.64] ;  /* 0x1100000002cfafae */ /* 0x0007e8000b901d46 */
[----:B------:R3:W-:Y:S01]  /*2360*/  @P1 STS.128 [R207+0x13000], RZ ;  /* 0x013000ffcf001388 */ /* 0x0007e20000000c00 */
[----:B------:R-:W-:Y:S05]  /*2370*/  @P1 BRA `(.L_x_19) ;  /* 0x0000006000001947 */ /* 0x000fea0003800000 */
[----:B---3--:R-:W-:-:S04]  /*2380*/  LEA R2, P1, R6, c[0x0][0x170], 0x1 ;  /* 0x00005c0006027a11 */ /* 0x008fc800078208ff */
[----:B------:R-:W-:-:S05]  /*2390*/  LEA.HI.X R3, R6, c[0x0][0x174], R0, 0x1, P1 ;  /* 0x00005d0006037a11 */ /* 0x000fca00008f0c00 */
[----:B------:R-:W-:Y:S01]  /*23a0*/  @!PT LDS RZ, [RZ] ;  /* 0x00000000fffff984 */ /* 0x000fe20000000800 */
[----:B------:R-:W-:Y:S01]  /*23b0*/  @!PT LDS RZ, [RZ] ;  /* 0x00000000fffff984 */ /* 0x000fe20000000800 */
[----:B------:R-:W-:Y:S01]  /*23c0*/  @!PT LDS RZ, [RZ] ;  /* 0x00000000fffff984 */ /* 0x000fe20000000800 */
[----:B------:R3:W-:Y:S04]  /*23d0*/  LDGSTS.E.BYPASS.LTC128B.128 [R207+0x13000], [R2.64+0x80] ;  /* 0x1300008002cf7fae */ /* 0x0007e8000b901d46 */
.L_x_19:
[----:B------:R-:W-:Y:S05]  /*23e0*/  BSYNC B0 ;  /* 0x0000000000007941 */ /* 0x000fea0003800000 */
.L_x_18:
[----:B------:R-:W-:Y:S01]  /*23f0*/  IMAD R6, R208, -0x40, R20 ;  /* 0xffffffc0d0067824 */ /* 0x000fe200078e0214 */
[----:B------:R-:W0:Y:S01]  /*2400*/  LDGDEPBAR ;  /* 0x00000000000079af */ /* 0x000e220000000000 */
[----:B------:R-:W-:Y:S03]  /*2410*/  BSSY B0, `(.L_x_20) ;  /* 0x0000012000007945 */ /* 0x000fe60003800000 */
[----:B------:R-:W-:-:S13]  /*2420*/  ISETP.GE.AND P4, PT, R241, R6, PT ;  /* 0x00000006f100720c */ /* 0x000fda0003f86270 */
[----:B------:R4:W-:Y:S04]  /*2430*/  @P4 STS.128 [R207+0x8000], RZ ;  /* 0x008000ffcf004388 */ /* 0x0009e80000000c00 */
[----:B------:R4:W-:Y:S01]  /*2440*/  @P4 STS.128 [R207+0xa000], RZ ;  /* 0x00a000ffcf004388 */ /* 0x0009e20000000c00 */
[----:B------:R-:W-:Y:S05]  /*2450*/  @P4 BRA `(.L_x_21) ;  /* 0x000000d000004947 */ /* 0x000fea0003800000 */
[----:B------:R-:W-:Y:S02]  /*2460*/  ISETP.GE.AND P2, PT, R216, c[0x0][0x220], PT ;  /* 0x00008800d8007a0c */ /* 0x000fe40003f46270 */
[----:B------:R-:W-:-:S11]  /*2470*/  ISETP.GE.AND P1, PT, R228, c[0x0][0x220], PT ;  /* 0x00008800e4007a0c */ /* 0x000fd60003f26270 */
[----:B------:R1:W-:Y:S04]  /*2480*/  @P2 STS.128 [R207+0x8000], RZ ;  /* 0x008000ffcf002388 */ /* 0x0003e80000000c00 */
[----:B------:R-:W-:Y:S01]  /*2490*/  @!PT LDS RZ, [RZ] ;  /* 0x00000000fffff984 */ /* 0x000fe20000000800 */
[----:B------:R-:W-:Y:S01]  /*24a0*/  @!PT LDS RZ, [RZ] ;  /* 0x00000000fffff984 */ /* 0x000fe20000000800 */
[----:B------:R-:W-:Y:S01]  /*24b0*/  @!PT LDS RZ, [RZ] ;  /* 0x00000000fffff984 */ /* 0x000fe20000000800 */
[----:B------:R1:W-:Y:S04]  /*24c0*/  @!P2 LDGSTS.E.BYPASS.LTC128B.128 [R207+0x8000], [R210.64] ;  /* 0x08000000d2cfafae */ /* 0x0003e8000b901d46 */
[----:B------:R1:W-:Y:S01]  /*24d0*/  @P1 STS.128 [R207+0xa000], RZ ;  /* 0x00a000ffcf001388 */ /* 0x0003e20000000c00 */
[----:B------:R-:W-:Y:S05]  /*24e0*/  @P1 BRA `(.L_x_21) ;  /* 0x0000004000001947 */ /* 0x000fea0003800000 */
[----:B------:R-:W-:Y:S01]  /*24f0*/  @!PT LDS RZ, [RZ] ;  /* 0x00000000fffff984 */ /* 0x000fe20000000800 */
[----:B------:R-:W-:Y:S01]  /*2500*/  @!PT LDS RZ, [RZ] ;  /* 0x00000000fffff984 */ /* 0x000fe20000000800 */
[----:B------:R-:W-:Y:S01]  /*2510*/  @!PT LDS RZ, [RZ] ;  /* 0x00000000fffff984 */ /* 0x000fe20000000800 */
[----:B------:R1:W-:Y:S02]  /*2520*/  LDGSTS.E.BYPASS.LTC128B.128 [R207+0xa000], [R210.64+0x80] ;  /* 0x0a000080d2cf7fae */ /* 0x0003e4000b901d46 */
.L_x_21:
[----:B------:R-:W-:Y:S05]  /*2530*/  BSYNC B0 ;  /* 0x0000000000007941 */ /* 0x000fea0003800000 */
.L_x_20:
[----:B------:R-:W-:Y:S01]  /*2540*/  ISETP.GE.AND P3, PT, R8, R6, PT ;  /* 0x000000060800720c */ /* 0x000fe20003f66270 */
[----:B------:R-:W-:-:S12]  /*2550*/  BSSY B0, `(.L_x_22) ;  /* 0x000001b000007945 */ /* 0x000fd80003800000 */
[----:B------:R1:W-:Y:S04]  /*2560*/  @P3 STS.128 [R207+0x9000], RZ ;  /* 0x009000ffcf003388 */ /* 0x0003e80000000c00 */
[----:B------:R1:W-:Y:S01]  /*2570*/  @P3 STS.128 [R207+0xb000], RZ ;  /* 0x00b000ffcf003388 */ /* 0x0003e20000000c00 */
[----:B------:R-:W-:Y:S05]  /*2580*/  @P3 BRA `(.L_x_23) ;  /* 0x0000017000003947 */ /* 0x000fea0003800000 */
[----:B------:R-:W-:-:S13]  /*2590*/  ISETP.GE.AND P2, PT, R216, c[0x0][0x220], PT ;  /* 0x00008800d8007a0c */ /* 0x000fda0003f46270 */
[----:B------:R-:W-:Y:S01]  /*25a0*/  @!P2 IMAD.MOV.U32 R0, RZ, RZ, c[0x0][0x370] ;  /* 0x0000dc00ff00a624 */ /* 0x000fe200078e00ff */
[----:B------:R1:W-:Y:S01]  /*25b0*/  @P2 STS.128 [R207+0x9000], RZ ;  /* 0x009000ffcf002388 */ /* 0x0003e20000000c00 */
[----:B---3--:R-:W-:-:S03]  /*25c0*/  @!P2 IMAD.MOV.U32 R3, RZ, RZ, c[0x0][0x374] ;  /* 0x0000dd00ff03a624 */ /* 0x008fc600078e00ff */
[----:B------:R-:W-:-:S04]  /*25d0*/  @!P2 LEA R2, P1, R0, R210, 0x6 ;  /* 0x000000d20002a211 */ /* 0x000fc800078230ff */
[----:B------:R-:W-:Y:S02]  /*25e0*/  @!P2 LEA.HI.X R3, R0, R211, R3, 0x6, P1 ;  /* 0x000000d30003a211 */ /* 0x000fe400008f3403 */
[----:B------:R-:W-:-:S03]  /*25f0*/  ISETP.GE.AND P1, PT, R228, c[0x0][0x220], PT ;  /* 0x00008800e4007a0c */ /* 0x000fc60003f26270 */
[----:B------:R-:W-:Y:S01]  /*2600*/  @!PT LDS RZ, [RZ] ;  /* 0x00000000fffff984 */ /* 0x000fe20000000800 */
[----:B------:R-:W-:Y:S01]  /*2610*/  @!PT LDS RZ, [RZ] ;  /* 0x00000000fffff984 */ /* 0x000fe20000000800 */
[----:B------:R-:W-:Y:S01]  /*2620*/  @!PT LDS RZ, [RZ] ;  /* 0x00000000fffff984 */ /* 0x000fe20000000800 */
[----:B------:R1:W-:Y:S10]  /*2630*/  @!P2 LDGSTS.E.BYPASS.LTC128B.128 [R207+0x9000], [R2.64] ;  /* 0x0900000002cfafae */ /* 0x0003f4000b901d46 */
[----:B------:R1:W-:Y:S01]  /*2640*/  @P1 STS.128 [R207+0xb000], RZ ;  /* 0x00b000ffcf001388 */ /* 0x0003e20000000c00 */
[----:B------:R-:W-:Y:S05]  /*2650*/  @P1 BRA `(.L_x_23) ;  /* 0x000000a000001947 */ /* 0x000fea0003800000 */
[----:B------:R-:W-:Y:S02]  /*2660*/  IMAD.MOV.U32 R0, RZ, RZ, c[0x0][0x370] ;  /* 0x0000dc00ff007624 */ /* 0x000fe400078e00ff */
[----:B-1----:R-:W-:-:S03]  /*2670*/  IMAD.MOV.U32 R2, RZ, RZ, c[0x0][0x374] ;  /* 0x0000dd00ff027624 */ /* 0x002fc600078e00ff */
[----:B------:R-:W-:-:S04]  /*2680*/  LEA R4, P1, R0, R4, 0x5 ;  /* 0x0000000400047211 */ /* 0x000fc800078228ff */
[----:B------:R-:W-:Y:S02]  /*2690*/  LEA.HI.X R0, R0, R15, R2, 0x5, P1 ;  /* 0x0000000f00007211 */ /* 0x000fe400008f2c02 */
[----:B------:R-:W-:-:S04]  /*26a0*/  LEA R2, P1, R4, c[0x0][0x330], 0x1 ;  /* 0x0000cc0004027a11 */ /* 0x000fc800078208ff */
[----:B------:R-:W-:-:S05]  /*26b0*/  LEA.HI.X R3, R4, c[0x0][0x334], R0, 0x1, P1 ;  /* 0x0000cd0004037a11 */ /* 0x000fca00008f0c00 */
[----:B------:R-:W-:Y:S01]  /*26c0*/  @!PT LDS RZ, [RZ] ;  /* 0x00000000fffff984 */ /* 0x000fe20000000800 */
[----:B------:R-:W-:Y:S01]  /*26d0*/  @!PT LDS RZ, [RZ] ;  /* 0x00000000fffff984 */ /* 0x000fe20000000800 */
[----:B------:R-:W-:Y:S01]  /*26e0*/  @!PT LDS RZ, [RZ] ;  /* 0x00000000fffff984 */ /* 0x000fe20000000800 */
[----:B------:R1:W-:Y:S04]  /*26f0*/  LDGSTS.E.BYPASS.LTC128B.128 [R207+0xb000], [R2.64+0x80] ;  /* 0x0b00008002cf7fae */ /* 0x0003e8000b901d46 */
.L_x_23:
[----:B------:R-:W-:Y:S05]  /*2700*/  BSYNC B0 ;  /* 0x0000000000007941 */ /* 0x000fea0003800000 */
.L_x_22:
[----:B-1-3--:R-:W3:Y:S01]  /*2710*/  LDL R2, [R1+0x14] ;  /* 0x0000140001027983 */ /* 0x00aee20000100800 */
[----:B------:R-:W-:Y:S01]  /*2720*/  BSSY B0, `(.L_x_24) ;  /* 0x0000021000007945 */ /* 0x000fe20003800000 */
[----:B---3--:R-:W-:-:S04]  /*2730*/  IADD3 R0, R2, 0x2000, RZ ;  /* 0x0000200002007810 */ /* 0x008fc80007ffe0ff */
[----:B------:R-:W-:-:S05]  /*2740*/  SEL R0, R0, R2, !P0 ;  /* 0x0000000200007207 */ /* 0x000fca0004000000 */
[----:B------:R-:W-:Y:S01]  /*2750*/  IMAD.SHL.U32 R206, R0, 0x2, RZ ;  /* 0x0000000200ce7824 */ /* 0x000fe200078e00ff */
[----:B------:R-:W-:Y:S05]  /*2760*/  @!P4 BRA `(.L_x_25) ;  /* 0x000000900000c947 */ /* 0x000fea0003800000 */
[----:B------:R1:W-:Y:S04]  /*2770*/  STS [R206], RZ ;  /* 0x000000ffce007388 */ /* 0x0003e80000000800 */
[----:B------:R1:W-:Y:S04]  /*2780*/  STS [R206+0x4], RZ ;  /* 0x000004ffce007388 */ /* 0x0003e80000000800 */
[----:B------:R1:W-:Y:S04]  /*2790*/  STS [R206+0x8], RZ ;  /* 0x000008ffce007388 */ /* 0x0003e80000000800 */
[----:B------:R1:W-:Y:S04]  /*27a0*/  STS [R206+0xc], RZ ;  /* 0x00000cffce007388 */ /* 0x0003e80000000800 */
[----:B------:R1:W-:Y:S04]  /*27b0*/  STS [R206+0x2000], RZ ;  /* 0x002000ffce007388 */ /* 0x0003e80000000800 */
[----:B------:R1:W-:Y:S04]  /*27c0*/  STS [R206+0x2004], RZ ;  /* 0x002004ffce007388 */ /* 0x0003e80000000800 */
[----:B------:R1:W-:Y:S04]  /*27d0*/  STS [R206+0x2008], RZ ;  /* 0x002008ffce007388 */ /* 0x0003e80000000800 */
[----:B------:R1:W-:Y:S01]  /*27e0*/  STS [R206+0x200c], RZ ;  /* 0x00200cffce007388 */ /* 0x0003e20000000800 */
[----:B------:R-:W-:Y:S05]  /*27f0*/  BRA `(.L_x_26) ;  /* 0x0000013000007947 */ /* 0x000fea0003800000 */
.L_x_25:
[----:B------:R-:W-:Y:S02]  /*2800*/  ISETP.GE.AND P2, PT, R216, c[0x0][0x220], PT ;  /* 0x00008800d8007a0c */ /* 0x000fe40003f46270 */
[----:B------:R-:W-:-:S11]  /*2810*/  ISETP.GE.AND P1, PT, R228, c[0x0][0x220], PT ;  /* 0x00008800e4007a0c */ /* 0x000fd60003f26270 */
[----:B------:R1:W-:Y:S04]  /*2820*/  @P2 STS [R206], RZ ;  /* 0x000000ffce002388 */ /* 0x0003e80000000800 */
[----:B------:R1:W-:Y:S04]  /*2830*/  @P2 STS [R206+0x4], RZ ;  /* 0x000004ffce002388 */ /* 0x0003e80000000800 */
[----:B------:R1:W-:Y:S04]  /*2840*/  @P2 STS [R206+0x8], RZ ;  /* 0x000008ffce002388 */ /* 0x0003e80000000800 */
[----:B------:R1:W-:Y:S04]  /*2850*/  @P2 STS [R206+0xc], RZ ;  /* 0x00000cffce002388 */ /* 0x0003e80000000800 */
[----:B------:R-:W-:Y:S01]  /*2860*/  @!PT LDS RZ, [RZ] ;  /* 0x00000000fffff984 */ /* 0x000fe20000000800 */
[----:B------:R-:W-:Y:S01]  /*2870*/  @!PT LDS RZ, [RZ] ;  /* 0x00000000fffff984 */ /* 0x000fe20000000800 */
[----:B------:R-:W-:Y:S01]  /*2880*/  @!PT LDS RZ, [RZ] ;  /* 0x00000000fffff984 */ /* 0x000fe20000000800 */
[----:B------:R1:W-:Y:S04]  /*2890*/  @!P2 LDGSTS.E.BYPASS.LTC128B.128 [R206], [R212.64] ;  /* 0x00000000d4ceafae */ /* 0x0003e8000b901d46 */
[----:B------:R1:W-:Y:S04]  /*28a0*/  @P1 STS [R206+0x2000], RZ ;  /* 0x002000ffce001388 */ /* 0x0003e80000000800 */
[----:B------:R1:W-:Y:S04]  /*28b0*/  @P1 STS [R206+0x2004], RZ ;  /* 0x002004ffce001388 */ /* 0x0003e80000000800 */
[----:B------:R1:W-:Y:S04]  /*28c0*/  @P1 STS [R206+0x2008], RZ ;  /* 0x002008ffce001388 */ /* 0x0003e80000000800 */
[----:B------:R1:W-:Y:S01]  /*28d0*/  @P1 STS [R206+0x200c], RZ ;  /* 0x00200cffce001388 */ /* 0x0003e20000000800 */
[----:B------:R-:W-:Y:S05]  /*28e0*/  @P1 BRA `(.L_x_26) ;  /* 0x0000004000001947 */ /* 0x000fea0003800000 */
[----:B------:R-:W-:Y:S01]  /*28f0*/  @!PT LDS RZ, [RZ] ;  /* 0x00000000fffff984 */ /* 0x000fe20000000800 */
[----:B------:R-:W-:Y:S01]  /*2900*/  @!PT LDS RZ, [RZ] ;  /* 0x00000000fffff984 */ /* 0x000fe20000000800 */
[----:B------:R-:W-:Y:S01]  /*2910*/  @!PT LDS RZ, [RZ] ;  /* 0x00000000fffff984 */ /* 0x000fe20000000800 */
[----:B------:R3:W-:Y:S02]  /*2920*/  LDGSTS.E.BYPASS.LTC128B.128 [R206+0x2000], [R212.64+0x80] ;  /* 0x02000080d4ce7fae */ /* 0x0007e4000b901d46 */
.L_x_26:
[----:B------:R-:W-:Y:S05]  /*2930*/  BSYNC B0 ;  /* 0x0000000000007941 */ /* 0x000fea0003800000 */
.L_x_24:
[----:B------:R-:W-:Y:S01]  /*2940*/  MOV R201, 0x20 ;  /* 0x0000002000c97802 */ /* 0x000fe20000000f00 */
[----:B------:R-:W-:Y:S04]  /*2950*/  BSSY B0, `(.L_x_27) ;  /* 0x0000028000007945 */ /* 0x000fe80003800000 */
[----:B------:R-:W-:-:S02]  /*2960*/  IMAD R7, R201, c[0x0][0x194], RZ ;  /* 0x00006500c9077a24 */ /* 0x000fc400078e02ff */
[----:B------:R-:W-:Y:S01]  /*2970*/  IMAD.WIDE.U32 R4, R201, c[0x0][0x190], RZ ;  /* 0x00006400c9047a25 */ /* 0x000fe200078e00ff */
[----:B------:R-:W-:Y:S05]  /*2980*/  @!P3 BRA `(.L_x_28) ;  /* 0x000000900000b947 */ /* 0x000fea0003800000 */
[----:B------:R1:W-:Y:S04]  /*2990*/  STS [R206+0x1000], RZ ;  /* 0x001000ffce007388 */ /* 0x0003e80000000800 */
        /* <DEDUP_REMOVED lines=8> */
.L_x_28:
[----:B------:R-:W-:Y:S02]  /*2a20*/  ISETP.GE.AND P2, PT, R216, c[0x0][0x220], PT ;  /* 0x00008800d8007a0c */ /* 0x000fe40003f46270 */
[----:B------:R-:W-:-:S11]  /*2a30*/  ISETP.GE.AND P1, PT, R228, c[0x0][0x220], PT ;  /* 0x00008800e4007a0c */ /* 0x000fd60003f26270 */
[----:B------:R-:W-:Y:S01]  /*2a40*/  @!P2 IMAD.MOV.U32 R0, RZ, RZ, c[0x0][0x190] ;  /* 0x00006400ff00a624 */ /* 0x000fe200078e00ff */
[----:B------:R1:W-:Y:S01]  /*2a50*/  @P2 STS [R206+0x1000], RZ ;  /* 0x001000ffce002388 */ /* 0x0003e20000000800 */
[----:B------:R-:W-:-:S03]  /*2a60*/  @!P2 IMAD.MOV.U32 R3, RZ, RZ, c[0x0][0x194] ;  /* 0x00006500ff03a624 */ /* 0x000fc600078e00ff */
[C---:B------:R-:W-:Y:S01]  /*2a70*/  @!P2 LEA R2, P3, R0.reuse, R212, 0x6 ;  /* 0x000000d40002a211 */ /* 0x040fe200078630ff */
[----:B------:R1:W-:Y:S03]  /*2a80*/  @P2 STS [R206+0x1004], RZ ;  /* 0x001004ffce002388 */ /* 0x0003e60000000800 */
[----:B------:R-:W-:Y:S01]  /*2a90*/  @!P2 LEA.HI.X R3, R0, R213, R3, 0x6, P3 ;  /* 0x000000d50003a211 */ /* 0x000fe200018f3403 */
[----:B------:R1:W-:Y:S04]  /*2aa0*/  @P2 STS [R206+0x1008], RZ ;  /* 0x001008ffce002388 */ /* 0x0003e80000000800 */
[----:B------:R1:W-:Y:S04]  /*2ab0*/  @P2 STS [R206+0x100c], RZ ;  /* 0x00100cffce002388 */ /* 0x0003e80000000800 */
[----:B------:R-:W-:Y:S01]  /*2ac0*/  @!PT LDS RZ, [RZ] ;  /* 0x00000000fffff984 */ /* 0x000fe20000000800 */
[----:B------:R-:W-:Y:S01]  /*2ad0*/  @!PT LDS RZ, [RZ] ;  /* 0x00000000fffff984 */ /* 0x000fe20000000800 */
[----:B------:R-:W-:Y:S01]  /*2ae0*/  @!PT LDS RZ, [RZ] ;  /* 0x00000000fffff984 */ /* 0x000fe20000000800 */
[----:B------:R5:W-:Y:S01]  /*2af0*/  @!P2 LDGSTS.E.BYPASS.LTC128B.128 [R206+0x1000], [R2.64] ;  /* 0x0100000002ceafae */ /* 0x000be2000b901d46 */
[----:B------:R-:W-:-:S03]  /*2b00*/  IADD3 R0, P2, R10, R4, RZ ;  /* 0x000000040a007210 */ /* 0x000fc60007f5e0ff */
[----:B------:R1:W-:Y:S04]  /*2b10*/  @P1 STS [R206+0x3000], RZ ;  /* 0x003000ffce001388 */ /* 0x0003e80000000800 */
[----:B------:R1:W-:Y:S04]  /*2b20*/  @P1 STS [R206+0x3004], RZ ;  /* 0x003004ffce001388 */ /* 0x0003e80000000800 */
[----:B------:R1:W-:Y:S04]  /*2b30*/  @P1 STS [R206+0x3008], RZ ;  /* 0x003008ffce001388 */ /* 0x0003e80000000800 */
[----:B------:R1:W-:Y:S01]  /*2b40*/  @P1 STS [R206+0x300c], RZ ;  /* 0x00300cffce001388 */ /* 0x0003e20000000800 */
[----:B-----5:R-:W-:Y:S01]  /*2b50*/  IADD3.X R3, R16, R5, R7, P2, !PT ;  /* 0x0000000510037210 */ /* 0x020fe200017fe407 */
[----:B------:R-:W-:Y:S05]  /*2b60*/  @P1 BRA `(.L_x_29) ;  /* 0x0000006000001947 */ /* 0x000fea0003800000 */
[----:B------:R-:W-:-:S04]  /*2b70*/  LEA R2, P1, R0, c[0x0][0x160], 0x1 ;  /* 0x0000580000027a11 */ /* 0x000fc800078208ff */
[----:B------:R-:W-:-:S05]  /*2b80*/  LEA.HI.X R3, R0, c[0x0][0x164], R3, 0x1, P1 ;  /* 0x0000590000037a11 */ /* 0x000fca00008f0c03 */
[----:B------:R-:W-:Y:S01]  /*2b90*/  @!PT LDS RZ, [RZ] ;  /* 0x00000000fffff984 */ /* 0x000fe20000000800 */
[----:B------:R-:W-:Y:S01]  /*2ba0*/  @!PT LDS RZ, [RZ] ;  /* 0x00000000fffff984 */ /* 0x000fe20000000800 */
[----:B------:R-:W-:Y:S01]  /*2bb0*/  @!PT LDS RZ, [RZ] ;  /* 0x00000000fffff984 */ /* 0x000fe20000000800 */
[----:B------:R1:W-:Y:S04]  /*2bc0*/  LDGSTS.E.BYPASS.LTC128B.128 [R206+0x3000], [R2.64+0x80] ;  /* 0x0300008002ce7fae */ /* 0x0003e8000b901d46 */
.L_x_29:
[----:B------:R-:W-:Y:S05]  /*2bd0*/  BSYNC B0 ;  /* 0x0000000000007941 */ /* 0x000fea0003800000 */
.L_x_27:
[----:B-1----:R-:W-:Y:S01]  /*2be0*/  SHF.R.S32.HI R2, RZ, 0x1f, R19 ;  /* 0x0000001fff027819 */ /* 0x002fe20000011413 */
[----:B------:R-:W-:Y:S01]  /*2bf0*/  IMAD.MOV.U32 R215, RZ, RZ, 0x7f800000 ;  /* 0x7f800000ffd77424 */ /* 0x000fe200078e00ff */
[----:B------:R-:W-:Y:S01]  /*2c00*/  SHF.R.S32.HI R0, RZ, 0x1f, R34 ;  /* 0x0000001fff007819 */ /* 0x000fe20000011422 */
[----:B------:R-:W-:Y:S01]  /*2c10*/  IMAD.MOV.U32 R218, RZ, RZ, 0x7f800000 ;  /* 0x7f800000ffda7424 */ /* 0x000fe200078e00ff */
[----:B------:R-:W-:Y:S02]  /*2c20*/  LEA.HI R2, R2, R17, RZ, 0x2 ;  /* 0x0000001102027211 */ /* 0x000fe400078f10ff */
[----:B------:R-:W-:Y:S02]  /*2c30*/  LEA.HI R0, R0, R34, RZ, 0x2 ;  /* 0x0000002200007211 */ /* 0x000fe400078f10ff */
[----:B------:R-:W-:Y:S02]  /*2c40*/  LOP3.LUT R2, R2, 0xfffffffc, RZ, 0xc0, !PT ;  /* 0xfffffffc02027812 */ /* 0x000fe400078ec0ff */
[----:B------:R-:W-:-:S03]  /*2c50*/  SHF.R.S32.HI R0, RZ, 0x2, R0 ;  /* 0x00000002ff007819 */ /* 0x000fc60000011400 */
[----:B------:R-:W-:-:S04]  /*2c60*/  IMAD.IADD R2, R17, 0x1, -R2 ;  /* 0x0000000111027824 */ /* 0x000fc800078e0a02 */
[----:B------:R-:W-:-:S04]  /*2c70*/  IMAD R0, R2, 0x10, R0 ;  /* 0x0000001002007824 */ /* 0x000fc800078e0200 */
[C---:B------:R-:W-:Y:S01]  /*2c80*/  IMAD.SHL.U32 R239, R0.reuse, 0x4, RZ ;  /* 0x0000000400ef7824 */ /* 0x040fe200078e00ff */
[C---:B------:R-:W-:Y:S02]  /*2c90*/  IADD3 R3, R0.reuse, 0x8, RZ ;  /* 0x0000000800037810 */ /* 0x040fe40007ffe0ff */
[----:B------:R-:W-:Y:S02]  /*2ca0*/  SHF.R.S32.HI R2, RZ, 0x1f, R0 ;  /* 0x0000001fff027819 */ /* 0x000fe40000011400 */
[CC--:B------:R-:W-:Y:S02]  /*2cb0*/  ISETP.GE.AND P3, PT, R0.reuse, R6.reuse, PT ;  /* 0x000000060000720c */ /* 0x0c0fe40003f66270 */
[----:B------:R-:W-:Y:S02]  /*2cc0*/  ISETP.GE.AND P2, PT, R3, R6, PT ;  /* 0x000000060300720c */ /* 0x000fe40003f46270 */
[----:B------:R-:W-:Y:S02]  /*2cd0*/  SHF.L.U64.HI R238, R0, 0x2, R2 ;  /* 0x0000000200ee7819 */ /* 0x000fe40000010202 */
[----:B------:R-:W-:Y:S01]  /*2ce0*/  IADD3 R2, P1, R239, R226, RZ ;  /* 0x000000e2ef027210 */ /* 0x000fe20007f3e0ff */
[----:B------:R1:W-:Y:S04]  /*2cf0*/  @P6 STS.128 [R207+0xc000], RZ ;  /* 0x00c000ffcf006388 */ /* 0x0003e80000000c00 */
[----:B------:R-:W-:Y:S01]  /*2d00*/  IMAD.X R3, R238, 0x1, R225, P1 ;  /* 0x00000001ee037824 */ /* 0x000fe200008e06e1 */
[----:B------:R1:W-:Y:S01]  /*2d10*/  @P6 STS.128 [R207+0xe000], RZ ;  /* 0x00e000ffcf006388 */ /* 0x0003e20000000c00 */
[----:B------:R-:W-:-:S03]  /*2d20*/  IMAD R4, R18, c[0x0][0x198], RZ ;  /* 0x0000660012047a24 */ /* 0x000fc600078e02ff */
[----:B------:R2:W5:Y:S04]  /*2d30*/  @!P3 LDG.E R215, [R2.64] ;  /* 0x0000000602d7b981 */ /* 0x000568000c1e1900 */
[----:B------:R2:W5:Y:S01]  /*2d40*/  @!P2 LDG.E R218, [R2.64+0x20] ;  /* 0x0000200602daa981 */ /* 0x000562000c1e1900 */
[C---:B------:R-:W-:Y:S01]  /*2d50*/  IMAD R5, R251.reuse, c[0x0][0x19c], R4 ;  /* 0x00006700fb057a24 */ /* 0x040fe200078e0204 */
[----:B------:R-:W-:Y:S01]  /*2d60*/  BSSY B0, `(.L_x_30) ;  /* 0x0000020000007945 */ /* 0x000fe20003800000 */
[----:B--2---:R-:W-:-:S05]  /*2d70*/  IMAD.WIDE.U32 R2, R251, c[0x0][0x198], R216 ;  /* 0x00006600fb027a25 */ /* 0x004fca00078e00d8 */
[----:B------:R-:W-:Y:S01]  /*2d80*/  IADD3 R4, P1, R26, R2, RZ ;  /* 0x000000021a047210 */ /* 0x000fe20007f3e0ff */
[----:B------:R-:W-:-:S03]  /*2d90*/  IMAD R2, R24, c[0x0][0x1b0], RZ ;  /* 0x00006c0018027a24 */ /* 0x000fc600078e02ff */
[----:B------:R-:W-:Y:S01]  /*2da0*/  IADD3.X R5, R27, R3, R5, P1, !PT ;  /* 0x000000031b057210 */ /* 0x000fe20000ffe405 */
[----:B------:R-:W-:-:S04]  /*2db0*/  IMAD R2, R14, c[0x0][0x1b4], R2 ;  /* 0x00006d000e027a24 */ /* 0x000fc800078e0202 */
[----:B------:R-:W-:-:S04]  /*2dc0*/  IMAD.WIDE.U32 R4, R14, c[0x0][0x1b0], R4 ;  /* 0x00006c000e047a25 */ /* 0x000fc800078e0004 */
[----:B------:R-:W-:Y:S01]  /*2dd0*/  IMAD.IADD R9, R5, 0x1, R2 ;  /* 0x0000000105097824 */ /* 0x000fe200078e0202 */
[----:B------:R-:W-:Y:S05]  /*2de0*/  @P6 BRA `(.L_x_31) ;  /* 0x0000017000006947 */ /* 0x000fea0003800000 */
[----:B-1----:R-:W-:Y:S01]  /*2df0*/  ISETP.GE.AND P2, PT, R216, c[0x0][0x220], PT ;  /* 0x00008800d8007a0c */ /* 0x002fe20003f46270 */
[----:B------:R-:W-:Y:S01]  /*2e00*/  IMAD R8, R28, c[0x0][0x198], RZ ;  /* 0x000066001c087a24 */ /* 0x000fe200078e02ff */
[----:B------:R-:W-:Y:S01]  /*2e10*/  MOV R3, R9 ;  /* 0x0000000900037202 */ /* 0x000fe20000000f00 */
[----:B------:R-:W-:Y:S01]  /*2e20*/  IMAD.MOV.U32 R2, RZ, RZ, R4 ;  /* 0x000000ffff027224 */ /* 0x000fe200078e0004 */
[----:B------:R-:W-:Y:S01]  /*2e30*/  ISETP.GE.AND P1, PT, R228, c[0x0][0x220], PT ;  /* 0x00008800e4007a0c */ /* 0x000fe20003f26270 */
[C---:B------:R-:W-:Y:S02]  /*2e40*/  IMAD R8, R241.reuse, c[0x0][0x19c], R8 ;  /* 0x00006700f1087a24 */ /* 0x040fe400078e0208 */
        /* <DEDUP_REMOVED lines=11> */
[----:B-1----:R-:W-:-:S04]  /*2f00*/  LEA R6, P1, R2, c[0x0][0x168], 0x1 ;  /* 0x00005a0002067a11 */ /* 0x002fc800078208ff */
[----:B------:R-:W-:-:S05]  /*2f10*/  LEA.HI.X R7, R2, c[0x0][0x16c], R8, 0x1, P1 ;  /* 0x00005b0002077a11 */ /* 0x000fca00008f0c08 */
[----:B------:R-:W-:Y:S01]  /*2f20*/  @!PT LDS RZ, [RZ] ;  /* 0x00000000fffff984 */ /* 0x000fe20000000800 */
[----:B------:R-:W-:Y:S01]  /*2f30*/  @!PT LDS RZ, [RZ] ;  /* 0x00000000fffff984 */ /* 0x000fe20000000800 */
[----:B------:R-:W-:Y:S01]  /*2f40*/  @!PT LDS RZ, [RZ] ;  /* 0x00000000fffff984 */ /* 0x000fe20000000800 */
[----:B------:R1:W-:Y:S04]  /*2f50*/  LDGSTS.E.BYPASS.LTC128B.128 [R207+0xe000], [R6.64+0x80] ;  /* 0x0e00008006cf7fae */ /* 0x0003e8000b901d46 */
.L_x_31:
[----:B-1----:R-:W-:Y:S05]  /*2f60*/  BSYNC B0 ;  /* 0x0000000000007941 */ /* 0x002fea0003800000 */
.L_x_30:
[----:B------:R1:W-:Y:S01]  /*2f70*/  @P5 STS.128 [R207+0xd000], RZ ;  /* 0x00d000ffcf005388 */ /* 0x0003e20000000c00 */
[----:B------:R-:W-:Y:S03]  /*2f80*/  BSSY B0, `(.L_x_32) ;  /* 0x000001b000007945 */ /* 0x000fe60003800000 */
        /* <DEDUP_REMOVED lines=26> */
.L_x_33:
[----:B------:R-:W-:Y:S05]  /*3130*/  BSYNC B0 ;  /* 0x0000000000007941 */ /* 0x000fea0003800000 */
.L_x_32:
[----:B------:R-:W0:Y:S01]  /*3140*/  LDGDEPBAR ;  /* 0x00000000000079af */ /* 0x000e220000000000 */
[CC--:B------:R-:W-:Y:S01]  /*3150*/  LEA.HI R4, R30.reuse, R31.reuse, RZ, 0x3 ;  /* 0x0000001f1e047211 */ /* 0x0c0fe200078f18ff */
[----:B------:R-:W-:Y:S01]  /*3160*/  IMAD.MOV.U32 R164, RZ, RZ, 0x20 ;  /* 0x00000020ffa47424 */ /* 0x000fe200078e00ff */
[----:B--2---:R-:W-:Y:S01]  /*3170*/  LEA.HI R2, R30, R31, RZ, 0x4 ;  /* 0x0000001f1e027211 */ /* 0x004fe200078f20ff */
[----:B------:R-:W-:Y:S01]  /*3180*/  IMAD.SHL.U32 R193, R203, 0x2, RZ ;  /* 0x00000002cbc17824 */ /* 0x000fe200078e00ff */
[----:B------:R-:W-:Y:S01]  /*3190*/  LOP3.LUT R4, R4, 0xfffffff8, RZ, 0xc0, !PT ;  /* 0xfffffff804047812 */ /* 0x000fe200078ec0ff */
[----:B------:R-:W-:Y:S01]  /*31a0*/  IMAD.MOV.U32 R209, RZ, RZ, R206 ;  /* 0x000000ffffd17224 */ /* 0x000fe200078e00ce */
[----:B------:R-:W-:Y:S01]  /*31b0*/  LOP3.LUT R2, R2, 0xfffffff0, RZ, 0xc0, !PT ;  /* 0xfffffff002027812 */ /* 0x000fe200078ec0ff */
[----:B------:R-:W-:Y:S01]  /*31c0*/  CS2R R94, SRZ ;  /* 0x00000000005e7805 */ /* 0x000fe2000001ff00 */
[----:B------:R-:W-:Y:S01]  /*31d0*/  IADD3 R0, R0, 0x1, RZ ;  /* 0x0000000100007810 */ /* 0x000fe20007ffe0ff */
[C---:B------:R-:W-:Y:S01]  /*31e0*/  IMAD.IADD R4, R31.reuse, 0x1, -R4 ;  /* 0x000000011f047824 */ /* 0x040fe200078e0a04 */
[----:B------:R-:W-:Y:S01]  /*31f0*/  MOV R192, 0x40 ;  /* 0x0000004000c07802 */ /* 0x000fe20000000f00 */
[----:B------:R-:W-:Y:S01]  /*3200*/  IMAD.IADD R2, R31, 0x1, -R2 ;  /* 0x000000011f027824 */ /* 0x000fe200078e0a02 */
[----:B------:R-:W-:Y:S01]  /*3210*/  IADD3 R246, R227, R0, -R20 ;  /* 0x00000000e3f67210 */ /* 0x000fe20007ffe814 */
[----:B------:R-:W-:Y:S01]  /*3220*/  CS2R R92, SRZ ;  /* 0x00000000005c7805 */ /* 0x000fe2000001ff00 */
[----:B------:R-:W-:Y:S01]  /*3230*/  LOP3.LUT P3, RZ, R4, 0x2, RZ, 0xc0, !PT ;  /* 0x0000000204ff7812 */ /* 0x000fe2000786c0ff */
[----:B------:R-:W-:Y:S01]  /*3240*/  CS2R R98, SRZ ;  /* 0x0000000000627805 */ /* 0x000fe2000001ff00 */
[----:B------:R-:W-:Y:S01]  /*3250*/  SHF.R.S32.HI R3, RZ, 0x1f, R2 ;  /* 0x0000001fff037819 */ /* 0x000fe20000011402 */
[----:B------:R-:W-:Y:S01]  /*3260*/  CS2R R96, SRZ ;  /* 0x0000000000607805 */ /* 0x000fe2000001ff00 */
[----:B------:R-:W-:Y:S01]  /*3270*/  SEL R164, R164, 0xffffffe0, !P3 ;  /* 0xffffffe0a4a47807 */ /* 0x000fe20005800000 */
[----:B------:R-:W-:Y:S01]  /*3280*/  CS2R R90, SRZ ;  /* 0x00000000005a7805 */ /* 0x000fe2000001ff00 */
[----:B------:R-:W-:Y:S01]  /*3290*/  IADD3 R0, R202, 0x2000, RZ ;  /* 0x00002000ca007810 */ /* 0x000fe20007ffe0ff */
[----:B------:R-:W-:Y:S01]  /*32a0*/  CS2R R88, SRZ ;  /* 0x0000000000587805 */ /* 0x000fe2000001ff00 */
[----:B------:R-:W-:Y:S01]  /*32b0*/  LEA.HI R3, R3, R2, RZ, 0x3 ;  /* 0x0000000203037211 */ /* 0x000fe200078f18ff */
[----:B------:R-:W-:-:S04]  /*32c0*/  DEPBAR.LE SB0, 0x1 ;  /* 0x000080400000791a */ /* 0x000fc80000000000 */
[----:B------:R-:W-:Y:S01]  /*32d0*/  BAR.SYNC.DEFER_BLOCKING 0x0 ;  /* 0x0000000000007b1d */ /* 0x000fe20000010000 */
[----:B------:R-:W-:Y:S01]  /*32e0*/  IMAD.IADD R164, R164, 0x1, R188 ;  /* 0x00000001a4a47824 */ /* 0x000fe200078e02bc */
[----:B------:R-:W-:Y:S01]  /*32f0*/  SEL R0, R0, R202, !P0 ;  /* 0x000000ca00007207 */ /* 0x000fe20004000000 */
[----:B------:R-:W-:Y:S01]  /*3300*/  CS2R R86, SRZ ;  /* 0x0000000000567805 */ /* 0x000fe2000001ff00 */
[----:B------:R-:W-:Y:S01]  /*3310*/  LOP3.LUT R3, R3, 0xfffffff8, RZ, 0xc0, !PT ;  /* 0xfffffff803037812 */ /* 0x000fe200078ec0ff */
[----:B------:R-:W-:Y:S01]  /*3320*/  CS2R R84, SRZ ;  /* 0x0000000000547805 */ /* 0x000fe2000001ff00 */
[----:B------:R-:W-:Y:S01]  /*3330*/  IADD3 R244, R20, 0x40, R251 ;  /* 0x0000004014f47810 */ /* 0x000fe20007ffe0fb */
[----:B------:R-:W-:Y:S01]  /*3340*/  IMAD.SHL.U32 R184, R0, 0x2, RZ ;  /* 0x0000000200b87824 */ /* 0x000fe200078e00ff */
[----:B------:R-:W-:Y:S01]  /*3350*/  IADD3 R245, R251, 0x40, RZ ;  /* 0x00000040fbf57810 */ /* 0x000fe20007ffe0ff */
[----:B------:R-:W-:Y:S01]  /*3360*/  IMAD.IADD R2, R2, 0x1, -R3 ;  /* 0x0000000102027824 */ /* 0x000fe200078e0a03 */
[----:B------:R-:W-:Y:S01]  /*3370*/  CS2R R78, SRZ ;  /* 0x00000000004e7805 */ /* 0x000fe2000001ff00 */
[----:B------:R-:W-:Y:S01]  /*3380*/  IMAD.MOV.U32 R0, RZ, RZ, c[0x0][0x22c] ;  /* 0x00008b00ff007624 */ /* 0x000fe200078e00ff */
[----:B------:R-:W-:Y:S01]  /*3390*/  CS2R R76, SRZ ;  /* 0x00000000004c7805 */ /* 0x000fe2000001ff00 */
[----:B------:R-:W-:Y:S01]  /*33a0*/  CS2R R82, SRZ ;  /* 0x0000000000527805 */ /* 0x000fe2000001ff00 */
[----:B------:R-:W-:Y:S01]  /*33b0*/  R2P PR, R2, 0x6 ;  /* 0x0000000602007804 */ /* 0x000fe20000000000 */
[----:B------:R-:W-:Y:S01]  /*33c0*/  IMAD R0, R0, c[0x0][0x1c0], RZ ;  /* 0x0000700000007a24 */ /* 0x000fe200078e02ff */
[----:B------:R-:W-:Y:S01]  /*33d0*/  IADD3 R2, R203, 0x2000, RZ ;  /* 0x00002000cb027810 */ /* 0x000fe20007ffe0ff */
[----:B------:R-:W-:Y:S01]  /*33e0*/  CS2R R80, SRZ ;  /* 0x0000000000507805 */ /* 0x000fe2000001ff00 */
[----:B------:R-:W-:Y:S01]  /*33f0*/  CS2R R74, SRZ ;  /* 0x00000000004a7805 */ /* 0x000fe2000001ff00 */
[----:B------:R-:W-:Y:S01]  /*3400*/  IMAD.SHL.U32 R247, R0, 0x10, RZ ;  /* 0x0000001000f77824 */ /* 0x000fe200078e00ff */
[----:B------:R-:W-:Y:S01]  /*3410*/  SEL R2, R2, R203, !P0 ;  /* 0x000000cb02027207 */ /* 0x000fe20004000000 */
[----:B------:R-:W-:Y:S01]  /*3420*/  IMAD.SHL.U32 R214, R0, 0x8, RZ ;  /* 0x0000000800d67824 */ /* 0x000fe200078e00ff */
[----:B------:R-:W-:Y:S01]  /*3430*/  SEL R201, R201, 0xffffffe0, !P1 ;  /* 0xffffffe0c9c97807 */ /* 0x000fe20004800000 */
[----:B------:R-:W-:Y:S01]  /*3440*/  CS2R R72, SRZ ;  /* 0x0000000000487805 */ /* 0x000fe2000001ff00 */
[----:B------:R2:W1:Y:S01]  /*3450*/  LDSM.16.M88.4 R128, [R164+0x10000] ;  /* 0x01000000a480783b */ /* 0x0004620000000200 */
[C---:B------:R-:W-:Y:S01]  /*3460*/  IADD3 R252, R247.reuse, 0x60, RZ ;  /* 0x00000060f7fc7810 */ /* 0x040fe20007ffe0ff */
[----:B------:R-:W-:Y:S01]  /*3470*/  CS2R R70, SRZ ;  /* 0x0000000000467805 */ /* 0x000fe2000001ff00 */
[----:B------:R-:W-:Y:S01]  /*3480*/  SHF.L.U32 R187, R2, 0x1, RZ ;  /* 0x0000000102bb7819 */ /* 0x000fe200000006ff */
[----:B------:R2:W3:Y:S01]  /*3490*/  LDSM.16.M88.4 R132, [R164+0x10800] ;  /* 0x01080000a484783b */ /* 0x0004e20000000200 */
[C---:B------:R-:W-:Y:S01]  /*34a0*/  IADD3 R3, R247.reuse, 0x20, RZ ;  /* 0x00000020f7037810 */ /* 0x040fe20007ffe0ff */
[----:B------:R-:W-:Y:S01]  /*34b0*/  IMAD.IADD R248, R214, 0x1, R252 ;  /* 0x00000001d6f87824 */ /* 0x000fe200078e02fc */
[----:B------:R-:W-:Y:S01]  /*34c0*/  IADD3 R2, R247, 0x40, RZ ;  /* 0x00000040f7027810 */ /* 0x000fe20007ffe0ff */
[----:B------:R2:W4:Y:S01]  /*34d0*/  LDSM.16.M88.4 R160, [R164+0x12000] ;  /* 0x01200000a4a0783b */ /* 0x0005220000000200 */
[----:B------:R-:W-:Y:S01]  /*34e0*/  SEL R192, R192, 0xffffffc0, !P2 ;  /* 0xffffffc0c0c07807 */ /* 0x000fe20005000000 */
[C---:B------:R-:W-:Y:S01]  /*34f0*/  IMAD.IADD R250, R214.reuse, 0x1, R3 ;  /* 0x00000001d6fa7824 */ /* 0x040fe200078e0203 */
[C---:B------:R-:W-:Y:S01]  /*3500*/  IADD3 R249, R214.reuse, R2, RZ ;  /* 0x00000002d6f97210 */ /* 0x040fe20007ffe0ff */
[----:B------:R2:W1:Y:S01]  /*3510*/  LDSM.16.M88.4 R104, [R189+0x10000] ;  /* 0x01000000bd68783b */ /* 0x0004620000000200 */
[C---:B------:R-:W-:Y:S01]  /*3520*/  IADD3 R2, R214.reuse, R248, RZ ;  /* 0x000000f8d6027210 */ /* 0x040fe20007ffe0ff */
[----:B------:R-:W-:Y:S01]  /*3530*/  IMAD.IADD R4, R214, 0x1, R250 ;  /* 0x00000001d6047824 */ /* 0x000fe200078e02fa */
[----:B------:R-:W-:Y:S01]  /*3540*/  IADD3 R196, R194, R201, RZ ;  /* 0x000000c9c2c47210 */ /* 0x000fe20007ffe0ff */
[----:B------:R2:W1:Y:S01]  /*3550*/  LDSM.16.M88.4 R108, [R189+0x10800] ;  /* 0x01080000bd6c783b */ /* 0x0004620000000200 */
[C---:B------:R-:W-:Y:S01]  /*3560*/  IMAD.IADD R3, R214.reuse, 0x1, R249 ;  /* 0x00000001d6037824 */ /* 0x040fe200078e02f9 */
[----:B------:R-:W-:Y:S01]  /*3570*/  CS2R R68, SRZ ;  /* 0x0000000000447805 */ /* 0x000fe2000001ff00 */
[C---:B------:R-:W-:Y:S01]  /*3580*/  IMAD.IADD R234, R214.reuse, 0x1, R4 ;  /* 0x00000001d6ea7824 */ /* 0x040fe200078e0204 */
[----:B------:R2:W1:Y:S01]  /*3590*/  LDSM.16.M88.4 R112, [R190+0x10000] ;  /* 0x01000000be70783b */ /* 0x0004620000000200 */
[C---:B------:R-:W-:Y:S01]  /*35a0*/  IMAD.IADD R232, R214.reuse, 0x1, R3 ;  /* 0x00000001d6e87824 */ /* 0x040fe200078e0203 */
[----:B------:R-:W-:Y:S01]  /*35b0*/  CS2R R46, SRZ ;  /* 0x00000000002e7805 */ /* 0x000fe2000001ff00 */
[C---:B------:R-:W-:Y:S01]  /*35c0*/  IMAD.IADD R230, R214.reuse, 0x1, R2 ;  /* 0x00000001d6e67824 */ /* 0x040fe200078e0202 */
[----:B------:R2:W1:Y:S01]  /*35d0*/  LDSM.16.M88.4 R116, [R190+0x10800] ;  /* 0x01080000be74783b */ /* 0x0004620000000200 */
[----:B------:R-:W-:Y:S01]  /*35e0*/  IMAD.IADD R195, R201, 0x1, R193 ;  /* 0x00000001c9c37824 */ /* 0x000fe200078e02c1 */
[C---:B------:R-:W-:Y:S01]  /*35f0*/  IADD3 R233, R214.reuse, R234, RZ ;  /* 0x000000ead6e97210 */ /* 0x040fe20007ffe0ff */
[C---:B------:R-:W-:Y:S01]  /*3600*/  IMAD.IADD R231, R214.reuse, 0x1, R232 ;  /* 0x00000001d6e77824 */ /* 0x040fe200078e02e8 */
[----:B------:R2:W1:Y:S01]  /*3610*/  LDSM.16.M88.4 R120, [R188+0x10000] ;  /* 0x01000000bc78783b */ /* 0x0004620000000200 */
[----:B------:R-:W-:Y:S01]  /*3620*/  IMAD.IADD R229, R214, 0x1, R230 ;  /* 0x00000001d6e57824 */ /* 0x000fe200078e02e6 */
[----:B------:R-:W-:Y:S01]  /*3630*/  CS2R R44, SRZ ;  /* 0x00000000002c7805 */ /* 0x000fe2000001ff00 */
[----:B------:R-:W-:Y:S01]  /*3640*/  CS2R R50, SRZ ;  /* 0x0000000000327805 */ /* 0x000fe2000001ff00 */
[----:B------:R2:W1:Y:S01]  /*3650*/  LDSM.16.M88.4 R124, [R188+0x10800] ;  /* 0x01080000bc7c783b */ /* 0x0004620000000200 */
[----:B------:R-:W-:Y:S01]  /*3660*/  CS2R R48, SRZ ;  /* 0x0000000000307805 */ /* 0x000fe2000001ff00 */
        /* <DEDUP_REMOVED lines=16> */
[----:B------:R-:W-:Y:S01]  /*3770*/  IMAD.IADD R244, R244, 0x1, -R227 ;  /* 0x00000001f4f47824 */ /* 0x000fe200078e0ae3 */
[----:B------:R-:W-:Y:S01]  /*3780*/  IADD3 R200, R192, R196, RZ ;  /* 0x000000c4c0c87210 */ /* 0x000fe20007ffe0ff */
[----:B------:R2:W1:Y:S01]  /*3790*/  LDSM.16.M88.4 R152, [R188+0x12000] ;  /* 0x01200000bc98783b */ /* 0x0004620000000200 */
[----:B------:R-:W-:Y:S01]  /*37a0*/  IMAD.IADD R199, R194, 0x1, R192 ;  /* 0x00000001c2c77824 */ /* 0x000fe200078e02c0 */
[----:B------:R-:W-:Y:S01]  /*37b0*/  IADD3 R237, R214, R233, RZ ;  /* 0x000000e9d6ed7210 */ /* 0x000fe20007ffe0ff */
[C---:B------:R-:W-:Y:S01]  /*37c0*/  IMAD.IADD R198, R192.reuse, 0x1, R193 ;  /* 0x00000001c0c67824 */ /* 0x040fe200078e02c1 */
[----:B------:R2:W1:Y:S01]  /*37d0*/  LDSM.16.M88.4 R156, [R188+0x12800] ;  /* 0x01280000bc9c783b */ /* 0x0004620000000200 */
[----:B------:R-:W-:-:S02]  /*37e0*/  IMAD.IADD R197, R192, 0x1, R195 ;  /* 0x00000001c0c57824 */ /* 0x000fc400078e02c3 */
[C---:B------:R-:W-:Y:S01]  /*37f0*/  IMAD.IADD R236, R214.reuse, 0x1, R231 ;  /* 0x00000001d6ec7824 */ /* 0x040fe200078e02e7 */
[----:B------:R-:W1:Y:S01]  /*3800*/  LDSM.16.M88.4 R164, [R164+0x12800] ;  /* 0x01280000a4a4783b */ /* 0x000e620000000200 */
[----:B---34-:R-:W-:-:S03]  /*3810*/  IMAD.IADD R235, R214, 0x1, R229 ;  /* 0x00000001d6eb7824 */ /* 0x018fc600078e02e5 */
.L_x_36:
[----:B------:R-:W0:Y:S01]  /*3820*/  LDGDEPBAR ;  /* 0x00000000000079af */ /* 0x000e220000000000 */
[----:B------:R-:W-:Y:S01]  /*3830*/  IMAD.IADD R0, R187, 0x1, R201 ;  /* 0x00000001bb007824 */ /* 0x000fe200078e02c9 */
[----:B-----5:R-:W-:Y:S01]  /*3840*/  FSETP.NEU.FTZ.AND P0, PT, R215, -INF , PT ;  /* 0xff800000d700780b */ /* 0x020fe20003f1d000 */
[--C-:B------:R-:W-:Y:S01]  /*3850*/  IMAD.IADD R3, R187, 0x1, R192.reuse ;  /* 0x00000001bb037824 */ /* 0x100fe200078e02c0 */
[----:B------:R-:W-:Y:S01]  /*3860*/  ISETP.GT.AND P5, PT, R208, R240, PT ;  /* 0x000000f0d000720c */ /* 0x000fe20003fa4270 */
[----:B------:R-:W-:Y:S02]  /*3870*/  IMAD.IADD R2, R0, 0x1, R192 ;  /* 0x0000000100027824 */ /* 0x000fe400078e02c0 */
[----:B------:R-:W-:Y:S01]  /*3880*/  IMAD.MOV.U32 R172, RZ, RZ, c[0x0][0x22c] ;  /* 0x00008b00ffac7624 */ /* 0x000fe200078e00ff */
[----:B------:R-:W3:Y:S03]  /*3890*/  LDL R168, [R1+0x8] ;  /* 0x0000080001a87983 */ /* 0x000ee60000100800 */
[----:B------:R-:W-:Y:S04]  /*38a0*/  IMAD R172, R172, c[0x0][0x1c0], RZ ;  /* 0x00007000acac7a24 */ /* 0x000fe800078e02ff */
[----:B------:R-:W-:Y:S01]  /*38b0*/  IMAD.U32 R172, R172, -0x40, RZ ;  /* 0xffffffc0acac7824 */ /* 0x000fe200078e00ff */
[----:B------:R-:W-:Y:S04]  /*38c0*/  DEPBAR.LE SB0, 0x0 ;  /* 0x000080000000791a */ /* 0x000fe80000000000 */
[----:B------:R-:W-:Y:S08]  /*38d0*/  BAR.SYNC.DEFER_BLOCKING 0x0 ;  /* 0x0000000000007b1d */ /* 0x000ff00000010000 */
[----:B------:R-:W-:Y:S08]  /*38e0*/  LDSM.16.M88.4 R16, [R187] ;  /* 0x00000000bb10783b */ /* 0x000ff00000000200 */
[----:B------:R-:W4:Y:S08]  /*38f0*/  LDSM.16.M88.4 R8, [R189+0xc000] ;  /* 0x00c00000bd08783b */ /* 0x000f300000000200 */
[----:B------:R-:W2:Y:S08]  /*3900*/  LDSM.16.M88.4 R52, [R189+0xc800] ;  /* 0x00c80000bd34783b */ /* 0x000eb00000000200 */
[----:B------:R-:W-:Y:S08]  /*3910*/  LDSM.16.M88.4 R56, [R0] ;  /* 0x000000000038783b */ /* 0x000ff00000000200 */
[----:B------:R-:W1:Y:S08]  /*3920*/  LDSM.16.M88.4 R60, [R190+0xc000] ;  /* 0x00c00000be3c783b */ /* 0x000e700000000200 */
[----:B------:R-:W1:Y:S01]  /*3930*/  LDSM.16.M88.4 R64, [R190+0xc800] ;  /* 0x00c80000be40783b */ /* 0x000e620000000200 */
[C---:B----4-:R-:W-:Y:S07]  /*3940*/  HMMA.16816.F32.BF16 R4, R16.reuse, R8, RZ ;  /* 0x000000081004723c */ /* 0x050fee00000418ff */
[----:B------:R-:W-:Y:S01]  /*3950*/  LDSM.16.M88.4 R100, [R188+0xc000] ;  /* 0x00c00000bc64783b */ /* 0x000fe20000000200 */
[C---:B------:R-:W-:Y:S08]  /*3960*/  HMMA.16816.F32.BF16 R8, R16.reuse, R10, RZ ;  /* 0x0000000a1008723c */ /* 0x040ff000000418ff */
[C---:B--2---:R-:W-:Y:S08]  /*3970*/  HMMA.16816.F32.BF16 R12, R16.reuse, R52, RZ ;  /* 0x00000034100c723c */ /* 0x044ff000000418ff */
[----:B------:R-:W-:Y:S01]  /*3980*/  HMMA.16816.F32.BF16 R16, R16, R54, RZ ;  /* 0x000000361010723c */ /* 0x000fe200000418ff */
[----:B------:R-:W2:Y:S07]  /*3990*/  LDSM.16.M88.4 R52, [R3] ;  /* 0x000000000334783b */ /* 0x000eae0000000200 */
[C---:B-1----:R-:W-:Y:S08]  /*39a0*/  HMMA.16816.F32.BF16 R4, R56.reuse, R60, R4 ;  /* 0x0000003c3804723c */ /* 0x042ff00000041804 */
[C---:B------:R-:W-:Y:S01]  /*39b0*/  HMMA.16816.F32.BF16 R8, R56.reuse, R62, R8 ;  /* 0x0000003e3808723c */ /* 0x040fe20000041808 */
[----:B------:R-:W1:Y:S07]  /*39c0*/  LDSM.16.M88.4 R60, [R188+0xc800] ;  /* 0x00c80000bc3c783b */ /* 0x000e6e0000000200 */
[C---:B------:R-:W-:Y:S08]  /*39d0*/  HMMA.16816.F32.BF16 R12, R56.reuse, R64, R12 ;  /* 0x00000040380c723c */ /* 0x040ff0000004180c */
[----:B------:R-:W-:Y:S01]  /*39e0*/  HMMA.16816.F32.BF16 R16, R56, R66, R16 ;  /* 0x000000423810723c */ /* 0x000fe20000041810 */
[----:B------:R-:W-:Y:S07]  /*39f0*/  LDSM.16.M88.4 R56, [R2] ;  /* 0x000000000238783b */ /* 0x000fee0000000200 */
[C---:B--2---:R-:W-:Y:S01]  /*3a00*/  HMMA.16816.F32.BF16 R4, R52.reuse, R100, R4 ;  /* 0x000000643404723c */ /* 0x044fe20000041804 */
[----:B------:R-:W2:Y:S07]  /*3a10*/  LDSM.16.M88.4 R64, [R191+0xc000] ;  /* 0x00c00000bf40783b */ /* 0x000eae0000000200 */
[C---:B------:R-:W-:Y:S01]  /*3a20*/  HMMA.16816.F32.BF16 R8, R52.reuse, R102, R8 ;  /* 0x000000663408723c */ /* 0x040fe20000041808 */
[----:B------:R-:W4:Y:S07]  /*3a30*/  LDSM.16.M88.4 R100, [R191+0xc800] ;  /* 0x00c80000bf64783b */ /* 0x000f2e0000000200 */
[C---:B-1----:R-:W-:Y:S08]  /*3a40*/  HMMA.16816.F32.BF16 R12, R52.reuse, R60, R12 ;  /* 0x0000003c340c723c */ /* 0x042ff0000004180c */
[----:B------:R-:W-:Y:S01]  /*3a50*/  HMMA.16816.F32.BF16 R16, R52, R62, R16 ;  /* 0x0000003e3410723c */ /* 0x000fe20000041810 */
[----:B------:R-:W-:Y:S08]  /*3a60*/  LDSM.16.M88.4 R52, [R187+0x2000] ;  /* 0x00200000bb34783b */ /* 0x000ff00000000200 */
[----:B------:R-:W1:Y:S01]  /*3a70*/  LDSM.16.M88.4 R60, [R189+0xe000] ;  /* 0x00e00000bd3c783b */ /* 0x000e620000000200 */
[C---:B--2---:R-:W-:Y:S08]  /*3a80*/  HMMA.16816.F32.BF16 R4, R56.reuse, R64, R4 ;  /* 0x000000403804723c */ /* 0x044ff00000041804 */
[C---:B------:R-:W-:Y:S01]  /*3a90*/  HMMA.16816.F32.BF16 R8, R56.reuse, R66, R8 ;  /* 0x000000423808723c */ /* 0x040fe20000041808 */
[----:B------:R-:W2:Y:S07]  /*3aa0*/  LDSM.16.M88.4 R64, [R189+0xe800] ;  /* 0x00e80000bd40783b */ /* 0x000eae0000000200 */
[C---:B----4-:R-:W-:Y:S08]  /*3ab0*/  HMMA.16816.F32.BF16 R12, R56.reuse, R100, R12 ;  /* 0x00000064380c723c */ /* 0x050ff0000004180c */
[----:B------:R-:W-:Y:S01]  /*3ac0*/  HMMA.16816.F32.BF16 R16, R56, R102, R16 ;  /* 0x000000663810723c */ /* 0x000fe20000041810 */
[----:B------:R4:W-:Y:S07]  /*3ad0*/  LDSM.16.M88.4 R56, [R0+0x2000] ;  /* 0x002000000038783b */ /* 0x0009ee0000000200 */
[C---:B-1----:R-:W-:Y:S01]  /*3ae0*/  HMMA.16816.F32.BF16 R4, R52.reuse, R60, R4 ;  /* 0x0000003c3404723c */ /* 0x042fe20000041804 */
[----:B------:R-:W-:Y:S07]  /*3af0*/  LDSM.16.M88.4 R100, [R190+0xe800] ;  /* 0x00e80000be64783b */ /* 0x000fee0000000200 */
[C---:B------:R-:W-:Y:S01]  /*3b00*/  HMMA.16816.F32.BF16 R8, R52.reuse, R62, R8 ;  /* 0x0000003e3408723c */ /* 0x040fe20000041808 */
[----:B------:R-:W1:Y:S03]  /*3b10*/  LDSM.16.M88.4 R60, [R190+0xe000] ;  /* 0x00e00000be3c783b */ /* 0x000e660000000200 */
[----:B----4-:R-:W-:Y:S04]  /*3b20*/  IMAD.SHL.U32 R0, R208, 0x40, RZ ;  /* 0x00000040d0007824 */ /* 0x010fe800078e00ff */
[C---:B--2---:R-:W-:Y:S03]  /*3b30*/  HMMA.16816.F32.BF16 R12, R52.reuse, R64, R12 ;  /* 0x00000040340c723c */ /* 0x044fe6000004180c */
[----:B------:R-:W-:Y:S05]  /*3b40*/  ISETP.GE.AND P2, PT, R0, R244, PT ;  /* 0x000000f40000720c */ /* 0x000fea0003f46270 */
[----:B------:R-:W-:Y:S01]  /*3b50*/  HMMA.16816.F32.BF16 R16, R52, R66, R16 ;  /* 0x000000423410723c */ /* 0x000fe20000041810 */
[----:B------:R3:W-:Y:S02]  /*3b60*/  LDSM.16.M88.4 R52, [R3+0x2000] ;  /* 0x002000000334783b */ /* 0x0007e40000000200 */
[-C--:B------:R-:W-:Y:S06]  /*3b70*/  ISETP.LT.AND P2, PT, R245, R227.reuse, P2 ;  /* 0x000000e3f500720c */ /* 0x080fec0001741270 */
[----:B------:R-:W2:Y:S07]  /*3b80*/  LDSM.16.M88.4 R64, [R188+0xe000] ;  /* 0x00e00000bc40783b */ /* 0x000eae0000000200 */
[----:B------:R-:W-:Y:S01]  /*3b90*/  @!P2 IMAD.IADD R0, R246, 0x1, R0 ;  /* 0x00000001f600a824 */ /* 0x000fe200078e0200 */
[C---:B-1----:R-:W-:Y:S08]  /*3ba0*/  HMMA.16816.F32.BF16 R4, R56.reuse, R60, R4 ;  /* 0x0000003c3804723c */ /* 0x042ff00000041804 */
[C---:B------:R-:W-:Y:S01]  /*3bb0*/  HMMA.16816.F32.BF16 R8, R56.reuse, R62, R8 ;  /* 0x0000003e3808723c */ /* 0x040fe20000041808 */
[----:B------:R-:W1:Y:S07]  /*3bc0*/  LDSM.16.M88.4 R60, [R188+0xe800] ;  /* 0x00e80000bc3c783b */ /* 0x000e6e0000000200 */
[C---:B------:R-:W-:Y:S04]  /*3bd0*/  HMMA.16816.F32.BF16 R12, R56.reuse, R100, R12 ;  /* 0x00000064380c723c */ /* 0x040fe8000004180c */
[----:B---3--:R-:W-:Y:S04]  /*3be0*/  @!P2 IMAD R3, R243, 0x40, R168 ;  /* 0x00000040f303a824 */ /* 0x008fe800078e02a8 */
[----:B------:R-:W-:Y:S01]  /*3bf0*/  HMMA.16816.F32.BF16 R16, R56, R102, R16 ;  /* 0x000000663810723c */ /* 0x000fe20000041810 */
[----:B------:R3:W-:Y:S07]  /*3c00*/  LDSM.16.M88.4 R56, [R2+0x2000] ;  /* 0x002000000238783b */ /* 0x0007ee0000000200 */
[C---:B--2---:R-:W-:Y:S01]  /*3c10*/  HMMA.16816.F32.BF16 R4, R52.reuse, R64, R4 ;  /* 0x000000403404723c */ /* 0x044fe20000041804 */
[----:B------:R-:W2:Y:S07]  /*3c20*/  LDSM.16.M88.4 R100, [R191+0xe000] ;  /* 0x00e00000bf64783b */ /* 0x000eae0000000200 */
[C---:B------:R-:W-:Y:S04]  /*3c30*/  HMMA.16816.F32.BF16 R8, R52.reuse, R66, R8 ;  /* 0x000000423408723c */ /* 0x040fe80000041808 */
[----:B---3--:R-:W-:Y:S04]  /*3c40*/  FMUL.FTZ R2, R215, 1.4426950216293334961 ;  /* 0x3fb8aa3bd7027820 */ /* 0x008fe80000410000 */
[C---:B-1----:R-:W-:Y:S04]  /*3c50*/  HMMA.16816.F32.BF16 R12, R52.reuse, R60, R12 ;  /* 0x0000003c340c723c */ /* 0x042fe8000004180c */
[----:B------:R-:W-:Y:S03]  /*3c60*/  FSEL R2, R2, RZ, P0 ;  /* 0x000000ff02027208 */ /* 0x000fe60000000000 */
[----:B------:R-:W-:Y:S01]  /*3c70*/  @!P2 IADD3 R61, R3, 0x1, RZ ;  /* 0x00000001033da810 */ /* 0x000fe20007ffe0ff */
[----:B------:R-:W-:Y:S01]  /*3c80*/  HMMA.16816.F32.BF16 R16, R52, R62, R16 ;  /* 0x0000003e3410723c */ /* 0x000fe20000041810 */
[----:B------:R-:W1:Y:S03]  /*3c90*/  LDSM.16.M88.4 R52, [R191+0xe800] ;  /* 0x00e80000bf34783b */ /* 0x000e660000000200 */
[CC--:B------:R-:W-:Y:S02]  /*3ca0*/  @!P2 IMNMX R60, R0.reuse, R227.reuse, PT ;  /* 0x000000e3003ca217 */ /* 0x0c0fe40003800200 */
[----:B------:R-:W-:Y:S02]  /*3cb0*/  @!P2 IADD3 R0, R0, 0x8, RZ ;  /* 0x000000080000a810 */ /* 0x000fe40007ffe0ff */
[-C--:B------:R-:W-:Y:S02]  /*3cc0*/  @!P2 ISETP.GE.AND P0, PT, R61, R60.reuse, PT ;  /* 0x0000003c3d00a20c */ /* 0x080fe40003f06270 */
[----:B------:R-:W-:Y:S01]  /*3cd0*/  @!P2 ISETP.GE.AND P1, PT, R3, R60, PT ;  /* 0x0000003c0300a20c */ /* 0x000fe20003f26270 */
[C---:B--2---:R-:W-:Y:S08]  /*3ce0*/  HMMA.16816.F32.BF16 R4, R56.reuse, R100, R4 ;  /* 0x000000643804723c */ /* 0x044ff00000041804 */
[C---:B------:R-:W-:Y:S11]  /*3cf0*/  HMMA.16816.F32.BF16 R8, R56.reuse, R102, R8 ;  /* 0x000000663808723c */ /* 0x040ff60000041808 */
[----:B------:R-:W-:Y:S05]  /*3d00*/  @!UPT UIADD3 URZ, URZ, URZ, URZ ;  /* 0x0000003f3f3ff290 */ /* 0x000fea000fffe03f */
[----:B------:R-:W-:Y:S01]  /*3d10*/  @!P2 FSEL R4, R4, -INF , !P1 ;  /* 0xff8000000404a808 */ /* 0x000fe20004800000 */
[C---:B-1----:R-:W-:Y:S03]  /*3d20*/  HMMA.16816.F32.BF16 R12, R56.reuse, R52, R12 ;  /* 0x00000034380c723c */ /* 0x042fe6000004180c */
[----:B------:R-:W-:Y:S01]  /*3d30*/  @!P2 FSEL R5, R5, -INF , !P0 ;  /* 0xff8000000505a808 */ /* 0x000fe20004000000 */
[--C-:B------:R-:W-:Y:S01]  /*3d40*/  FFMA.FTZ R4, R4, c[0x0][0x23c], -R2.reuse ;  /* 0x00008f0004047a23 */ /* 0x100fe20000010802 */
[----:B------:R-:W-:Y:S03]  /*3d50*/  FSETP.NEU.FTZ.AND P0, PT, R218, -INF , PT ;  /* 0xff800000da00780b */ /* 0x000fe60003f1d000 */
[----:B------:R-:W-:Y:S01]  /*3d60*/  HMMA.16816.F32.BF16 R16, R56, R54, R16 ;  /* 0x000000363810723c */ /* 0x000fe20000041810 */
[----:B------:R1:W-:Y:S03]  /*3d70*/  MUFU.EX2 R169, R4 ;  /* 0x0000000400a97308 */ /* 0x0003e60000000800 */
[----:B------:R-:W-:Y:S07]  /*3d80*/  FFMA.FTZ R5, R5, c[0x0][0x23c], -R2 ;  /* 0x00008f0005057a23 */ /* 0x000fee0000010802 */
[----:B------:R2:W3:Y:S01]  /*3d90*/  MUFU.EX2 R168, R5 ;  /* 0x0000000500a87308 */ /* 0x0004e20000000800 */
[----:B-1----:R-:W-:Y:S01]  /*3da0*/  @!P2 IMNMX R4, R0, R227, PT ;  /* 0x000000e30004a217 */ /* 0x002fe20003800200 */
[----:B------:R-:W-:Y:S03]  /*3db0*/  FMUL.FTZ R0, R218, 1.4426950216293334961 ;  /* 0x3fb8aa3bda007820 */ /* 0x000fe60000410000 */
[-C--:B------:R-:W-:Y:S02]  /*3dc0*/  @!P2 ISETP.GE.AND P1, PT, R3, R4.reuse, PT ;  /* 0x000000040300a20c */ /* 0x080fe40003f26270 */
[----:B------:R-:W-:Y:S02]  /*3dd0*/  FSEL R0, R0, RZ, P0 ;  /* 0x000000ff00007208 */ /* 0x000fe40000000000 */
[----:B------:R-:W-:Y:S02]  /*3de0*/  @!P2 FSEL R6, R6, -INF , !P1 ;  /* 0xff8000000606a808 */ /* 0x000fe40004800000 */
[----:B------:R-:W-:Y:S02]  /*3df0*/  @!P2 ISETP.GE.AND P0, PT, R61, R4, PT ;  /* 0x000000043d00a20c */ /* 0x000fe40003f06270 */
[----:B--2---:R-:W-:Y:S01]  /*3e00*/  @!P2 IADD3 R5, R3, 0x8, RZ ;  /* 0x000000080305a810 */ /* 0x004fe20007ffe0ff */
[--C-:B------:R-:W-:Y:S01]  /*3e10*/  FFMA.FTZ R6, R6, c[0x0][0x23c], -R0.reuse ;  /* 0x00008f0006067a23 */ /* 0x100fe20000010800 */
[----:B------:R-:W-:Y:S02]  /*3e20*/  @!P2 FSEL R7, R7, -INF , !P0 ;  /* 0xff8000000707a808 */ /* 0x000fe40004000000 */
[-C--:B------:R-:W-:Y:S01]  /*3e30*/  @!P2 ISETP.GE.AND P0, PT, R5, R60.reuse, PT ;  /* 0x0000003c0500a20c */ /* 0x080fe20003f06270 */
[----:B------:R1:W-:Y:S02]  /*3e40*/  MUFU.EX2 R171, R6 ;  /* 0x0000000600ab7308 */ /* 0x0003e40000000800 */
[----:B------:R-:W-:Y:S01]  /*3e50*/  FFMA.FTZ R7, R7, c[0x0][0x23c], -R0 ;  /* 0x00008f0007077a23 */ /* 0x000fe20000010800 */
[----:B------:R-:W-:Y:S05]  /*3e60*/  @!P2 FSEL R8, R8, -INF , !P0 ;  /* 0xff8000000808a808 */ /* 0x000fea0004000000 */
[--C-:B------:R-:W-:Y:S02]  /*3e70*/  FFMA.FTZ R8, R8, c[0x0][0x23c], -R2.reuse ;  /* 0x00008f0008087a23 */ /* 0x100fe40000010802 */
[----:B------:R-:W-:Y:S10]  /*3e80*/  MUFU.EX2 R170, R7 ;  /* 0x0000000700aa7308 */ /* 0x000ff40000000800 */
[----:B------:R-:W-:Y:S01]  /*3e90*/  MUFU.EX2 R101, R8 ;  /* 0x0000000800657308 */ /* 0x000fe20000000800 */
[----:B-1----:R-:W-:Y:S04]  /*3ea0*/  @!P2 IADD3 R6, R3, 0x9, RZ ;  /* 0x000000090306a810 */ /* 0x002fe80007ffe0ff */
[----:B------:R-:W-:Y:S04]  /*3eb0*/  @!P2 ISETP.GE.AND P0, PT, R6, R60, PT ;  /* 0x0000003c0600a20c */ /* 0x000fe80003f06270 */
[----:B------:R-:W-:Y:S02]  /*3ec0*/  @!P2 FSEL R9, R9, -INF , !P0 ;  /* 0xff8000000909a808 */ /* 0x000fe40004000000 */
[-C--:B------:R-:W-:Y:S02]  /*3ed0*/  @!P2 ISETP.GE.AND P0, PT, R5, R4.reuse, PT ;  /* 0x000000040500a20c */ /* 0x080fe40003f06270 */
[----:B------:R-:W-:Y:S01]  /*3ee0*/  @!P2 IADD3 R5, R3, 0x10, RZ ;  /* 0x000000100305a810 */ /* 0x000fe20007ffe0ff */
[----:B------:R-:W-:Y:S01]  /*3ef0*/  FFMA.FTZ R9, R9, c[0x0][0x23c], -R2 ;  /* 0x00008f0009097a23 */ /* 0x000fe20000010802 */
[----:B------:R-:W-:Y:S02]  /*3f00*/  @!P2 FSEL R10, R10, -INF , !P0 ;  /* 0xff8000000a0aa808 */ /* 0x000fe40004000000 */
[----:B------:R-:W-:Y:S01]  /*3f10*/  @!P2 ISETP.GE.AND P0, PT, R6, R4, PT ;  /* 0x000000040600a20c */ /* 0x000fe20003f06270 */
[----:B------:R-:W-:Y:S01]  /*3f20*/  MUFU.EX2 R100, R9 ;  /* 0x0000000900647308 */ /* 0x000fe20000000800 */
[----:B------:R-:W-:Y:S01]  /*3f30*/  @!P2 IADD3 R6, R3, 0x11, RZ ;  /* 0x000000110306a810 */ /* 0x000fe20007ffe0ff */
[--C-:B------:R-:W-:Y:S01]  /*3f40*/  FFMA.FTZ R10, R10, c[0x0][0x23c], -R0.reuse ;  /* 0x00008f000a0a7a23 */ /* 0x100fe20000010800 */
[----:B------:R-:W-:Y:S02]  /*3f50*/  @!P2 FSEL R11, R11, -INF , !P0 ;  /* 0xff8000000b0ba808 */ /* 0x000fe40004000000 */
[-C--:B------:R-:W-:Y:S03]  /*3f60*/  @!P2 ISETP.GE.AND P0, PT, R5, R60.reuse, PT ;  /* 0x0000003c0500a20c */ /* 0x080fe60003f06270 */
[----:B------:R-:W-:Y:S01]  /*3f70*/  FFMA.FTZ R11, R11, c[0x0][0x23c], -R0 ;  /* 0x00008f000b0b7a23 */ /* 0x000fe20000010800 */
[----:B------:R-:W-:Y:S01]  /*3f80*/  @!P2 FSEL R12, R12, -INF , !P0 ;  /* 0xff8000000c0ca808 */ /* 0x000fe20004000000 */
[----:B------:R-:W-:Y:S01]  /*3f90*/  MUFU.EX2 R103, R10 ;  /* 0x0000000a00677308 */ /* 0x000fe20000000800 */
[----:B------:R-:W-:Y:S03]  /*3fa0*/  @!P2 ISETP.GE.AND P0, PT, R6, R60, PT ;  /* 0x0000003c0600a20c */ /* 0x000fe60003f06270 */
[--C-:B------:R-:W-:Y:S01]  /*3fb0*/  FFMA.FTZ R12, R12, c[0x0][0x23c], -R2.reuse ;  /* 0x00008f000c0c7a23 */ /* 0x100fe20000010802 */
[----:B------:R-:W-:Y:S02]  /*3fc0*/  @!P2 FSEL R13, R13, -INF , !P0 ;  /* 0xff8000000d0da808 */ /* 0x000fe40004000000 */
[-C--:B------:R-:W-:Y:S02]  /*3fd0*/  @!P2 ISETP.GE.AND P0, PT, R5, R4.reuse, PT ;  /* 0x000000040500a20c */ /* 0x080fe40003f06270 */
[----:B------:R-:W-:Y:S01]  /*3fe0*/  @!P2 IADD3 R5, R3, 0x18, RZ ;  /* 0x000000180305a810 */ /* 0x000fe20007ffe0ff */
[----:B------:R-:W-:Y:S01]  /*3ff0*/  FFMA.FTZ R13, R13, c[0x0][0x23c], -R2 ;  /* 0x00008f000d0d7a23 */ /* 0x000fe20000010802 */
[----:B------:R-:W-:Y:S01]  /*4000*/  @!P2 FSEL R14, R14, -INF , !P0 ;  /* 0xff8000000e0ea808 */ /* 0x000fe20004000000 */
[----:B------:R-:W1:Y:S01]  /*4010*/  MUFU.EX2 R102, R11 ;  /* 0x0000000b00667308 */ /* 0x000e620000000800 */
[----:B------:R-:W-:Y:S02]  /*4020*/  @!P2 ISETP.GE.AND P0, PT, R6, R4, PT ;  /* 0x000000040600a20c */ /* 0x000fe40003f06270 */
        /* <DEDUP_REMOVED lines=10> */
[-C--:B------:R-:W-:Y:S03]  /*40d0*/  @!P2 ISETP.GE.AND P0, PT, R5, R4.reuse, PT ;  /* 0x000000040500a20c */ /* 0x080fe60003f06270 */
[----:B------:R-:W-:Y:S01]  /*40e0*/  FFMA.FTZ R2, R17, c[0x0][0x23c], -R2 ;  /* 0x00008f0011027a23 */ /* 0x000fe20000010802 */
[----:B------:R-:W-:Y:S01]  /*40f0*/  @!P2 FSEL R18, R18, -INF , !P0 ;  /* 0xff8000001212a808 */ /* 0x000fe20004000000 */
[----:B------:R-:W2:Y:S01]  /*4100*/  MUFU.EX2 R64, R13 ;  /* 0x0000000d00407308 */ /* 0x000ea20000000800 */
[----:B------:R-:W-:Y:S02]  /*4110*/  @!P2 ISETP.GE.AND P0, PT, R3, R4, PT ;  /* 0x000000040300a20c */ /* 0x000fe40003f06270 */
[----:B---3--:R-:W-:Y:S01]  /*4120*/  F2FP.BF16.PACK_AB R3, R168, R169 ;  /* 0x000000a9a803723e */ /* 0x008fe200000010ff */
[--C-:B------:R-:W-:Y:S01]  /*4130*/  FFMA.FTZ R18, R18, c[0x0][0x23c], -R0.reuse ;  /* 0x00008f0012127a23 */ /* 0x100fe20000010800 */
[----:B------:R-:W-:Y:S02]  /*4140*/  @!P2 FSEL R19, R19, -INF , !P0 ;  /* 0xff8000001313a808 */ /* 0x000fe40004000000 */
[----:B-1----:R-:W-:Y:S01]  /*4150*/  F2FP.BF16.PACK_AB R5, R102, R103 ;  /* 0x000000676605723e */ /* 0x002fe200000010ff */
[----:B------:R1:W-:Y:S01]  /*4160*/  STS [R219+0x12000], R3 ;  /* 0x01200003db007388 */ /* 0x0003e20000000800 */
[----:B------:R-:W-:Y:S01]  /*4170*/  IADD3 R56, P0, R239, R224, RZ ;  /* 0x000000e0ef387210 */ /* 0x000fe20007f1e0ff */
[----:B------:R-:W-:Y:S01]  /*4180*/  FFMA.FTZ R0, R19, c[0x0][0x23c], -R0 ;  /* 0x00008f0013007a23 */ /* 0x000fe20000010800 */
[----:B------:R3:W-:Y:S03]  /*4190*/  MUFU.EX2 R60, R2 ;  /* 0x00000002003c7308 */ /* 0x0007e60000000800 */
[----:B------:R-:W-:Y:S01]  /*41a0*/  IMAD.X R57, R238, 0x1, R223, P0 ;  /* 0x00000001ee397824 */ /* 0x000fe200000e06df */
[C---:B------:R-:W-:Y:S04]  /*41b0*/  LEA R204, P0, R172.reuse, R204, 0x2 ;  /* 0x000000ccaccc7211 */ /* 0x040fe800078010ff */
[----:B------:R-:W-:Y:S02]  /*41c0*/  LEA.HI.X.SX32 R205, R172, R205, 0x2, P0 ;  /* 0x000000cdaccd7211 */ /* 0x000fe400000f16ff */
[----:B------:R4:W-:Y:S01]  /*41d0*/  MUFU.EX2 R62, R0 ;  /* 0x00000000003e7308 */ /* 0x0009e20000000800 */
[----:B--2---:R-:W-:Y:S09]  /*41e0*/  F2FP.BF16.PACK_AB R4, R64, R67 ;  /* 0x000000434004723e */ /* 0x004ff200000010ff */
[----:B------:R-:W-:Y:S01]  /*41f0*/  MUFU.EX2 R66, R14 ;  /* 0x0000000e00427308 */ /* 0x000fe20000000800 */
[----:B---3--:R-:W-:Y:S05]  /*4200*/  F2FP.BF16.PACK_AB R2, R170, R171 ;  /* 0x000000abaa02723e */ /* 0x008fea00000010ff */
[----:B------:R2:W-:Y:S04]  /*4210*/  STS [R219+0x12400], R2 ;  /* 0x01240002db007388 */ /* 0x0005e80000000800 */
[----:B------:R-:W1:Y:S01]  /*4220*/  MUFU.EX2 R65, R15 ;  /* 0x0000000f00417308 */ /* 0x000e620000000800 */
[----:B------:R-:W-:Y:S01]  /*4230*/  STS [R222+0x12400], R5 ;  /* 0x01240005de007388 */ /* 0x000fe20000000800 */
[----:B----4-:R-:W-:Y:S05]  /*4240*/  F2FP.BF16.PACK_AB R0, R100, R101 ;  /* 0x000000656400723e */ /* 0x010fea00000010ff */
[----:B------:R3:W-:Y:S03]  /*4250*/  STS [R222+0x12000], R0 ;  /* 0x01200000de007388 */ /* 0x0007e60000000800 */
[----:B------:R-:W2:Y:S01]  /*4260*/  MUFU.EX2 R61, R16 ;  /* 0x00000010003d7308 */ /* 0x000ea20000000800 */
[----:B------:R-:W-:Y:S09]  /*4270*/  STS [R220+0x12000], R4 ;  /* 0x01200004dc007388 */ /* 0x000ff20000000800 */
[----:B------:R-:W3:Y:S01]  /*4280*/  MUFU.EX2 R63, R18 ;  /* 0x00000012003f7308 */ /* 0x000ee20000000800 */
[----:B-1----:R-:W-:Y:S05]  /*4290*/  F2FP.BF16.PACK_AB R3, R65, R66 ;  /* 0x000000424103723e */ /* 0x002fea00000010ff */
[----:B------:R-:W-:Y:S01]  /*42a0*/  STS [R220+0x12400], R3 ;  /* 0x01240003dc007388 */ /* 0x000fe20000000800 */
[----:B--2---:R-:W-:Y:S05]  /*42b0*/  F2FP.BF16.PACK_AB R2, R60, R61 ;  /* 0x0000003d3c02723e */ /* 0x004fea00000010ff */
[----:B------:R1:W-:Y:S01]  /*42c0*/  STS [R221+0x12000], R2 ;  /* 0x01200002dd007388 */ /* 0x0003e20000000800 */
[----:B---3--:R-:W-:Y:S05]  /*42d0*/  F2FP.BF16.PACK_AB R0, R62, R63 ;  /* 0x0000003f3e00723e */ /* 0x008fea00000010ff */
[----:B------:R2:W-:Y:S04]  /*42e0*/  STS [R221+0x12400], R0 ;  /* 0x01240000dd007388 */ /* 0x0005e80000000800 */
[----:B------:R-:W3:Y:S08]  /*42f0*/  LDSM.16.M88.4 R16, [R193+0x8000] ;  /* 0x00800000c110783b */ /* 0x000ef00000000200 */
[----:B------:R-:W3:Y:S08]  /*4300*/  LDSM.16.M88.4 R52, [R195+0x8000] ;  /* 0x00800000c334783b */ /* 0x000ef00000000200 */
[----:B-1----:R-:W4:Y:S04]  /*4310*/  LDG.E R2, [R56.64] ;  /* 0x0000000638027981 */ /* 0x002f28000c1e1900 */
[----:B--2---:R-:W2:Y:S01]  /*4320*/  LDG.E R0, [R56.64+0x20] ;  /* 0x0000200638007981 */ /* 0x004ea2000c1e1900 */
[C---:B---3--:R-:W-:Y:S08]  /*4330*/  HMMA.16816.F32.BF16 R4, R16.reuse, R104, RZ ;  /* 0x000000681004723c */ /* 0x048ff000000418ff */
[C---:B------:R-:W-:Y:S08]  /*4340*/  HMMA.16816.F32.BF16 R8, R16.reuse, R106, RZ ;  /* 0x0000006a1008723c */ /* 0x040ff000000418ff */
[C---:B------:R-:W-:Y:S08]  /*4350*/  HMMA.16816.F32.BF16 R12, R16.reuse, R108, RZ ;  /* 0x0000006c100c723c */ /* 0x040ff000000418ff */
[----:B------:R-:W-:Y:S08]  /*4360*/  HMMA.16816.F32.BF16 R16, R16, R110, RZ ;  /* 0x0000006e1010723c */ /* 0x000ff000000418ff */
[C---:B------:R-:W-:Y:S08]  /*4370*/  HMMA.16816.F32.BF16 R4, R52.reuse, R112, R4 ;  /* 0x000000703404723c */ /* 0x040ff00000041804 */
[C---:B------:R-:W-:Y:S08]  /*4380*/  HMMA.16816.F32.BF16 R8, R52.reuse, R114, R8 ;  /* 0x000000723408723c */ /* 0x040ff00000041808 */
[C---:B------:R-:W-:Y:S08]  /*4390*/  HMMA.16816.F32.BF16 R12, R52.reuse, R116, R12 ;  /* 0x00000074340c723c */ /* 0x040ff0000004180c */
[----:B------:R-:W-:Y:S01]  /*43a0*/  HMMA.16816.F32.BF16 R16, R52, R118, R16 ;  /* 0x000000763410723c */ /* 0x000fe20000041810 */
[----:B------:R-:W1:Y:S07]  /*43b0*/  LDSM.16.M88.4 R52, [R198+0x8000] ;  /* 0x00800000c634783b */ /* 0x000e6e0000000200 */
[C---:B-1----:R-:W-:Y:S08]  /*43c0*/  HMMA.16816.F32.BF16 R4, R52.reuse, R120, R4 ;  /* 0x000000783404723c */ /* 0x042ff00000041804 */
        /* <DEDUP_REMOVED lines=27> */
[C---:B----4-:R-:W-:Y:S01]  /*4580*/  FADD.FTZ R4, -R2.reuse, R4 ;  /* 0x0000000402047221 */ /* 0x050fe20000010100 */
[----:B------:R-:W-:Y:S03]  /*4590*/  HMMA.16816.F32.BF16 R16, R52, R166, R16 ;  /* 0x000000a63410723c */ /* 0x000fe60000041810 */
[----:B------:R-:W-:Y:S02]  /*45a0*/  FADD.FTZ R5, -R2, R5 ;  /* 0x0000000502057221 */ /* 0x000fe40000010100 */
[----:B--2---:R-:W-:Y:S02]  /*45b0*/  FADD.FTZ R6, -R0, R6 ;  /* 0x0000000600067221 */ /* 0x004fe40000010100 */
[C---:B------:R-:W-:Y:S02]  /*45c0*/  FADD.FTZ R8, -R2.reuse, R8 ;  /* 0x0000000802087221 */ /* 0x040fe40000010100 */
[----:B------:R-:W-:Y:S03]  /*45d0*/  FADD.FTZ R9, -R2, R9 ;  /* 0x0000000902097221 */ /* 0x000fe60000010100 */
[----:B------:R-:W-:Y:S02]  /*45e0*/  FMUL.FTZ R59, R101, R8 ;  /* 0x00000008653b7220 */ /* 0x000fe40000410000 */
[----:B------:R-:W-:Y:S02]  /*45f0*/  FMUL.FTZ R58, R100, R9 ;  /* 0x00000009643a7220 */ /* 0x000fe40000410000 */
[C---:B------:R-:W-:Y:S02]  /*4600*/  FADD.FTZ R12, -R2.reuse, R12 ;  /* 0x0000000c020c7221 */ /* 0x040fe40000010100 */
[----:B------:R-:W-:Y:S02]  /*4610*/  FADD.FTZ R13, -R2, R13 ;  /* 0x0000000d020d7221 */ /* 0x000fe40000010100 */
[----:B------:R-:W-:Y:S02]  /*4620*/  FMUL.FTZ R53, R67, R12 ;  /* 0x0000000c43357220 */ /* 0x000fe40000410000 */
[----:B------:R-:W-:Y:S02]  /*4630*/  FMUL.FTZ R52, R64, R13 ;  /* 0x0000000d40347220 */ /* 0x000fe40000410000 */
[C---:B------:R-:W-:Y:S02]  /*4640*/  FADD.FTZ R16, -R2.reuse, R16 ;  /* 0x0000001002107221 */ /* 0x040fe40000010100 */
[----:B------:R-:W-:Y:S02]  /*4650*/  FADD.FTZ R17, -R2, R17 ;  /* 0x0000001102117221 */ /* 0x000fe40000010100 */
[----:B------:R-:W-:Y:S02]  /*4660*/  FMUL.FTZ R57, R61, R16 ;  /* 0x000000103d397220 */ /* 0x000fe40000410000 */
[----:B------:R-:W-:Y:S02]  /*4670*/  FMUL.FTZ R56, R60, R17 ;  /* 0x000000113c387220 */ /* 0x000fe40000410000 */
[C---:B------:R-:W-:Y:S02]  /*4680*/  FADD.FTZ R7, -R0.reuse, R7 ;  /* 0x0000000700077221 */ /* 0x040fe40000010100 */
[C---:B------:R-:W-:Y:S02]  /*4690*/  FADD.FTZ R17, -R0.reuse, R10 ;  /* 0x0000000a00117221 */ /* 0x040fe40000010100 */
[C---:B------:R-:W-:Y:S02]  /*46a0*/  FADD.FTZ R16, -R0.reuse, R11 ;  /* 0x0000000b00107221 */ /* 0x040fe40000010100 */
[C---:B------:R-:W-:Y:S02]  /*46b0*/  FADD.FTZ R9, -R0.reuse, R14 ;  /* 0x0000000e00097221 */ /* 0x040fe40000010100 */
[C---:B------:R-:W-:Y:S02]  /*46c0*/  FADD.FTZ R8, -R0.reuse, R15 ;  /* 0x0000000f00087221 */ /* 0x040fe40000010100 */
[C---:B------:R-:W-:Y:S02]  /*46d0*/  FADD.FTZ R13, -R0.reuse, R18 ;  /* 0x00000012000d7221 */ /* 0x040fe40000010100 */
[----:B------:R-:W-:Y:S02]  /*46e0*/  FADD.FTZ R12, -R0, R19 ;  /* 0x00000013000c7221 */ /* 0x000fe40000010100 */
[----:B------:R-:W-:Y:S02]  /*46f0*/  FMUL.FTZ R55, R169, R4 ;  /* 0x00000004a9377220 */ /* 0x000fe40000410000 */
        /* <DEDUP_REMOVED lines=8> */
[----:B------:R-:W-:Y:S01]  /*4780*/  FMUL.FTZ R12, R62, R12 ;  /* 0x0000000c3e0c7220 */ /* 0x000fe20000410000 */
[----:B------:R-:W-:-:S05]  /*4790*/  @!P5 BRA `(.L_x_34) ;  /* 0x000003800000d947 */ /* 0x000fca0003800000 */
[----:B------:R-:W-:Y:S01]  /*47a0*/  ISETP.GE.AND P2, PT, R216, c[0x0][0x220], PT ;  /* 0x00008800d8007a0c */ /* 0x000fe20003f46270 */
[----:B------:R-:W-:Y:S01]  /*47b0*/  IMAD.MOV.U32 R7, RZ, RZ, c[0x0][0x190] ;  /* 0x00006400ff077624 */ /* 0x000fe200078e00ff */
[----:B------:R-:W-:Y:S01]  /*47c0*/  ISETP.GE.AND P1, PT, R228, c[0x0][0x220], PT ;  /* 0x00008800e4007a0c */ /* 0x000fe20003f26270 */
[----:B------:R-:W-:Y:S01]  /*47d0*/  IMAD.MOV.U32 R14, RZ, RZ, c[0x0][0x194] ;  /* 0x00006500ff0e7624 */ /* 0x000fe200078e00ff */
[----:B------:R-:W-:Y:S01]  /*47e0*/  LOP3.LUT R0, R208, 0x1, RZ, 0xc0, !PT ;  /* 0x00000001d0007812 */ /* 0x000fe200078ec0ff */
[----:B------:R-:W-:Y:S03]  /*47f0*/  IMAD.U32 R3, R7, -0x40, RZ ;  /* 0xffffffc007037824 */ /* 0x000fe600078e00ff */
[----:B------:R-:W-:Y:S01]  /*4800*/  ISETP.NE.U32.AND P4, PT, R0, 0x1, PT ;  /* 0x000000010000780c */ /* 0x000fe20003f85070 */
[----:B------:R-:W-:Y:S01]  /*4810*/  IMAD.MOV.U32 R0, RZ, RZ, -0x4000 ;  /* 0xffffc000ff007424 */ /* 0x000fe200078e00ff */
[----:B------:R-:W-:Y:S02]  /*4820*/  LEA R2, P0, R3, R212, 0x1 ;  /* 0x000000d403027211 */ /* 0x000fe400078008ff */
[----:B------:R-:W-:Y:S02]  /*4830*/  SHF.R.S32.HI R6, RZ, 0x1f, R3 ;  /* 0x0000001fff067819 */ /* 0x000fe40000011403 */
[----:B------:R-:W-:Y:S02]  /*4840*/  SEL R0, R0, 0x4000, !P4 ;  /* 0x0000400000007807 */ /* 0x000fe40006000000 */
[----:B------:R-:W-:Y:S02]  /*4850*/  LEA R5, P3, R7, R3, 0x5 ;  /* 0x0000000307057211 */ /* 0x000fe400078628ff */
[-C--:B------:R-:W-:Y:S01]  /*4860*/  LEA.HI.X.SX32 R3, R3, R213.reuse, 0x1, P0 ;  /* 0x000000d503037211 */ /* 0x080fe200000f0eff */
[----:B------:R-:W-:Y:S01]  /*4870*/  IMAD.IADD R206, R206, 0x1, R0 ;  /* 0x00000001cece7824 */ /* 0x000fe200078e0200 */
[----:B------:R-:W-:Y:S01]  /*4880*/  LEA.HI.X R6, R7, R6, R14, 0x5, P3 ;  /* 0x0000000607067211 */ /* 0x000fe200018f2c0e */
[--C-:B------:R-:W-:Y:S01]  /*4890*/  IMAD.IADD R209, R209, 0x1, R0.reuse ;  /* 0x00000001d1d17824 */ /* 0x100fe200078e0200 */
[----:B------:R-:W-:Y:S01]  /*48a0*/  @!P1 LEA R4, P3, R5, R212, 0x1 ;  /* 0x000000d405049211 */ /* 0x000fe200078608ff */
[----:B------:R-:W-:Y:S01]  /*48b0*/  IMAD.IADD R187, R187, 0x1, R0 ;  /* 0x00000001bbbb7824 */ /* 0x000fe200078e0200 */
[----:B------:R1:W-:Y:S01]  /*48c0*/  @P2 STS [R206], RZ ;  /* 0x000000ffce002388 */ /* 0x0003e20000000800 */
[----:B------:R-:W-:Y:S01]  /*48d0*/  IMAD.MOV.U32 R212, RZ, RZ, R2 ;  /* 0x000000ffffd47224 */ /* 0x000fe200078e0002 */
[----:B------:R-:W-:Y:S01]  /*48e0*/  @!P1 LEA.HI.X R5, R5, R213, R6, 0x1, P3 ;  /* 0x000000d505059211 */ /* 0x000fe200018f0c06 */
[----:B------:R-:W-:Y:S01]  /*48f0*/  IMAD.MOV.U32 R213, RZ, RZ, R3 ;  /* 0x000000ffffd57224 */ /* 0x000fe200078e0003 */
[----:B------:R1:W-:Y:S01]  /*4900*/  @P2 STS [R206+0x4], RZ ;  /* 0x000004ffce002388 */ /* 0x0003e20000000800 */
[C---:B------:R-:W-:Y:S03]  /*4910*/  @!P2 LEA R6, P0, R7.reuse, R2, 0x6 ;  /* 0x000000020706a211 */ /* 0x040fe600078030ff */
[----:B------:R1:W-:Y:S01]  /*4920*/  @P2 STS [R206+0x8], RZ ;  /* 0x000008ffce002388 */ /* 0x0003e20000000800 */
[----:B------:R-:W-:Y:S03]  /*4930*/  @!P2 LEA.HI.X R7, R7, R3, R14, 0x6, P0 ;  /* 0x000000030707a211 */ /* 0x000fe600000f340e */
        /* <DEDUP_REMOVED lines=8> */
[----:B------:R1:W-:Y:S04]  /*49c0*/  @P1 STS [R206+0x200c], RZ ;  /* 0x00200cffce001388 */ /* 0x0003e80000000800 */
[----:B------:R-:W-:Y:S01]  /*49d0*/  @!PT LDS RZ, [RZ] ;  /* 0x00000000fffff984 */ /* 0x000fe20000000800 */
[----:B------:R-:W-:Y:S01]  /*49e0*/  @!PT LDS RZ, [RZ] ;  /* 0x00000000fffff984 */ /* 0x000fe20000000800 */
[----:B------:R-:W-:Y:S01]  /*49f0*/  @!PT LDS RZ, [RZ] ;  /* 0x00000000fffff984 */ /* 0x000fe20000000800 */
[----:B------:R1:W-:Y:S04]  /*4a00*/  @!P1 LDGSTS.E.BYPASS.LTC128B.128 [R209+0x2000], [R2.64+0x80] ;  /* 0x0200008002d19fae */ /* 0x0003e8000b901d46 */
[----:B------:R1:W-:Y:S04]  /*4a10*/  @P2 STS [R206+0x1000], RZ ;  /* 0x001000ffce002388 */ /* 0x0003e80000000800 */
[----:B------:R1:W-:Y:S04]  /*4a20*/  @P2 STS [R206+0x1004], RZ ;  /* 0x001004ffce002388 */ /* 0x0003e80000000800 */
[----:B------:R1:W-:Y:S04]  /*4a30*/  @P2 STS [R206+0x1008], RZ ;  /* 0x001008ffce002388 */ /* 0x0003e80000000800 */
[----:B------:R1:W-:Y:S04]  /*4a40*/  @P2 STS [R206+0x100c], RZ ;  /* 0x00100cffce002388 */ /* 0x0003e80000000800 */
[----:B------:R-:W-:Y:S01]  /*4a50*/  @!PT LDS RZ, [RZ] ;  /* 0x00000000fffff984 */ /* 0x000fe20000000800 */
[----:B------:R-:W-:Y:S01]  /*4a60*/  @!PT LDS RZ, [RZ] ;  /* 0x00000000fffff984 */ /* 0x000fe20000000800 */
[----:B------:R-:W-:Y:S01]  /*4a70*/  @!PT LDS RZ, [RZ] ;  /* 0x00000000fffff984 */ /* 0x000fe20000000800 */
[----:B------:R1:W-:Y:S04]  /*4a80*/  @!P2 LDGSTS.E.BYPASS.LTC128B.128 [R209+0x1000], [R6.64] ;  /* 0x0100000006d1afae */ /* 0x0003e8000b901d46 */
        /* <DEDUP_REMOVED lines=8> */
[----:B------:R-:W0:Y:S02]  /*4b10*/  LDGDEPBAR ;  /* 0x00000000000079af */ /* 0x000e240000000000 */
.L_x_34:
[----:B-1----:R-:W-:Y:S02]  /*4b20*/  F2FP.BF16.PACK_AB R6, R54, R55 ;  /* 0x000000373606723e */ /* 0x002fe400000010ff */
[----:B------:R-:W-:Y:S02]  /*4b30*/  F2FP.BF16.PACK_AB R5, R10, R11 ;  /* 0x0000000b0a05723e */ /* 0x000fe400000010ff */
[----:B------:R-:W-:Y:S01]  /*4b40*/  F2FP.BF16.PACK_AB R4, R58, R59 ;  /* 0x0000003b3a04723e */ /* 0x000fe200000010ff */
[----:B------:R-:W-:Y:S01]  /*4b50*/  STS [R219+0x10000], R6 ;  /* 0x01000006db007388 */ /* 0x000fe20000000800 */
[----:B------:R-:W-:Y:S02]  /*4b60*/  F2FP.BF16.PACK_AB R3, R16, R17 ;  /* 0x000000111003723e */ /* 0x000fe400000010ff */
[----:B------:R-:W-:Y:S01]  /*4b70*/  F2FP.BF16.PACK_AB R2, R52, R53 ;  /* 0x000000353402723e */ /* 0x000fe200000010ff */
[----:B------:R-:W-:Y:S01]  /*4b80*/  STS [R219+0x10400], R5 ;  /* 0x01040005db007388 */ /* 0x000fe20000000800 */
[----:B------:R-:W-:Y:S02]  /*4b90*/  F2FP.BF16.PACK_AB R0, R8, R9 ;  /* 0x000000090800723e */ /* 0x000fe400000010ff */
[----:B------:R-:W-:Y:S01]  /*4ba0*/  F2FP.BF16.PACK_AB R8, R56, R57 ;  /* 0x000000393808723e */ /* 0x000fe200000010ff */
[----:B------:R-:W-:Y:S01]  /*4bb0*/  STS [R222+0x10000], R4 ;  /* 0x01000004de007388 */ /* 0x000fe20000000800 */
[----:B------:R-:W-:Y:S03]  /*4bc0*/  F2FP.BF16.PACK_AB R7, R12, R13 ;  /* 0x0000000d0c07723e */ /* 0x000fe600000010ff */
[----:B------:R-:W-:Y:S04]  /*4bd0*/  STS [R222+0x10400], R3 ;  /* 0x01040003de007388 */ /* 0x000fe80000000800 */
[----:B------:R-:W-:Y:S04]  /*4be0*/  STS [R220+0x10000], R2 ;  /* 0x01000002dc007388 */ /* 0x000fe80000000800 */
[----:B------:R1:W-:Y:S04]  /*4bf0*/  STS [R220+0x10400], R0 ;  /* 0x01040000dc007388 */ /* 0x0003e80000000800 */
[----:B------:R-:W-:Y:S04]  /*4c00*/  STS [R221+0x10000], R8 ;  /* 0x01000008dd007388 */ /* 0x000fe80000000800 */
[----:B------:R-:W-:Y:S04]  /*4c10*/  STS [R221+0x10400], R7 ;  /* 0x01040007dd007388 */ /* 0x000fe80000000800 */
[----:B------:R-:W-:Y:S01]  /*4c20*/  BAR.SYNC.DEFER_BLOCKING 0x0 ;  /* 0x0000000000007b1d */ /* 0x000fe20000010000 */
[----:B-1----:R-:W-:Y:S05]  /*4c30*/  IMAD.SHL.U32 R0, R202, 0x2, RZ ;  /* 0x00000002ca007824 */ /* 0x002fea00078e00ff */
[----:B------:R-:W-:Y:S04]  /*4c40*/  LDSM.16.MT88.4 R4, [R186+0x12000] ;  /* 0x01200000ba04783b */ /* 0x000fe80000004200 */
[----:B------:R-:W1:Y:S04]  /*4c50*/  LDSM.16.MT88.4 R8, [R0+0x8000] ;  /* 0x008000000008783b */ /* 0x000e680000004200 */
[----:B------:R-:W2:Y:S04]  /*4c60*/  LDSM.16.MT88.4 R12, [R185+0x12000] ;  /* 0x01200000b90c783b */ /* 0x000ea80000004200 */
[----:B------:R-:W3:Y:S04]  /*4c70*/  LDSM.16.MT88.4 R16, [R0+0xa000] ;  /* 0x00a000000010783b */ /* 0x000ee80000004200 */
[----:B------:R-:W-:Y:S04]  /*4c80*/  LDSM.16.MT88.4 R52, [R186+0x12800] ;  /* 0x01280000ba34783b */ /* 0x000fe80000004200 */
[----:B------:R-:W4:Y:S04]  /*4c90*/  LDSM.16.MT88.4 R56, [R0+0x8800] ;  /* 0x008800000038783b */ /* 0x000f280000004200 */
[----:B------:R-:W5:Y:S04]  /*4ca0*/  LDSM.16.MT88.4 R60, [R185+0x12800] ;  /* 0x01280000b93c783b */ /* 0x000f680000004200 */
[----:B------:R-:W3:Y:S01]  /*4cb0*/  LDSM.16.MT88.4 R64, [R0+0xa800] ;  /* 0x00a800000040783b */ /* 0x000ee20000004200 */
[-C--:B-1----:R-:W-:Y:S08]  /*4cc0*/  HMMA.16816.F32.BF16 R20, R4, R8.reuse, R20 ;  /* 0x000000080414723c */ /* 0x082ff00000041814 */
[C---:B--2---:R-:W-:Y:S08]  /*4cd0*/  HMMA.16816.F32.BF16 R24, R12.reuse, R8, R24 ;  /* 0x000000080c18723c */ /* 0x044ff00000041818 */
[-C--:B------:R-:W-:Y:S08]  /*4ce0*/  HMMA.16816.F32.BF16 R28, R12, R10.reuse, R28 ;  /* 0x0000000a0c1c723c */ /* 0x080ff0000004181c */
[C---:B------:R-:W-:Y:S01]  /*4cf0*/  HMMA.16816.F32.BF16 R32, R4.reuse, R10, R32 ;  /* 0x0000000a0420723c */ /* 0x040fe20000041820 */
[----:B------:R-:W-:Y:S07]  /*4d00*/  LDSM.16.MT88.4 R8, [R0+0x9000] ;  /* 0x009000000008783b */ /* 0x000fee0000004200 */
[-C--:B---3--:R-:W-:Y:S08]  /*4d10*/  HMMA.16816.F32.BF16 R36, R4, R16.reuse, R36 ;  /* 0x000000100424723c */ /* 0x088ff00000041824 */
[C---:B------:R-:W-:Y:S08]  /*4d20*/  HMMA.16816.F32.BF16 R40, R12.reuse, R16, R40 ;  /* 0x000000100c28723c */ /* 0x040ff00000041828 */
[-C--:B------:R-:W-:Y:S01]  /*4d30*/  HMMA.16816.F32.BF16 R44, R12, R18.reuse, R44 ;  /* 0x000000120c2c723c */ /* 0x080fe2000004182c */
[----:B------:R-:W-:Y:S07]  /*4d40*/  LDSM.16.MT88.4 R12, [R185+0x13000] ;  /* 0x01300000b90c783b */ /* 0x000fee0000004200 */
[----:B------:R-:W-:Y:S01]  /*4d50*/  HMMA.16816.F32.BF16 R48, R4, R18, R48 ;  /* 0x000000120430723c */ /* 0x000fe20000041830 */
[----:B------:R-:W1:Y:S04]  /*4d60*/  LDSM.16.MT88.4 R4, [R186+0x13000] ;  /* 0x01300000ba04783b */ /* 0x000e680000004200 */
[----:B------:R-:W2:Y:S03]  /*4d70*/  LDSM.16.MT88.4 R16, [R0+0xb000] ;  /* 0x00b000000010783b */ /* 0x000ea60000004200 */
[-C--:B----4-:R-:W-:Y:S08]  /*4d80*/  HMMA.16816.F32.BF16 R20, R52, R56.reuse, R20 ;  /* 0x000000383414723c */ /* 0x090ff00000041814 */
[C---:B-----5:R-:W-:Y:S08]  /*4d90*/  HMMA.16816.F32.BF16 R24, R60.reuse, R56, R24 ;  /* 0x000000383c18723c */ /* 0x060ff00000041818 */
[-C--:B------:R-:W-:Y:S08]  /*4da0*/  HMMA.16816.F32.BF16 R28, R60, R58.reuse, R28 ;  /* 0x0000003a3c1c723c */ /* 0x080ff0000004181c */
[C---:B------:R-:W-:Y:S01]  /*4db0*/  HMMA.16816.F32.BF16 R32, R52.reuse, R58, R32 ;  /* 0x0000003a3420723c */ /* 0x040fe20000041820 */
[----:B------:R-:W-:Y:S07]  /*4dc0*/  LDSM.16.MT88.4 R56, [R0+0x9800] ;  /* 0x009800000038783b */ /* 0x000fee0000004200 */
[-C--:B------:R-:W-:Y:S08]  /*4dd0*/  HMMA.16816.F32.BF16 R36, R52, R64.reuse, R36 ;  /* 0x000000403424723c */ /* 0x080ff00000041824 */
[C---:B------:R-:W-:Y:S08]  /*4de0*/  HMMA.16816.F32.BF16 R40, R60.reuse, R64, R40 ;  /* 0x000000403c28723c */ /* 0x040ff00000041828 */
[-C--:B------:R-:W-:Y:S01]  /*4df0*/  HMMA.16816.F32.BF16 R44, R60, R66.reuse, R44 ;  /* 0x000000423c2c723c */ /* 0x080fe2000004182c */
[----:B------:R-:W-:Y:S07]  /*4e00*/  LDSM.16.MT88.4 R60, [R185+0x13800] ;  /* 0x01380000b93c783b */ /* 0x000fee0000004200 */
[----:B------:R-:W-:Y:S01]  /*4e10*/  HMMA.16816.F32.BF16 R48, R52, R66, R48 ;  /* 0x000000423430723c */ /* 0x000fe20000041830 */
[----:B------:R-:W3:Y:S04]  /*4e20*/  LDSM.16.MT88.4 R52, [R186+0x13800] ;  /* 0x01380000ba34783b */ /* 0x000ee80000004200 */
[----:B------:R-:W4:Y:S03]  /*4e30*/  LDSM.16.MT88.4 R64, [R0+0xb800] ;  /* 0x00b800000040783b */ /* 0x000f260000004200 */
[-C--:B-1----:R-:W-:Y:S01]  /*4e40*/  HMMA.16816.F32.BF16 R20, R4, R8.reuse, R20 ;  /* 0x000000080414723c */ /* 0x082fe20000041814 */
[----:B------:R-:W-:Y:S07]  /*4e50*/  BAR.SYNC.DEFER_BLOCKING 0x0 ;  /* 0x0000000000007b1d */ /* 0x000fee0000010000 */
[C---:B------:R-:W-:Y:S08]  /*4e60*/  HMMA.16816.F32.BF16 R24, R12.reuse, R8, R24 ;  /* 0x000000080c18723c */ /* 0x040ff00000041818 */
[-C--:B------:R-:W-:Y:S08]  /*4e70*/  HMMA.16816.F32.BF16 R28, R12, R10.reuse, R28 ;  /* 0x0000000a0c1c723c */ /* 0x080ff0000004181c */
[C---:B------:R-:W-:Y:S08]  /*4e80*/  HMMA.16816.F32.BF16 R32, R4.reuse, R10, R32 ;  /* 0x0000000a0420723c */ /* 0x040ff00000041820 */
[-C--:B--2---:R-:W-:Y:S08]  /*4e90*/  HMMA.16816.F32.BF16 R36, R4, R16.reuse, R36 ;  /* 0x000000100424723c */ /* 0x084ff00000041824 */
[C---:B------:R-:W-:Y:S08]  /*4ea0*/  HMMA.16816.F32.BF16 R40, R12.reuse, R16, R40 ;  /* 0x000000100c28723c */ /* 0x040ff00000041828 */
[-C--:B------:R-:W-:Y:S08]  /*4eb0*/  HMMA.16816.F32.BF16 R44, R12, R18.reuse, R44 ;  /* 0x000000120c2c723c */ /* 0x080ff0000004182c */
[----:B------:R-:W-:Y:S08]  /*4ec0*/  HMMA.16816.F32.BF16 R48, R4, R18, R48 ;  /* 0x000000120430723c */ /* 0x000ff00000041830 */
[-C--:B---3--:R-:W-:Y:S08]  /*4ed0*/  HMMA.16816.F32.BF16 R20, R52, R56.reuse, R20 ;  /* 0x000000383414723c */ /* 0x088ff00000041814 */
[C---:B------:R-:W-:Y:S08]  /*4ee0*/  HMMA.16816.F32.BF16 R24, R60.reuse, R56, R24 ;  /* 0x000000383c18723c */ /* 0x040ff00000041818 */
[-C--:B------:R-:W-:Y:S08]  /*4ef0*/  HMMA.16816.F32.BF16 R28, R60, R58.reuse, R28 ;  /* 0x0000003a3c1c723c */ /* 0x080ff0000004181c */
[C---:B------:R-:W-:Y:S08]  /*4f00*/  HMMA.16816.F32.BF16 R32, R52.reuse, R58, R32 ;  /* 0x0000003a3420723c */ /* 0x040ff00000041820 */
[-C--:B----4-:R-:W-:Y:S08]  /*4f10*/  HMMA.16816.F32.BF16 R36, R52, R64.reuse, R36 ;  /* 0x000000403424723c */ /* 0x090ff00000041824 */
[C---:B------:R-:W-:Y:S08]  /*4f20*/  HMMA.16816.F32.BF16 R40, R60.reuse, R64, R40 ;  /* 0x000000403c28723c */ /* 0x040ff00000041828 */
[-C--:B------:R-:W-:Y:S08]  /*4f30*/  HMMA.16816.F32.BF16 R44, R60, R66.reuse, R44 ;  /* 0x000000423c2c723c */ /* 0x080ff0000004182c */
[----:B------:R-:W-:Y:S01]  /*4f40*/  HMMA.16816.F32.BF16 R48, R52, R66, R48 ;  /* 0x000000423430723c */ /* 0x000fe20000041830 */
[----:B------:R-:W-:-:S07]  /*4f50*/  @!P5 BRA `(.L_x_35) ;  /* 0x000002600000d947 */ /* 0x000fce0003800000 */
[----:B------:R-:W-:Y:S01]  /*4f60*/  ISETP.GE.AND P1, PT, R228, c[0x0][0x220], PT ;  /* 0x00008800e4007a0c */ /* 0x000fe20003f26270 */
[----:B------:R-:W-:Y:S01]  /*4f70*/  IMAD.MOV.U32 R9, RZ, RZ, c[0x0][0x370] ;  /* 0x0000dc00ff097624 */ /* 0x000fe200078e00ff */
[----:B------:R-:W-:Y:S03]  /*4f80*/  ISETP.GE.AND P2, PT, R216, c[0x0][0x220], PT ;  /* 0x00008800d8007a0c */ /* 0x000fe60003f46270 */
[----:B------:R-:W-:Y:S05]  /*4f90*/  IMAD.U32 R3, R9, -0x40, RZ ;  /* 0xffffffc009037824 */ /* 0x000fea00078e00ff */
[----:B------:R-:W-:Y:S02]  /*4fa0*/  LEA R2, P0, R3, R210, 0x1 ;  /* 0x000000d203027211 */ /* 0x000fe400078008ff */
[----:B------:R-:W-:Y:S01]  /*4fb0*/  SHF.R.S32.HI R4, RZ, 0x1f, R3 ;  /* 0x0000001fff047819 */ /* 0x000fe20000011403 */
[----:B------:R-:W-:Y:S01]  /*4fc0*/  @!P1 IMAD.MOV.U32 R7, RZ, RZ, c[0x0][0x374] ;  /* 0x0000dd00ff079624 */ /* 0x000fe200078e00ff */
[----:B------:R-:W-:Y:S01]  /*4fd0*/  @!P1 LEA R5, P3, R9, R3, 0x5 ;  /* 0x0000000309059211 */ /* 0x000fe200078628ff */
[----:B------:R1:W-:Y:S01]  /*4fe0*/  @P2 STS.128 [R207+0x8000], RZ ;  /* 0x008000ffcf002388 */ /* 0x0003e20000000c00 */
[-C--:B------:R-:W-:Y:S01]  /*4ff0*/  LEA.HI.X.SX32 R3, R3, R211.reuse, 0x1, P0 ;  /* 0x000000d303037211 */ /* 0x080fe200000f0eff */
[----:B------:R-:W-:Y:S01]  /*5000*/  @!P2 IMAD.MOV.U32 R8, RZ, RZ, c[0x0][0x374] ;  /* 0x0000dd00ff08a624 */ /* 0x000fe200078e00ff */
[----:B------:R-:W-:Y:S02]  /*5010*/  @!P1 LEA.HI.X R7, R9, R4, R7, 0x5, P3 ;  /* 0x0000000409079211 */ /* 0x000fe400018f2c07 */
[----:B------:R-:W-:Y:S01]  /*5020*/  @!P1 LEA R4, P0, R5, R210, 0x1 ;  /* 0x000000d205049211 */ /* 0x000fe200078008ff */
[----:B------:R-:W-:Y:S01]  /*5030*/  @!PT LDS RZ, [RZ] ;  /* 0x00000000fffff984 */ /* 0x000fe20000000800 */
[----:B------:R-:W-:Y:S01]  /*5040*/  @!PT LDS RZ, [RZ] ;  /* 0x00000000fffff984 */ /* 0x000fe20000000800 */
[----:B------:R-:W-:Y:S01]  /*5050*/  @!PT LDS RZ, [RZ] ;  /* 0x00000000fffff984 */ /* 0x000fe20000000800 */
[----:B------:R1:W-:Y:S01]  /*5060*/  @!P2 LDGSTS.E.BYPASS.LTC128B.128 [R207+0x8000], [R2.64] ;  /* 0x0800000002cfafae */ /* 0x0003e2000b901d46 */
[----:B------:R-:W-:Y:S01]  /*5070*/  @!P2 LEA R6, P3, R9, R2, 0x6 ;  /* 0x000000020906a211 */ /* 0x000fe200078630ff */
[----:B------:R-:W-:Y:S01]  /*5080*/  IMAD.MOV.U32 R210, RZ, RZ, R2 ;  /* 0x000000ffffd27224 */ /* 0x000fe200078e0002 */
[----:B------:R-:W-:Y:S01]  /*5090*/  @!P1 LEA.HI.X R5, R5, R211, R7, 0x1, P0 ;  /* 0x000000d305059211 */ /* 0x000fe200000f0c07 */
[----:B------:R1:W-:Y:S01]  /*50a0*/  @P1 STS.128 [R207+0xa000], RZ ;  /* 0x00a000ffcf001388 */ /* 0x0003e20000000c00 */
[----:B------:R-:W-:Y:S01]  /*50b0*/  @!P2 LEA.HI.X R7, R9, R3, R8, 0x6, P3 ;  /* 0x000000030907a211 */ /* 0x000fe200018f3408 */
[----:B------:R-:W-:Y:S02]  /*50c0*/  IMAD.MOV.U32 R211, RZ, RZ, R3 ;  /* 0x000000ffffd37224 */ /* 0x000fe400078e0003 */
[----:B------:R-:W-:Y:S01]  /*50d0*/  @!PT LDS RZ, [RZ] ;  /* 0x00000000fffff984 */ /* 0x000fe20000000800 */
[----:B------:R-:W-:Y:S01]  /*50e0*/  @!PT LDS RZ, [RZ] ;  /* 0x00000000fffff984 */ /* 0x000fe20000000800 */
[----:B------:R-:W-:Y:S01]  /*50f0*/  @!PT LDS RZ, [RZ] ;  /* 0x00000000fffff984 */ /* 0x000fe20000000800 */
[----:B------:R1:W-:Y:S04]  /*5100*/  @!P1 LDGSTS.E.BYPASS.LTC128B.128 [R207+0xa000], [R2.64+0x80] ;  /* 0x0a00008002cf9fae */ /* 0x0003e8000b901d46 */
[----:B------:R1:W-:Y:S04]  /*5110*/  @P2 STS.128 [R207+0x9000], RZ ;  /* 0x009000ffcf002388 */ /* 0x0003e80000000c00 */
[----:B------:R-:W-:Y:S01]  /*5120*/  @!PT LDS RZ, [RZ] ;  /* 0x00000000fffff984 */ /* 0x000fe20000000800 */
[----:B------:R-:W-:Y:S01]  /*5130*/  @!PT LDS RZ, [RZ] ;  /* 0x00000000fffff984 */ /* 0x000fe20000000800 */
[----:B------:R-:W-:Y:S01]  /*5140*/  @!PT LDS RZ, [RZ] ;  /* 0x00000000fffff984 */ /* 0x000fe20000000800 */
[----:B------:R1:W-:Y:S04]  /*5150*/  @!P2 LDGSTS.E.BYPASS.LTC128B.128 [R207+0x9000], [R6.64] ;  /* 0x0900000006cfafae */ /* 0x0003e8000b901d46 */
[----:B------:R1:W-:Y:S04]  /*5160*/  @P1 STS.128 [R207+0xb000], RZ ;  /* 0x00b000ffcf001388 */ /* 0x0003e80000000c00 */
[----:B------:R-:W-:Y:S01]  /*5170*/  @!PT LDS RZ, [RZ] ;  /* 0x00000000fffff984 */ /* 0x000fe20000000800 */
[----:B------:R-:W-:Y:S01]  /*5180*/  @!PT LDS RZ, [RZ] ;  /* 0x00000000fffff984 */ /* 0x000fe20000000800 */
[----:B------:R-:W-:Y:S01]  /*5190*/  @!PT LDS RZ, [RZ] ;  /* 0x00000000fffff984 */ /* 0x000fe20000000800 */
[----:B------:R1:W-:Y:S04]  /*51a0*/  @!P1 LDGSTS.E.BYPASS.LTC128B.128 [R207+0xb000], [R4.64+0x80] ;  /* 0x0b00008004cf9fae */ /* 0x0003e8000b901d46 */
[----:B------:R-:W0:Y:S02]  /*51b0*/  LDGDEPBAR ;  /* 0x00000000000079af */ /* 0x000e240000000000 */
.L_x_35:
[----:B------:R-:W-:Y:S01]  /*51c0*/  LDSM.16.M88.4 R64, [R194] ;  /* 0x00000000c240783b */ /* 0x000fe20000000200 */
[CC--:B-1----:R-:W-:Y:S03]  /*51d0*/  LEA R2, P1, R214.reuse, R204.reuse, 0x2 ;  /* 0x000000ccd6027211 */ /* 0x0c2fe600078210ff */
[----:B------:R-:W1:Y:S01]  /*51e0*/  LDSM.16.MT88.4 R16, [R0+0xc000] ;  /* 0x00c000000010783b */ /* 0x000e620000004200 */
[-C--:B------:R-:W-:Y:S03]  /*51f0*/  LEA.HI.X.SX32 R3, R214, R205.reuse, 0x2, P1 ;  /* 0x000000cdd6037211 */ /* 0x080fe600008f16ff */
[----:B------:R-:W2:Y:S04]  /*5200*/  LDSM.16.M88.4 R60, [R194+0x1000] ;  /* 0x00100000c23c783b */ /* 0x000ea80000000200 */
[----:B------:R-:W3:Y:S04]  /*5210*/  LDSM.16.MT88.4 R100, [R0+0xe000] ;  /* 0x00e000000064783b */ /* 0x000ee80000004200 */
[----:B------:R-:W-:Y:S04]  /*5220*/  LDSM.16.M88.4 R168, [R196] ;  /* 0x00000000c4a8783b */ /* 0x000fe80000000200 */
[----:B------:R-:W4:Y:S04]  /*5230*/  LDSM.16.MT88.4 R172, [R0+0xc800] ;  /* 0x00c8000000ac783b */ /* 0x000f280000004200 */
[----:B------:R-:W3:Y:S04]  /*5240*/  LDSM.16.M88.4 R176, [R196+0x1000] ;  /* 0x00100000c4b0783b */ /* 0x000ee80000000200 */
[----:B------:R-:W3:Y:S01]  /*5250*/  LDSM.16.MT88.4 R180, [R0+0xe800] ;  /* 0x00e8000000b4783b */ /* 0x000ee20000004200 */
[-C--:B-1----:R-:W-:Y:S08]  /*5260*/  HMMA.16816.F32.BF16 R4, R64, R16.reuse, RZ ;  /* 0x000000104004723c */ /* 0x082ff000000418ff */
[C---:B--2---:R-:W-:Y:S08]  /*5270*/  HMMA.16816.F32.BF16 R8, R60.reuse, R16, RZ ;  /* 0x000000103c08723c */ /* 0x044ff000000418ff */
[-C--:B------:R-:W-:Y:S08]  /*5280*/  HMMA.16816.F32.BF16 R12, R60, R18.reuse, RZ ;  /* 0x000000123c0c723c */ /* 0x080ff000000418ff */
[C---:B------:R-:W-:Y:S08]  /*5290*/  HMMA.16816.F32.BF16 R16, R64.reuse, R18, RZ ;  /* 0x000000124010723c */ /* 0x040ff000000418ff */
[-C--:B---3--:R-:W-:Y:S08]  /*52a0*/  HMMA.16816.F32.BF16 R52, R64, R100.reuse, RZ ;  /* 0x000000644034723c */ /* 0x088ff000000418ff */
[C---:B------:R-:W-:Y:S08]  /*52b0*/  HMMA.16816.F32.BF16 R56, R60.reuse, R100, RZ ;  /* 0x000000643c38723c */ /* 0x040ff000000418ff */
[-C--:B------:R-:W-:Y:S08]  /*52c0*/  HMMA.16816.F32.BF16 R60, R60, R102.reuse, RZ ;  /* 0x000000663c3c723c */ /* 0x080ff000000418ff */
[----:B------:R-:W-:Y:S01]  /*52d0*/  HMMA.16816.F32.BF16 R64, R64, R102, RZ ;  /* 0x000000664040723c */ /* 0x000fe200000418ff */
[----:B------:R-:W-:Y:S07]  /*52e0*/  LDSM.16.M88.4 R100, [R199] ;  /* 0x00000000c764783b */ /* 0x000fee0000000200 */
[-C--:B----4-:R-:W-:Y:S08]  /*52f0*/  HMMA.16816.F32.BF16 R4, R168, R172.reuse, R4 ;  /* 0x000000aca804723c */ /* 0x090ff00000041804 */
[C---:B------:R-:W-:Y:S08]  /*5300*/  HMMA.16816.F32.BF16 R8, R176.reuse, R172, R8 ;  /* 0x000000acb008723c */ /* 0x040ff00000041808 */
[-C--:B------:R-:W-:Y:S08]  /*5310*/  HMMA.16816.F32.BF16 R12, R176, R174.reuse, R12 ;  /* 0x000000aeb00c723c */ /* 0x080ff0000004180c */
[C---:B------:R-:W-:Y:S01]  /*5320*/  HMMA.16816.F32.BF16 R16, R168.reuse, R174, R16 ;  /* 0x000000aea810723c */ /* 0x040fe20000041810 */
[----:B------:R-:W1:Y:S07]  /*5330*/  LDSM.16.MT88.4 R172, [R0+0xd000] ;  /* 0x00d0000000ac783b */ /* 0x000e6e0000004200 */
[-C--:B------:R-:W-:Y:S08]  /*5340*/  HMMA.16816.F32.BF16 R52, R168, R180.reuse, R52 ;  /* 0x000000b4a834723c */ /* 0x080ff00000041834 */
[C---:B------:R-:W-:Y:S08]  /*5350*/  HMMA.16816.F32.BF16 R56, R176.reuse, R180, R56 ;  /* 0x000000b4b038723c */ /* 0x040ff00000041838 */
[-C--:B------:R-:W-:Y:S01]  /*5360*/  HMMA.16816.F32.BF16 R60, R176, R182.reuse, R60 ;  /* 0x000000b6b03c723c */ /* 0x080fe2000004183c */
[----:B------:R-:W2:Y:S07]  /*5370*/  LDSM.16.M88.4 R176, [R199+0x1000] ;  /* 0x00100000c7b0783b */ /* 0x000eae0000000200 */
[----:B------:R-:W-:Y:S01]  /*5380*/  HMMA.16816.F32.BF16 R64, R168, R182, R64 ;  /* 0x000000b6a840723c */ /* 0x000fe20000041840 */
[----:B------:R-:W3:Y:S04]  /*5390*/  LDSM.16.MT88.4 R168, [R0+0xf000] ;  /* 0x00f0000000a8783b */ /* 0x000ee80000004200 */
[----:B------:R-:W-:Y:S03]  /*53a0*/  LDSM.16.M88.4 R180, [R200+0x1000] ;  /* 0x00100000c8b4783b */ /* 0x000fe60000000200 */
[-C--:B-1----:R-:W-:Y:S08]  /*53b0*/  HMMA.16816.F32.BF16 R4, R100, R172.reuse, R4 ;  /* 0x000000ac6404723c */ /* 0x082ff00000041804 */
[C---:B--2---:R-:W-:Y:S08]  /*53c0*/  HMMA.16816.F32.BF16 R8, R176.reuse, R172, R8 ;  /* 0x000000acb008723c */ /* 0x044ff00000041808 */
[-C--:B------:R-:W-:Y:S08]  /*53d0*/  HMMA.16816.F32.BF16 R12, R176, R174.reuse, R12 ;  /* 0x000000aeb00c723c */ /* 0x080ff0000004180c */
[C---:B------:R-:W-:Y:S01]  /*53e0*/  HMMA.16816.F32.BF16 R16, R100.reuse, R174, R16 ;  /* 0x000000ae6410723c */ /* 0x040fe20000041810 */
[----:B------:R-:W-:Y:S07]  /*53f0*/  LDSM.16.M88.4 R172, [R200] ;  /* 0x00000000c8ac783b */ /* 0x000fee0000000200 */
[-C--:B---3--:R-:W-:Y:S08]  /*5400*/  HMMA.16816.F32.BF16 R52, R100, R168.reuse, R52 ;  /* 0x000000a86434723c */ /* 0x088ff00000041834 */
[C---:B------:R-:W-:Y:S08]  /*5410*/  HMMA.16816.F32.BF16 R56, R176.reuse, R168, R56 ;  /* 0x000000a8b038723c */ /* 0x040ff00000041838 */
[-C--:B------:R-:W-:Y:S01]  /*5420*/  HMMA.16816.F32.BF16 R60, R176, R170.reuse, R60 ;  /* 0x000000aab03c723c */ /* 0x080fe2000004183c */
[----:B------:R-:W1:Y:S07]  /*5430*/  LDSM.16.MT88.4 R176, [R0+0xd800] ;  /* 0x00d8000000b0783b */ /* 0x000e6e0000004200 */
[----:B------:R-:W-:Y:S01]  /*5440*/  HMMA.16816.F32.BF16 R64, R100, R170, R64 ;  /* 0x000000aa6440723c */ /* 0x000fe20000041840 */
[----:B------:R2:W3:Y:S06]  /*5450*/  LDSM.16.MT88.4 R100, [R0+0xf800] ;  /* 0x00f800000064783b */ /* 0x0004ec0000004200 */
[----:B------:R-:W-:Y:S02]  /*5460*/  IMAD.MOV.U32 R171, RZ, RZ, c[0x0][0x22c] ;  /* 0x00008b00ffab7624 */ /* 0x000fe400078e00ff */
[----:B------:R-:W-:Y:S03]  /*5470*/  IMAD.MOV.U32 R170, RZ, RZ, c[0x0][0x22c] ;  /* 0x00008b00ffaa7624 */ /* 0x000fe600078e00ff */
[----:B------:R-:W-:Y:S02]  /*5480*/  IMAD R171, R171, c[0x0][0x1c0], RZ ;  /* 0x00007000abab7a24 */ /* 0x000fe400078e02ff */
[----:B------:R-:W-:Y:S02]  /*5490*/  IMAD R170, R170, c[0x0][0x1c0], RZ ;  /* 0x00007000aaaa7a24 */ /* 0x000fe400078e02ff */
[----:B------:R-:W-:Y:S02]  /*54a0*/  IMAD R171, R171, 0x18, RZ ;  /* 0x00000018abab7824 */ /* 0x000fe400078e02ff */
[----:B------:R-:W-:Y:S03]  /*54b0*/  IMAD R170, R170, 0x30, RZ ;  /* 0x00000030aaaa7824 */ /* 0x000fe600078e02ff */
[C---:B------:R-:W-:Y:S01]  /*54c0*/  LEA R168, P1, R171.reuse, R204, 0x2 ;  /* 0x000000ccaba87211 */ /* 0x040fe200078210ff */
[----:B--2---:R-:W-:Y:S03]  /*54d0*/  IMAD.MOV.U32 R0, RZ, RZ, c[0x0][0x22c] ;  /* 0x00008b00ff007624 */ /* 0x004fe600078e00ff */
[-C--:B------:R-:W-:Y:S01]  /*54e0*/  LEA.HI.X.SX32 R169, R171, R205.reuse, 0x2, P1 ;  /* 0x000000cdaba97211 */ /* 0x080fe200008f16ff */
[----:B------:R-:W-:Y:S02]  /*54f0*/  IMAD.MOV.U32 R171, RZ, RZ, c[0x0][0x22c] ;  /* 0x00008b00ffab7624 */ /* 0x000fe400078e00ff */
[----:B------:R-:W-:Y:S02]  /*5500*/  IMAD R0, R0, c[0x0][0x1c0], RZ ;  /* 0x0000700000007a24 */ /* 0x000fe400078e02ff */
[----:B------:R-:W-:Y:S02]  /*5510*/  IMAD R171, R171, c[0x0][0x1c0], RZ ;  /* 0x00007000abab7a24 */ /* 0x000fe400078e02ff */
[----:B------:R-:W-:Y:S01]  /*5520*/  IMAD R0, R0, 0x28, RZ ;  /* 0x0000002800007824 */ /* 0x000fe200078e02ff */
[-C--:B-1----:R-:W-:Y:S05]  /*5530*/  HMMA.16816.F32.BF16 R4, R172, R176.reuse, R4 ;  /* 0x000000b0ac04723c */ /* 0x082fea0000041804 */
[----:B------:R-:W-:Y:S03]  /*5540*/  IMAD R171, R171, 0x38, RZ ;  /* 0x00000038abab7824 */ /* 0x000fe600078e02ff */
[C---:B------:R-:W-:Y:S07]  /*5550*/  HMMA.16816.F32.BF16 R8, R180.reuse, R176, R8 ;  /* 0x000000b0b408723c */ /* 0x040fee0000041808 */
[----:B------:R-:W-:Y:S01]  /*5560*/  IMAD.MOV.U32 R177, RZ, RZ, c[0x0][0x22c] ;  /* 0x00008b00ffb17624 */ /* 0x000fe200078e00ff */
[-C--:B------:R-:W-:Y:S04]  /*5570*/  HMMA.16816.F32.BF16 R12, R180, R178.reuse, R12 ;  /* 0x000000b2b40c723c */ /* 0x080fe8000004180c */
[----:B------:R-:W-:Y:S04]  /*5580*/  IMAD R177, R177, c[0x0][0x1c0], RZ ;  /* 0x00007000b1b17a24 */ /* 0x000fe800078e02ff */
[C---:B------:R-:W-:Y:S04]  /*5590*/  HMMA.16816.F32.BF16 R16, R172.reuse, R178, R16 ;  /* 0x000000b2ac10723c */ /* 0x040fe80000041810 */
[----:B------:R-:W-:Y:S04]  /*55a0*/  IMAD.SHL.U32 R177, R177, 0x20, RZ ;  /* 0x00000020b1b17824 */ /* 0x000fe800078e00ff */
[-C--:B---3--:R-:W-:Y:S08]  /*55b0*/  HMMA.16816.F32.BF16 R52, R172, R100.reuse, R52 ;  /* 0x00000064ac34723c */ /* 0x088ff00000041834 */
[C---:B------:R-:W-:Y:S07]  /*55c0*/  HMMA.16816.F32.BF16 R56, R180.reuse, R100, R56 ;  /* 0x00000064b438723c */ /* 0x040fee0000041838 */
[----:B------:R-:W-:Y:S01]  /*55d0*/  @P5 IADD3 R100, P0, R239, R226, RZ ;  /* 0x000000e2ef645210 */ /* 0x000fe20007f1e0ff */
[-C--:B------:R-:W-:Y:S04]  /*55e0*/  HMMA.16816.F32.BF16 R60, R180, R102.reuse, R60 ;  /* 0x00000066b43c723c */ /* 0x080fe8000004183c */
[----:B------:R-:W-:Y:S04]  /*55f0*/  @P5 IMAD.X R101, R238, 0x1, R225, P0 ;  /* 0x00000001ee655824 */ /* 0x000fe800000e06e1 */
[----:B------:R-:W-:Y:S01]  /*5600*/  HMMA.16816.F32.BF16 R64, R172, R102, R64 ;  /* 0x00000066ac40723c */ /* 0x000fe20000041840 */
[----:B------:R1:W5:Y:S04]  /*5610*/  @P5 LDG.E R215, [R100.64+-0x100] ;  /* 0xffff000664d75981 */ /* 0x000368000c1e1900 */
[----:B------:R1:W5:Y:S04]  /*5620*/  @P5 LDG.E R218, [R100.64+-0xe0] ;  /* 0xffff200664da5981 */ /* 0x000368000c1e1900 */
[----:B------:R2:W-:Y:S04]  /*5630*/  RED.E.ADD.F32.FTZ.RN.STRONG.GPU [R204.64], R4 ;  /* 0x00000004cc00798e */ /* 0x0005e8000c10e786 */
[----:B------:R3:W-:Y:S01]  /*5640*/  RED.E.ADD.F32.FTZ.RN.STRONG.GPU [R2.64], R5 ;  /* 0x000000050200798e */ /* 0x0007e2000c10e786 */
[CC--:B-1----:R-:W-:Y:S04]  /*5650*/  LEA R100, P0, R247.reuse, R204.reuse, 0x2 ;  /* 0x000000ccf7647211 */ /* 0x0c2fe800078010ff */
[-C--:B------:R-:W-:Y:S02]  /*5660*/  LEA.HI.X.SX32 R101, R247, R205.reuse, 0x2, P0 ;  /* 0x000000cdf7657211 */ /* 0x080fe400000f16ff */
[CC--:B------:R-:W-:Y:S02]  /*5670*/  LEA R102, P0, R177.reuse, R204.reuse, 0x2 ;  /* 0x000000ccb1667211 */ /* 0x0c0fe400078010ff */
[CC--:B--2---:R-:W-:Y:S01]  /*5680*/  LEA R4, P1, R170.reuse, R204.reuse, 0x2 ;  /* 0x000000ccaa047211 */ /* 0x0c4fe200078210ff */
[----:B------:R1:W-:Y:S01]  /*5690*/  RED.E.ADD.F32.FTZ.RN.STRONG.GPU [R100.64], R6 ;  /* 0x000000066400798e */ /* 0x0003e2000c10e786 */
[-C--:B------:R-:W-:Y:S02]  /*56a0*/  LEA.HI.X.SX32 R103, R177, R205.reuse, 0x2, P0 ;  /* 0x000000cdb1677211 */ /* 0x080fe400000f16ff */
[-C--:B---3--:R-:W-:Y:S01]  /*56b0*/  LEA.HI.X.SX32 R5, R170, R205.reuse, 0x2, P1 ;  /* 0x000000cdaa057211 */ /* 0x088fe200008f16ff */
[----:B------:R2:W-:Y:S01]  /*56c0*/  RED.E.ADD.F32.FTZ.RN.STRONG.GPU [R168.64], R7 ;  /* 0x00000007a800798e */ /* 0x0005e2000c10e786 */
[----:B------:R-:W-:Y:S03]  /*56d0*/  IADD3 R170, R247, 0x20, RZ ;  /* 0x00000020f7aa7810 */ /* 0x000fe60007ffe0ff */
[----:B------:R3:W-:Y:S01]  /*56e0*/  RED.E.ADD.F32.FTZ.RN.STRONG.GPU [R102.64], R8 ;  /* 0x000000086600798e */ /* 0x0007e2000c10e786 */
[CC--:B-1----:R-:W-:Y:S02]  /*56f0*/  LEA R100, P2, R0.reuse, R204.reuse, 0x2 ;  /* 0x000000cc00647211 */ /* 0x0c2fe400078410ff */
[CC--:B------:R-:W-:Y:S02]  /*5700*/  LEA R6, P0, R171.reuse, R204.reuse, 0x2 ;  /* 0x000000ccab067211 */ /* 0x0c0fe400078010ff */
[-C--:B------:R-:W-:Y:S01]  /*5710*/  LEA.HI.X.SX32 R101, R0, R205.reuse, 0x2, P2 ;  /* 0x000000cd00657211 */ /* 0x080fe200010f16ff */
[C---:B------:R-:W-:Y:S01]  /*5720*/  IMAD.IADD R0, R214.reuse, 0x1, R249 ;  /* 0x00000001d6007824 */ /* 0x040fe200078e02f9 */
[-C--:B--2---:R-:W-:Y:S01]  /*5730*/  LEA.HI.X.SX32 R7, R171, R205.reuse, 0x2, P0 ;  /* 0x000000cdab077211 */ /* 0x084fe200000f16ff */
[----:B------:R-:W-:Y:S01]  /*5740*/  IMAD.IADD R171, R214, 0x1, R250 ;  /* 0x00000001d6ab7824 */ /* 0x000fe200078e02fa */
[CC--:B---3--:R-:W-:Y:S01]  /*5750*/  LEA R8, P2, R234.reuse, R204.reuse, 0x2 ;  /* 0x000000ccea087211 */ /* 0x0c8fe200078410ff */
[----:B------:R1:W-:Y:S04]  /*5760*/  RED.E.ADD.F32.FTZ.RN.STRONG.GPU [R100.64], R9 ;  /* 0x000000096400798e */ /* 0x0003e8000c10e786 */
[----:B------:R2:W-:Y:S04]  /*5770*/  RED.E.ADD.F32.FTZ.RN.STRONG.GPU [R4.64], R10 ;  /* 0x0000000a0400798e */ /* 0x0005e8000c10e786 */
[----:B------:R3:W-:Y:S04]  /*5780*/  RED.E.ADD.F32.FTZ.RN.STRONG.GPU [R6.64], R11 ;  /* 0x0000000b0600798e */ /* 0x0007e8000c10e786 */
[----:B------:R-:W-:Y:S04]  /*5790*/  RED.E.ADD.F32.FTZ.RN.STRONG.GPU [R204.64+0x80], R16 ;  /* 0x00008010cc00798e */ /* 0x000fe8000c10e786 */
[----:B------:R-:W-:Y:S04]  /*57a0*/  RED.E.ADD.F32.FTZ.RN.STRONG.GPU [R2.64+0x80], R17 ;  /* 0x000080110200798e */ /* 0x000fe8000c10e786 */
[----:B------:R-:W-:Y:S01]  /*57b0*/  LDSM.16.MT88.4 R100, [R184+0x2800] ;  /* 0x00280000b864783b */ /* 0x000fe20000004200 */
[-C--:B-1----:R-:W-:Y:S02]  /*57c0*/  LEA.HI.X.SX32 R9, R234, R205.reuse, 0x2, P2 ;  /* 0x000000cdea097211 */ /* 0x082fe400010f16ff */
[CC--:B--2---:R-:W-:Y:S04]  /*57d0*/  LEA R4, P0, R170.reuse, R204.reuse, 0x2 ;  /* 0x000000ccaa047211 */ /* 0x0c4fe800078010ff */
[-C--:B------:R-:W-:Y:S02]  /*57e0*/  LEA.HI.X.SX32 R5, R170, R205.reuse, 0x2, P0 ;  /* 0x000000cdaa057211 */ /* 0x080fe400000f16ff */
[CC--:B---3--:R-:W-:Y:S02]  /*57f0*/  LEA R6, P1, R250.reuse, R204.reuse, 0x2 ;  /* 0x000000ccfa067211 */ /* 0x0c8fe400078210ff */
[CC--:B------:R-:W-:Y:S01]  /*5800*/  LEA R10, P0, R171.reuse, R204.reuse, 0x2 ;  /* 0x000000ccab0a7211 */ /* 0x0c0fe200078010ff */
[----:B------:R1:W-:Y:S01]  /*5810*/  RED.E.ADD.F32.FTZ.RN.STRONG.GPU [R4.64], R18 ;  /* 0x000000120400798e */ /* 0x0003e2000c10e786 */
[-C--:B------:R-:W-:Y:S02]  /*5820*/  LEA.HI.X.SX32 R7, R250, R205.reuse, 0x2, P1 ;  /* 0x000000cdfa077211 */ /* 0x080fe400008f16ff */
[-C--:B------:R-:W-:Y:S02]  /*5830*/  LEA.HI.X.SX32 R11, R171, R205.reuse, 0x2, P0 ;  /* 0x000000cdab0b7211 */ /* 0x080fe400000f16ff */
[----:B------:R-:W-:Y:S01]  /*5840*/  IADD3 R170, R247, 0x40, RZ ;  /* 0x00000040f7aa7810 */ /* 0x000fe20007ffe0ff */
[----:B------:R2:W-:Y:S04]  /*5850*/  RED.E.ADD.F32.FTZ.RN.STRONG.GPU [R6.64], R19 ;  /* 0x000000130600798e */ /* 0x0005e8000c10e786 */
[----:B------:R-:W-:Y:S04]  /*5860*/  RED.E.ADD.F32.FTZ.RN.STRONG.GPU [R10.64], R12 ;  /* 0x0000000c0a00798e */ /* 0x000fe8000c10e786 */
[----:B------:R3:W-:Y:S04]  /*5870*/  RED.E.ADD.F32.FTZ.RN.STRONG.GPU [R8.64], R13 ;  /* 0x0000000d0800798e */ /* 0x0007e8000c10e786 */
[----:B------:R-:W-:Y:S01]  /*5880*/  LDSM.16.MT88.4 R16, [R184+0x2000] ;  /* 0x00200000b810783b */ /* 0x000fe20000004200 */
[CC--:B-1----:R-:W-:Y:S04]  /*5890*/  LEA R4, P1, R233.reuse, R204.reuse, 0x2 ;  /* 0x000000cce9047211 */ /* 0x0c2fe800078210ff */
[-C--:B------:R-:W-:Y:S02]  /*58a0*/  LEA.HI.X.SX32 R5, R233, R205.reuse, 0x2, P1 ;  /* 0x000000cde9057211 */ /* 0x080fe400008f16ff */
[CC--:B--2---:R-:W-:Y:S03]  /*58b0*/  LEA R6, P0, R237.reuse, R204.reuse, 0x2 ;  /* 0x000000cced067211 */ /* 0x0c4fe600078010ff */
[----:B------:R1:W-:Y:S01]  /*58c0*/  RED.E.ADD.F32.FTZ.RN.STRONG.GPU [R4.64], R14 ;  /* 0x0000000e0400798e */ /* 0x0003e2000c10e786 */
[-C--:B------:R-:W-:Y:S02]  /*58d0*/  LEA.HI.X.SX32 R7, R237, R205.reuse, 0x2, P0 ;  /* 0x000000cded077211 */ /* 0x080fe400000f16ff */
[CC--:B---3--:R-:W-:Y:S03]  /*58e0*/  LEA R8, P2, R232.reuse, R204.reuse, 0x2 ;  /* 0x000000cce8087211 */ /* 0x0c8fe600078410ff */
[----:B------:R2:W-:Y:S01]  /*58f0*/  RED.E.ADD.F32.FTZ.RN.STRONG.GPU [R6.64], R15 ;  /* 0x0000000f0600798e */ /* 0x0005e2000c10e786 */
[-C--:B------:R-:W-:Y:S03]  /*5900*/  LEA.HI.X.SX32 R9, R232, R205.reuse, 0x2, P2 ;  /* 0x000000cde8097211 */ /* 0x080fe600010f16ff */
[----:B------:R-:W-:Y:S04]  /*5910*/  RED.E.ADD.F32.FTZ.RN.STRONG.GPU [R204.64+0x100], R52 ;  /* 0x00010034cc00798e */ /* 0x000fe8000c10e786 */
[----:B------:R-:W-:Y:S04]  /*5920*/  RED.E.ADD.F32.FTZ.RN.STRONG.GPU [R2.64+0x100], R53 ;  /* 0x000100350200798e */ /* 0x000fe8000c10e786 */
[----:B------:R-:W-:Y:S01]  /*5930*/  LDSM.16.MT88.4 R12, [R185+0x10000] ;  /* 0x01000000b90c783b */ /* 0x000fe20000004200 */
[CC--:B-1----:R-:W-:Y:S04]  /*5940*/  LEA R4, P0, R170.reuse, R204.reuse, 0x2 ;  /* 0x000000ccaa047211 */ /* 0x0c2fe800078010ff */
[-C--:B------:R-:W-:Y:S02]  /*5950*/  LEA.HI.X.SX32 R5, R170, R205.reuse, 0x2, P0 ;  /* 0x000000cdaa057211 */ /* 0x080fe400000f16ff */
[CC--:B--2---:R-:W-:Y:S02]  /*5960*/  LEA R6, P1, R249.reuse, R204.reuse, 0x2 ;  /* 0x000000ccf9067211 */ /* 0x0c4fe400078210ff */
[CC--:B------:R-:W-:Y:S01]  /*5970*/  LEA R10, P0, R0.reuse, R204.reuse, 0x2 ;  /* 0x000000cc000a7211 */ /* 0x0c0fe200078010ff */
[----:B------:R1:W-:Y:S01]  /*5980*/  RED.E.ADD.F32.FTZ.RN.STRONG.GPU [R4.64], R54 ;  /* 0x000000360400798e */ /* 0x0003e2000c10e786 */
[-C--:B------:R-:W-:Y:S02]  /*5990*/  LEA.HI.X.SX32 R7, R249, R205.reuse, 0x2, P1 ;  /* 0x000000cdf9077211 */ /* 0x080fe400008f16ff */
[-C--:B------:R-:W-:Y:S01]  /*59a0*/  LEA.HI.X.SX32 R11, R0, R205.reuse, 0x2, P0 ;  /* 0x000000cd000b7211 */ /* 0x080fe200000f16ff */
[----:B------:R-:W-:Y:S02]  /*59b0*/  IMAD.IADD R0, R214, 0x1, R248 ;  /* 0x00000001d6007824 */ /* 0x000fe400078e02f8 */
[----:B------:R2:W-:Y:S04]  /*59c0*/  RED.E.ADD.F32.FTZ.RN.STRONG.GPU [R6.64], R55 ;  /* 0x000000370600798e */ /* 0x0005e8000c10e786 */
[----:B------:R3:W-:Y:S04]  /*59d0*/  RED.E.ADD.F32.FTZ.RN.STRONG.GPU [R10.64], R56 ;  /* 0x000000380a00798e */ /* 0x0007e8000c10e786 */
[----:B------:R4:W-:Y:S04]  /*59e0*/  RED.E.ADD.F32.FTZ.RN.STRONG.GPU [R8.64], R57 ;  /* 0x000000390800798e */ /* 0x0009e8000c10e786 */
[----:B------:R-:W-:Y:S01]  /*59f0*/  LDSM.16.MT88.4 R52, [R186+0x10800] ;  /* 0x01080000ba34783b */ /* 0x000fe20000004200 */
[CC--:B-1----:R-:W-:Y:S04]  /*5a00*/  LEA R4, P1, R231.reuse, R204.reuse, 0x2 ;  /* 0x000000cce7047211 */ /* 0x0c2fe800078210ff */
[-C--:B------:R-:W-:Y:S02]  /*5a10*/  LEA.HI.X.SX32 R5, R231, R205.reuse, 0x2, P1 ;  /* 0x000000cde7057211 */ /* 0x080fe400008f16ff */
[CC--:B--2---:R-:W-:Y:S03]  /*5a20*/  LEA R6, P0, R236.reuse, R204.reuse, 0x2 ;  /* 0x000000ccec067211 */ /* 0x0c4fe600078010ff */
[----:B------:R1:W-:Y:S01]  /*5a30*/  RED.E.ADD.F32.FTZ.RN.STRONG.GPU [R4.64], R58 ;  /* 0x0000003a0400798e */ /* 0x0003e2000c10e786 */
[-C--:B------:R-:W-:Y:S02]  /*5a40*/  LEA.HI.X.SX32 R7, R236, R205.reuse, 0x2, P0 ;  /* 0x000000cdec077211 */ /* 0x080fe400000f16ff */
[-C--:B---3--:R-:W-:Y:S02]  /*5a50*/  LEA R10, P0, R248, R204.reuse, 0x2 ;  /* 0x000000ccf80a7211 */ /* 0x088fe400078010ff */
[-C--:B----4-:R-:W-:Y:S01]  /*5a60*/  LEA R8, P3, R0, R204.reuse, 0x2 ;  /* 0x000000cc00087211 */ /* 0x090fe200078610ff */
[----:B------:R2:W-:Y:S01]  /*5a70*/  RED.E.ADD.F32.FTZ.RN.STRONG.GPU [R6.64], R59 ;  /* 0x0000003b0600798e */ /* 0x0005e2000c10e786 */
[-C--:B------:R-:W-:Y:S02]  /*5a80*/  LEA.HI.X.SX32 R11, R248, R205.reuse, 0x2, P0 ;  /* 0x000000cdf80b7211 */ /* 0x080fe400000f16ff */
[-C--:B------:R-:W-:Y:S01]  /*5a90*/  LEA.HI.X.SX32 R9, R0, R205.reuse, 0x2, P3 ;  /* 0x000000cd00097211 */ /* 0x080fe200018f16ff */
[----:B------:R-:W-:Y:S01]  /*5aa0*/  RED.E.ADD.F32.FTZ.RN.STRONG.GPU [R204.64+0x180], R64 ;  /* 0x00018040cc00798e */ /* 0x000fe2000c10e786 */
[----:B------:R-:W-:Y:S03]  /*5ab0*/  LOP3.LUT R0, R208, 0x1, RZ, 0xc0, !PT ;  /* 0x00000001d0007812 */ /* 0x000fe600078ec0ff */
[----:B------:R3:W-:Y:S04]  /*5ac0*/  RED.E.ADD.F32.FTZ.RN.STRONG.GPU [R2.64+0x180], R65 ;  /* 0x000180410200798e */ /* 0x0007e8000c10e786 */
[----:B------:R-:W-:Y:S01]  /*5ad0*/  LDSM.16.MT88.4 R56, [R184+0x800] ;  /* 0x00080000b838783b */ /* 0x000fe20000004200 */
[CC--:B-1----:R-:W-:Y:S04]  /*5ae0*/  LEA R4, P1, R252.reuse, R204.reuse, 0x2 ;  /* 0x000000ccfc047211 */ /* 0x0c2fe800078210ff */
[-C--:B------:R-:W-:Y:S02]  /*5af0*/  LEA.HI.X.SX32 R5, R252, R205.reuse, 0x2, P1 ;  /* 0x000000cdfc057211 */ /* 0x080fe400008f16ff */
[CC--:B--2---:R-:W-:Y:S03]  /*5b00*/  LEA R6, P2, R230.reuse, R204.reuse, 0x2 ;  /* 0x000000cce6067211 */ /* 0x0c4fe600078410ff */
[----:B------:R1:W-:Y:S01]  /*5b10*/  RED.E.ADD.F32.FTZ.RN.STRONG.GPU [R4.64], R66 ;  /* 0x000000420400798e */ /* 0x0003e2000c10e786 */
[-C--:B------:R-:W-:Y:S03]  /*5b20*/  LEA.HI.X.SX32 R7, R230, R205.reuse, 0x2, P2 ;  /* 0x000000cde6077211 */ /* 0x080fe600010f16ff */
[----:B------:R-:W-:Y:S01]  /*5b30*/  RED.E.ADD.F32.FTZ.RN.STRONG.GPU [R10.64], R67 ;  /* 0x000000430a00798e */ /* 0x000fe2000c10e786 */
[CC--:B---3--:R-:W-:Y:S03]  /*5b40*/  LEA R2, P0, R235.reuse, R204.reuse, 0x2 ;  /* 0x000000cceb027211 */ /* 0x0c8fe600078010ff */
[----:B------:R-:W-:Y:S01]  /*5b50*/  RED.E.ADD.F32.FTZ.RN.STRONG.GPU [R8.64], R60 ;  /* 0x0000003c0800798e */ /* 0x000fe2000c10e786 */
[-C--:B------:R-:W-:Y:S02]  /*5b60*/  LEA.HI.X.SX32 R3, R235, R205.reuse, 0x2, P0 ;  /* 0x000000cdeb037211 */ /* 0x080fe400000f16ff */
[----:B------:R-:W-:Y:S01]  /*5b70*/  ISETP.NE.U32.AND P0, PT, R0, 0x1, PT ;  /* 0x000000010000780c */ /* 0x000fe20003f05070 */
[----:B------:R-:W-:Y:S01]  /*5b80*/  RED.E.ADD.F32.FTZ.RN.STRONG.GPU [R6.64], R61 ;  /* 0x0000003d0600798e */ /* 0x000fe2000c10e786 */
[----:B------:R-:W-:Y:S03]  /*5b90*/  @P5 IADD3 R0, P2, R226, -0x100, RZ ;  /* 0xffffff00e2005810 */ /* 0x000fe60007f5e0ff */
[----:B------:R-:W-:Y:S02]  /*5ba0*/  LDSM.16.MT88.4 R8, [R184] ;  /* 0x00000000b808783b */ /* 0x000fe40000004200 */
[----:B------:R-:W-:Y:S01]  /*5bb0*/  @P5 IMAD.MOV.U32 R226, RZ, RZ, R0 ;  /* 0x000000ffffe25224 */ /* 0x000fe200078e0000 */
[C---:B------:R-:W-:Y:S01]  /*5bc0*/  IADD3 R0, R184.reuse, -0x4000, RZ ;  /* 0xffffc000b8007810 */ /* 0x040fe20007ffe0ff */
[----:B------:R-:W-:Y:S04]  /*5bd0*/  LDSM.16.MT88.4 R64, [R185+0x10800] ;  /* 0x01080000b940783b */ /* 0x000fe80000004200 */
[----:B------:R-:W-:Y:S02]  /*5be0*/  @P0 IADD3 R0, R184, 0x4000, RZ ;  /* 0x00004000b8000810 */ /* 0x000fe40007ffe0ff */
[C---:B-1----:R-:W-:Y:S04]  /*5bf0*/  LEA R4, P1, R229.reuse, R204, 0x2 ;  /* 0x000000cce5047211 */ /* 0x042fe800078210ff */
[----:B------:R-:W-:Y:S02]  /*5c00*/  LEA.HI.X.SX32 R5, R229, R205, 0x2, P1 ;  /* 0x000000cde5057211 */ /* 0x000fe400008f16ff */
[----:B------:R-:W-:Y:S03]  /*5c10*/  @P5 IADD3 R224, P1, R224, -0x100, RZ ;  /* 0xffffff00e0e05810 */ /* 0x000fe60007f3e0ff */
[----:B------:R-:W-:Y:S01]  /*5c20*/  RED.E.ADD.F32.FTZ.RN.STRONG.GPU [R4.64], R62 ;  /* 0x0000003e0400798e */ /* 0x000fe2000c10e786 */
[----:B------:R-:W-:Y:S03]  /*5c30*/  @P5 IADD3.X R223, R223, -0x1, RZ, P1, !PT ;  /* 0xffffffffdfdf5810 */ /* 0x000fe60000ffe4ff */
[----:B------:R-:W1:Y:S04]  /*5c40*/  LDSM.16.MT88.4 R4, [R186+0x10000] ;  /* 0x01000000ba04783b */ /* 0x000e680000004200 */
[----:B------:R2:W-:Y:S04]  /*5c50*/  RED.E.ADD.F32.FTZ.RN.STRONG.GPU [R2.64], R63 ;  /* 0x0000003f0200798e */ /* 0x0005e8000c10e786 */
[----:B------:R-:W-:Y:S01]  /*5c60*/  LDSM.16.MT88.4 R60, [R185+0x11000] ;  /* 0x01100000b93c783b */ /* 0x000fe20000004200 */
[----:B--2---:R-:W-:Y:S02]  /*5c70*/  @P5 IADD3.X R2, R225, -0x1, RZ, P2, !PT ;  /* 0xffffffffe1025810 */ /* 0x004fe400017fe4ff */
[C---:B------:R-:W-:Y:S02]  /*5c80*/  ISETP.GT.AND P2, PT, R208.reuse, R240, PT ;  /* 0x000000f0d000720c */ /* 0x040fe40003f44270 */
[----:B------:R-:W-:Y:S01]  /*5c90*/  IADD3 R3, R208, -0x1, RZ ;  /* 0xffffffffd0037810 */ /* 0x000fe20007ffe0ff */
[----:B------:R-:W-:Y:S01]  /*5ca0*/  @P5 IMAD.MOV.U32 R225, RZ, RZ, R2 ;  /* 0x000000ffffe15224 */ /* 0x000fe200078e0002 */
[-C--:B-1----:R-:W-:Y:S05]  /*5cb0*/  HMMA.16816.F32.BF16 R68, R4, R8.reuse, R68 ;  /* 0x000000080444723c */ /* 0x082fea0000041844 */
[----:B------:R-:W-:Y:S03]  /*5cc0*/  IMAD.MOV.U32 R208, RZ, RZ, R3 ;  /* 0x000000ffffd07224 */ /* 0x000fe600078e0003 */
[C---:B------:R-:W-:Y:S08]  /*5cd0*/  HMMA.16816.F32.BF16 R72, R12.reuse, R8, R72 ;  /* 0x000000080c48723c */ /* 0x040ff00000041848 */
[-C--:B------:R-:W-:Y:S08]  /*5ce0*/  HMMA.16816.F32.BF16 R76, R12, R10.reuse, R76 ;  /* 0x0000000a0c4c723c */ /* 0x080ff0000004184c */
[C---:B------:R-:W-:Y:S01]  /*5cf0*/  HMMA.16816.F32.BF16 R80, R4.reuse, R10, R80 ;  /* 0x0000000a0450723c */ /* 0x040fe20000041850 */
[----:B------:R-:W-:Y:S07]  /*5d00*/  LDSM.16.MT88.4 R8, [R186+0x11000] ;  /* 0x01100000ba08783b */ /* 0x000fee0000004200 */
[-C--:B------:R-:W-:Y:S08]  /*5d10*/  HMMA.16816.F32.BF16 R84, R4, R16.reuse, R84 ;  /* 0x000000100454723c */ /* 0x080ff00000041854 */
[C---:B------:R-:W-:Y:S08]  /*5d20*/  HMMA.16816.F32.BF16 R88, R12.reuse, R16, R88 ;  /* 0x000000100c58723c */ /* 0x040ff00000041858 */
[-C--:B------:R-:W-:Y:S01]  /*5d30*/  HMMA.16816.F32.BF16 R92, R12, R18.reuse, R92 ;  /* 0x000000120c5c723c */ /* 0x080fe2000004185c */
[----:B------:R-:W1:Y:S07]  /*5d40*/  LDSM.16.MT88.4 R12, [R184+0x1000] ;  /* 0x00100000b80c783b */ /* 0x000e6e0000004200 */
[----:B------:R-:W-:Y:S01]  /*5d50*/  HMMA.16816.F32.BF16 R96, R4, R18, R96 ;  /* 0x000000120460723c */ /* 0x000fe20000041860 */
[----:B------:R-:W2:Y:S04]  /*5d60*/  LDSM.16.MT88.4 R4, [R184+0x3000] ;  /* 0x00300000b804783b */ /* 0x000ea80000004200 */
[----:B------:R-:W-:Y:S03]  /*5d70*/  LDSM.16.MT88.4 R16, [R186+0x11800] ;  /* 0x01180000ba10783b */ /* 0x000fe60000004200 */
[-C--:B------:R-:W-:Y:S08]  /*5d80*/  HMMA.16816.F32.BF16 R68, R52, R56.reuse, R68 ;  /* 0x000000383444723c */ /* 0x080ff00000041844 */
[C---:B------:R-:W-:Y:S08]  /*5d90*/  HMMA.16816.F32.BF16 R72, R64.reuse, R56, R72 ;  /* 0x000000384048723c */ /* 0x040ff00000041848 */
[-C--:B------:R-:W-:Y:S08]  /*5da0*/  HMMA.16816.F32.BF16 R76, R64, R58.reuse, R76 ;  /* 0x0000003a404c723c */ /* 0x080ff0000004184c */
[C---:B------:R-:W-:Y:S01]  /*5db0*/  HMMA.16816.F32.BF16 R80, R52.reuse, R58, R80 ;  /* 0x0000003a3450723c */ /* 0x040fe20000041850 */
[----:B------:R-:W3:Y:S07]  /*5dc0*/  LDSM.16.MT88.4 R56, [R184+0x1800] ;  /* 0x00180000b838783b */ /* 0x000eee0000004200 */
[-C--:B------:R-:W-:Y:S08]  /*5dd0*/  HMMA.16816.F32.BF16 R84, R52, R100.reuse, R84 ;  /* 0x000000643454723c */ /* 0x080ff00000041854 */
[C---:B------:R-:W-:Y:S08]  /*5de0*/  HMMA.16816.F32.BF16 R88, R64.reuse, R100, R88 ;  /* 0x000000644058723c */ /* 0x040ff00000041858 */
[-C--:B------:R-:W-:Y:S01]  /*5df0*/  HMMA.16816.F32.BF16 R92, R64, R102.reuse, R92 ;  /* 0x00000066405c723c */ /* 0x080fe2000004185c */
[----:B------:R-:W4:Y:S07]  /*5e00*/  LDSM.16.MT88.4 R64, [R185+0x11800] ;  /* 0x01180000b940783b */ /* 0x000f2e0000004200 */
[----:B------:R-:W-:Y:S01]  /*5e10*/  HMMA.16816.F32.BF16 R96, R52, R102, R96 ;  /* 0x000000663460723c */ /* 0x000fe20000041860 */
[----:B------:R2:W3:Y:S07]  /*5e20*/  LDSM.16.MT88.4 R52, [R184+0x3800] ;  /* 0x00380000b834783b */ /* 0x0004ee0000004200 */
[-C--:B-1----:R-:W-:Y:S08]  /*5e30*/  HMMA.16816.F32.BF16 R68, R8, R12.reuse, R68 ;  /* 0x0000000c0844723c */ /* 0x082ff00000041844 */
[C---:B------:R-:W-:Y:S08]  /*5e40*/  HMMA.16816.F32.BF16 R72, R60.reuse, R12, R72 ;  /* 0x0000000c3c48723c */ /* 0x040ff00000041848 */
[-C--:B------:R-:W-:Y:S04]  /*5e50*/  HMMA.16816.F32.BF16 R76, R60, R14.reuse, R76 ;  /* 0x0000000e3c4c723c */ /* 0x080fe8000004184c */
[----:B--2---:R-:W-:Y:S04]  /*5e60*/  IMAD.MOV.U32 R184, RZ, RZ, R0 ;  /* 0x000000ffffb87224 */ /* 0x004fe800078e0000 */
[C---:B------:R-:W-:Y:S08]  /*5e70*/  HMMA.16816.F32.BF16 R80, R8.reuse, R14, R80 ;  /* 0x0000000e0850723c */ /* 0x040ff00000041850 */
[-C--:B------:R-:W-:Y:S08]  /*5e80*/  HMMA.16816.F32.BF16 R84, R8, R4.reuse, R84 ;  /* 0x000000040854723c */ /* 0x080ff00000041854 */
[C---:B------:R-:W-:Y:S08]  /*5e90*/  HMMA.16816.F32.BF16 R88, R60.reuse, R4, R88 ;  /* 0x000000043c58723c */ /* 0x040ff00000041858 */
[-C--:B------:R-:W-:Y:S08]  /*5ea0*/  HMMA.16816.F32.BF16 R92, R60, R6.reuse, R92 ;  /* 0x000000063c5c723c */ /* 0x080ff0000004185c */
[----:B------:R-:W-:Y:S08]  /*5eb0*/  HMMA.16816.F32.BF16 R96, R8, R6, R96 ;  /* 0x000000060860723c */ /* 0x000ff00000041860 */
[-C--:B---3--:R-:W-:Y:S08]  /*5ec0*/  HMMA.16816.F32.BF16 R68, R16, R56.reuse, R68 ;  /* 0x000000381044723c */ /* 0x088ff00000041844 */
[C---:B----4-:R-:W-:Y:S08]  /*5ed0*/  HMMA.16816.F32.BF16 R72, R64.reuse, R56, R72 ;  /* 0x000000384048723c */ /* 0x050ff00000041848 */
[-C--:B------:R-:W-:Y:S08]  /*5ee0*/  HMMA.16816.F32.BF16 R76, R64, R58.reuse, R76 ;  /* 0x0000003a404c723c */ /* 0x080ff0000004184c */
[C---:B------:R-:W-:Y:S08]  /*5ef0*/  HMMA.16816.F32.BF16 R80, R16.reuse, R58, R80 ;  /* 0x0000003a1050723c */ /* 0x040ff00000041850 */
[-C--:B------:R-:W-:Y:S08]  /*5f00*/  HMMA.16816.F32.BF16 R84, R16, R52.reuse, R84 ;  /* 0x000000341054723c */ /* 0x080ff00000041854 */
[C---:B------:R-:W-:Y:S08]  /*5f10*/  HMMA.16816.F32.BF16 R88, R64.reuse, R52, R88 ;  /* 0x000000344058723c */ /* 0x040ff00000041858 */
[-C--:B------:R-:W-:Y:S08]  /*5f20*/  HMMA.16816.F32.BF16 R92, R64, R54.reuse, R92 ;  /* 0x00000036405c723c */ /* 0x080ff0000004185c */
[----:B------:R-:W-:Y:S01]  /*5f30*/  HMMA.16816.F32.BF16 R96, R16, R54, R96 ;  /* 0x000000361060723c */ /* 0x000fe20000041860 */
[----:B------:R-:W-:-:S07]  /*5f40*/  @P2 BRA `(.L_x_36) ;  /* 0xffffd8d000002947 */ /* 0x000fce000383ffff */
[----:B------:R-:W2:Y:S04]  /*5f50*/  LDL R170, [R1] ;  /* 0x0000000001aa7983 */ /* 0x000ea80000100800 */
[----:B------:R-:W3:Y:S04]  /*5f60*/  LDL R168, [R1+0x4] ;  /* 0x0000040001a87983 */ /* 0x000ee80000100800 */
[----:B------:R-:W4:Y:S01]  /*5f70*/  LDL R169, [R1+0xc] ;  /* 0x00000c0001a97983 */ /* 0x000f220000100800 */
[----:B------:R-:W-:Y:S01]  /*5f80*/  FMUL.FTZ R68, R68, c[0x0][0x2e0] ;  /* 0x0000b80044447a20 */ /* 0x000fe20000410000 */
[----:B------:R-:W-:Y:S01]  /*5f90*/  F2FP.BF16.PACK_AB R20, R21, R20 ;  /* 0x000000141514723e */ /* 0x000fe200000010ff */
[----:B------:R-:W-:Y:S01]  /*5fa0*/  FMUL.FTZ R16, R69, c[0x0][0x2e0] ;  /* 0x0000b80045107a20 */ /* 0x000fe20000410000 */
[----:B------:R-:W-:Y:S01]  /*5fb0*/  F2FP.BF16.PACK_AB R22, R23, R22 ;  /* 0x000000161716723e */ /* 0x000fe200000010ff */
[----:B------:R-:W-:Y:S01]  /*5fc0*/  FMUL.FTZ R70, R70, c[0x0][0x2e0] ;  /* 0x0000b80046467a20 */ /* 0x000fe20000410000 */
[----:B------:R-:W-:Y:S01]  /*5fd0*/  F2FP.BF16.PACK_AB R32, R33, R32 ;  /* 0x000000202120723e */ /* 0x000fe200000010ff */
[----:B------:R-:W-:Y:S01]  /*5fe0*/  FMUL.FTZ R15, R71, c[0x0][0x2e0] ;  /* 0x0000b800470f7a20 */ /* 0x000fe20000410000 */
[----:B------:R-:W-:Y:S01]  /*5ff0*/  F2FP.BF16.PACK_AB R16, R16, R68 ;  /* 0x000000441010723e */ /* 0x000fe200000010ff */
[----:B------:R-:W-:Y:S01]  /*6000*/  BAR.SYNC.DEFER_BLOCKING 0x0 ;  /* 0x0000000000007b1d */ /* 0x000fe20000010000 */
        /* <DEDUP_REMOVED lines=52> */
[----:B------:R-:W-:-:S02]  /*6350*/  FMUL.FTZ R94, R94, c[0x0][0x2e0] ;  /* 0x0000b8005e5e7a20 */ /* 0x000fc40000410000 */
[----:B------:R-:W-:Y:S01]  /*6360*/  FMUL.FTZ R0, R95, c[0x0][0x2e0] ;  /* 0x0000b8005f007a20 */ /* 0x000fe20000410000 */
[----:B------:R-:W-:-:S04]  /*6370*/  F2FP.BF16.PACK_AB R2, R2, R92 ;  /* 0x0000005c0202723e */ /* 0x000fc800000010ff */
[----:B------:R-:W-:Y:S01]  /*6380*/  F2FP.BF16.PACK_AB R0, R0, R94 ;  /* 0x0000005e0000723e */ /* 0x000fe200000010ff */
[----:B--2---:R-:W-:Y:S04]  /*6390*/  STS [R170], R16 ;  /* 0x00000010aa007388 */ /* 0x004fe80000000800 */
[----:B------:R-:W-:Y:S04]  /*63a0*/  STS [R170+0x400], R15 ;  /* 0x0004000faa007388 */ /* 0x000fe80000000800 */
[----:B---3--:R-:W-:Y:S01]  /*63b0*/  STS [R168], R12 ;  /* 0x0000000ca8007388 */ /* 0x008fe20000000800 */
[----:B----4-:R-:W-:-:S03]  /*63c0*/  ISETP.NE.AND P0, PT, R169, -0x1, PT ;  /* 0xffffffffa900780c */ /* 0x010fc60003f05270 */
[----:B------:R-:W-:Y:S04]  /*63d0*/  STS [R168+0x400], R11 ;  /* 0x0004000ba8007388 */ /* 0x000fe80000000800 */
        /* <DEDUP_REMOVED lines=11> */
[----:B------:R1:W-:Y:S04]  /*6490*/  STS [R168+0x3400], R0 ;  /* 0x00340000a8007388 */ /* 0x0003e80000000800 */
[----:B------:R-:W-:Y:S04]  /*64a0*/  STS [R170+0x4000], R20 ;  /* 0x00400014aa007388 */ /* 0x000fe80000000800 */
[----:B------:R-:W-:Y:S04]  /*64b0*/  STS [R170+0x4400], R22 ;  /* 0x00440016aa007388 */ /* 0x000fe80000000800 */
[----:B------:R-:W-:Y:S04]  /*64c0*/  STS [R168+0x4000], R32 ;  /* 0x00400020a8007388 */ /* 0x000fe80000000800 */
[----:B------:R-:W-:Y:S04]  /*64d0*/  STS [R168+0x4400], R34 ;  /* 0x00440022a8007388 */ /* 0x000fe80000000800 */
[----:B------:R-:W-:Y:S04]  /*64e0*/  STS [R170+0x5000], R24 ;  /* 0x00500018aa007388 */ /* 0x000fe80000000800 */
[----:B------:R-:W-:Y:S01]  /*64f0*/  STS [R170+0x5400], R26 ;  /* 0x0054001aaa007388 */ /* 0x000fe20000000800 */
[----:B-1----:R-:W-:-:S03]  /*6500*/  @P0 IADD3 R0, R242, R169, RZ ;  /* 0x000000a9f2000210 */ /* 0x002fc60007ffe0ff */
[----:B------:R-:W-:Y:S02]  /*6510*/  STS [R168+0x5000], R28 ;  /* 0x0050001ca8007388 */ /* 0x000fe40000000800 */
[C---:B------:R-:W-:Y:S02]  /*6520*/  @P0 IMAD.WIDE.U32 R2, R0.reuse, c[0x0][0x3a0], RZ ;  /* 0x0000e80000020a25 */ /* 0x040fe400078e00ff */
[----:B------:R-:W-:Y:S02]  /*6530*/  STS [R168+0x5400], R30 ;  /* 0x0054001ea8007388 */ /* 0x000fe40000000800 */
[----:B------:R-:W-:Y:S01]  /*6540*/  @P0 IMAD R7, R0, c[0x0][0x3a4], R3 ;  /* 0x0000e90000070a24 */ /* 0x000fe200078e0203 */
[----:B------:R-:W-:Y:S01]  /*6550*/  @P0 MOV R6, R2 ;  /* 0x0000000200060202 */ /* 0x000fe20000000f00 */
        /* <DEDUP_REMOVED lines=8> */
[----:B-1----:R-:W1:Y:S02]  /*65e0*/  S2R R168, SR_CTAID.Y ;  /* 0x0000000000a87919 */ /* 0x002e640000002600 */
[----:B-1----:R-:W-:Y:S01]  /*65f0*/  SHF.R.S32.HI R5, RZ, 0x1f, R168 ;  /* 0x0000001fff057819 */ /* 0x002fe200000114a8 */
        /* <DEDUP_REMOVED lines=11> */
.L_x_37:
        /* <DEDUP_REMOVED lines=15> */
.L_x_38:
[----:B------:R-:W-:Y:S01]  /*67a0*/  BAR.SYNC.DEFER_BLOCKING 0x0 ;  /* 0x0000000000007b1d */ /* 0x000fe20000010000 */
[----:B------:R-:W-:Y:S01]  /*67b0*/  SHF.R.S32.HI R20, RZ, 0x1f, R251 ;  /* 0x0000001fff147819 */ /* 0x000fe200000114fb */
[----:B------:R-:W-:Y:S01]  /*67c0*/  IMAD R11, R243, -0x40, R227 ;  /* 0xffffffc0f30b7824 */ /* 0x000fe200078e02e3 */
[----:B------:R-:W-:Y:S02]  /*67d0*/  SHF.R.S32.HI R3, RZ, 0x1f, R216 ;  /* 0x0000001fff037819 */ /* 0x000fe400000114d8 */
[----:B------:R-:W-:Y:S01]  /*67e0*/  MOV R2, R216 ;  /* 0x000000d800027202 */ /* 0x000fe20000000f00 */
[----:B------:R-:W1:Y:S01]  /*67f0*/  S2R R49, SR_CTAID.Z ;  /* 0x0000000000317919 */ /* 0x000e620000002700 */
[----:B------:R-:W-:Y:S01]  /*6800*/  IMAD R0, R20, c[0x0][0x3a0], RZ ;  /* 0x0000e80014007a24 */ /* 0x000fe200078e02ff */
[----:B------:R-:W-:Y:S01]  /*6810*/  ISETP.GE.AND P3, PT, R241, R11, PT ;  /* 0x0000000bf100720c */ /* 0x000fe20003f66270 */
[----:B------:R-:W-:Y:S01]  /*6820*/  BSSY B0, `(.L_x_39) ;  /* 0x0000020000007945 */ /* 0x000fe20003800000 */
[----:B------:R-:W-:Y:S01]  /*6830*/  IMAD.WIDE.U32 R4, R251, c[0x0][0x3a0], R2 ;  /* 0x0000e800fb047a25 */ /* 0x000fe200078e0002 */
[----:B------:R-:W-:-:S03]  /*6840*/  SHF.R.S32.HI R23, RZ, 0x1f, R241 ;  /* 0x0000001fff177819 */ /* 0x000fc600000114f1 */
[----:B------:R-:W-:Y:S01]  /*6850*/  IMAD R0, R251, c[0x0][0x3a4], R0 ;  /* 0x0000e900fb007a24 */ /* 0x000fe200078e0200 */
[----:B------:R-:W-:-:S04]  /*6860*/  IADD3 R4, P0, R6, R4, RZ ;  /* 0x0000000406047210 */ /* 0x000fc80007f1e0ff */
[----:B------:R-:W-:Y:S01]  /*6870*/  IADD3.X R5, R7, R5, R0, P0, !PT ;  /* 0x0000000507057210 */ /* 0x000fe200007fe400 */
[----:B------:R2:W3:Y:S04]  /*6880*/  LDS.128 R28, [R207+0xd000] ;  /* 0x00d00000cf1c7984 */ /* 0x0004e80000000c00 */
[----:B------:R2:W4:Y:S01]  /*6890*/  LDS.128 R24, [R207+0xf000] ;  /* 0x00f00000cf187984 */ /* 0x0005220000000c00 */
[----:B-1----:R-:W-:Y:S01]  /*68a0*/  SHF.R.S32.HI R48, RZ, 0x1f, R49 ;  /* 0x0000001fff307819 */ /* 0x002fe20000011431 */
[----:B------:R-:W-:Y:S02]  /*68b0*/  IMAD.WIDE.U32 R4, R49, c[0x0][0x3b8], R4 ;  /* 0x0000ee0031047a25 */ /* 0x000fe400078e0004 */
[----:B------:R2:W1:Y:S02]  /*68c0*/  LDS.128 R36, [R207+0x10000] ;  /* 0x01000000cf247984 */ /* 0x0004640000000c00 */
[----:B------:R-:W-:-:S02]  /*68d0*/  IMAD R0, R48, c[0x0][0x3b8], RZ ;  /* 0x0000ee0030007a24 */ /* 0x000fc400078e02ff */
[----:B------:R2:W1:Y:S02]  /*68e0*/  LDS.128 R44, [R207+0x11000] ;  /* 0x01100000cf2c7984 */ /* 0x0004640000000c00 */
[----:B------:R-:W-:Y:S02]  /*68f0*/  IMAD R0, R49, c[0x0][0x3bc], R0 ;  /* 0x0000ef0031007a24 */ /* 0x000fe400078e0200 */
[----:B------:R2:W1:Y:S04]  /*6900*/  LDS.128 R32, [R207+0x12000] ;  /* 0x01200000cf207984 */ /* 0x0004680000000c00 */
[----:B------:R2:W1:Y:S01]  /*6910*/  LDS.128 R40, [R207+0x13000] ;  /* 0x01300000cf287984 */ /* 0x0004620000000c00 */
[----:B------:R-:W-:Y:S01]  /*6920*/  IADD3 R10, R0, R5, RZ ;  /* 0x00000005000a7210 */ /* 0x000fe20007ffe0ff */
[----:B------:R-:W-:Y:S05]  /*6930*/  @P3 BRA `(.L_x_40) ;  /* 0x000000e000003947 */ /* 0x000fea0003800000 */
[----:B------:R-:W-:Y:S01]  /*6940*/  ISETP.GE.AND P1, PT, R216, c[0x0][0x220], PT ;  /* 0x00008800d8007a0c */ /* 0x000fe20003f26270 */
[----:B------:R-:W2:Y:S01]  /*6950*/  LDS.128 R16, [R207+0xe000] ;  /* 0x00e00000cf107984 */ /* 0x000ea20000000c00 */
[----:B------:R-:W-:Y:S01]  /*6960*/  MOV R7, R10 ;  /* 0x0000000a00077202 */ /* 0x000fe20000000f00 */
[----:B------:R-:W-:Y:S01]  /*6970*/  IMAD R0, R23, c[0x0][0x3a0], RZ ;  /* 0x0000e80017007a24 */ /* 0x000fe200078e02ff */
[----:B------:R-:W-:Y:S01]  /*6980*/  ISETP.GE.AND P0, PT, R228, c[0x0][0x220], PT ;  /* 0x00008800e4007a0c */ /* 0x000fe20003f06270 */
[----:B------:R-:W-:-:S02]  /*6990*/  IMAD.MOV.U32 R6, RZ, RZ, R4 ;  /* 0x000000ffff067224 */ /* 0x000fc400078e0004 */
[C---:B------:R-:W-:Y:S02]  /*69a0*/  IMAD R0, R241.reuse, c[0x0][0x3a4], R0 ;  /* 0x0000e900f1007a24 */ /* 0x040fe400078e0200 */
[----:B------:R-:W-:-:S04]  /*69b0*/  IMAD.WIDE.U32 R8, R241, c[0x0][0x3a0], R6 ;  /* 0x0000e800f1087a25 */ /* 0x000fc800078e0006 */
[----:B------:R-:W4:Y:S01]  /*69c0*/  @!P1 LDS.128 R12, [R207+0xc000] ;  /* 0x00c00000cf0c9984 */ /* 0x000f220000000c00 */
[----:B------:R-:W-:Y:S01]  /*69d0*/  IMAD.IADD R0, R0, 0x1, R9 ;  /* 0x0000000100007824 */ /* 0x000fe200078e0209 */
[----:B------:R-:W-:-:S04]  /*69e0*/  LEA R6, P2, R8, c[0x0][0x340], 0x1 ;  /* 0x0000d00008067a11 */ /* 0x000fc800078408ff */
[----:B------:R-:W-:-:S05]  /*69f0*/  LEA.HI.X R7, R8, c[0x0][0x344], R0, 0x1, P2 ;  /* 0x0000d10008077a11 */ /* 0x000fca00010f0c00 */
[----:B--2---:R2:W-:Y:S04]  /*6a00*/  @!P0 STG.E.128 [R6.64+0x80], R16 ;  /* 0x0000801006008986 */ /* 0x0045e8000c101d06 */
[----:B----4-:R2:W-:Y:S02]  /*6a10*/  @!P1 STG.E.128 [R6.64], R12 ;  /* 0x0000000c06009986 */ /* 0x0105e4000c101d06 */
.L_x_40:
[----:B------:R-:W-:Y:S05]  /*6a20*/  BSYNC B0 ;  /* 0x0000000000007941 */ /* 0x000fea0003800000 */
.L_x_39:
        /* <DEDUP_REMOVED lines=8> */
[----:B--2---:R-:W-:Y:S01]  /*6ab0*/  IMAD R6, R5, c[0x0][0x3a0], RZ ;  /* 0x0000e80005067a24 */ /* 0x004fe200078e02ff */
[----:B------:R-:W-:-:S05]  /*6ac0*/  MOV R5, R10 ;  /* 0x0000000a00057202 */ /* 0x000fca0000000f00 */
[----:B------:R-:W-:-:S04]  /*6ad0*/  IMAD.WIDE.U32 R8, R0, c[0x0][0x3a0], R4 ;  /* 0x0000e80000087a25 */ /* 0x000fc800078e0004 */
[----:B------:R-:W-:Y:S01]  /*6ae0*/  IMAD R0, R0, c[0x0][0x3a4], R6 ;  /* 0x0000e90000007a24 */ /* 0x000fe200078e0206 */
[----:B------:R-:W-:-:S03]  /*6af0*/  LEA R4, P4, R8, c[0x0][0x340], 0x1 ;  /* 0x0000d00008047a11 */ /* 0x000fc600078808ff */
[----:B------:R-:W-:-:S05]  /*6b00*/  IMAD.IADD R0, R0, 0x1, R9 ;  /* 0x0000000100007824 */ /* 0x000fca00078e0209 */
[----:B------:R-:W-:-:S05]  /*6b10*/  LEA.HI.X R5, R8, c[0x0][0x344], R0, 0x1, P4 ;  /* 0x0000d10008057a11 */ /* 0x000fca00020f0c00 */
[----:B---3--:R2:W-:Y:S04]  /*6b20*/  @!P1 STG.E.128 [R4.64], R28 ;  /* 0x0000001c04009986 */ /* 0x0085e8000c101d06 */
[----:B----4-:R2:W-:Y:S02]  /*6b30*/  @!P0 STG.E.128 [R4.64+0x80], R24 ;  /* 0x0000801804008986 */ /* 0x0105e4000c101d06 */
.L_x_42:
[----:B------:R-:W-:Y:S05]  /*6b40*/  BSYNC B0 ;  /* 0x0000000000007941 */ /* 0x000fea0003800000 */
.L_x_41:
[----:B------:R-:W-:Y:S01]  /*6b50*/  IMAD.WIDE.U32 R2, R251, c[0x0][0x3a8], R2 ;  /* 0x0000ea00fb027a25 */ /* 0x000fe200078e0002 */
[----:B------:R-:W-:Y:S03]  /*6b60*/  BSSY B0, `(.L_x_43) ;  /* 0x0000016000007945 */ /* 0x000fe60003800000 */
[----:B------:R-:W-:Y:S01]  /*6b70*/  IMAD R0, R20, c[0x0][0x3a8], RZ ;  /* 0x0000ea0014007a24 */ /* 0x000fe200078e02ff */
[----:B------:R-:W-:Y:S01]  /*6b80*/  IADD3 R2, P0, R21, R2, RZ ;  /* 0x0000000215027210 */ /* 0x000fe20007f1e0ff */
[----:B--2---:R-:W-:-:S02]  /*6b90*/  IMAD R4, R48, c[0x0][0x3c0], RZ ;  /* 0x0000f00030047a24 */ /* 0x004fc400078e02ff */
[----:B------:R-:W-:-:S05]  /*6ba0*/  IMAD R0, R251, c[0x0][0x3ac], R0 ;  /* 0x0000eb00fb007a24 */ /* 0x000fca00078e0200 */
        /* <DEDUP_REMOVED lines=15> */
[----:B-1----:R1:W-:Y:S04]  /*6ca0*/  @!P1 STG.E.128 [R4.64], R36 ;  /* 0x0000002404009986 */ /* 0x0023e8000c101d06 */
[----:B------:R1:W-:Y:S02]  /*6cb0*/  @!P0 STG.E.128 [R4.64+0x80], R32 ;  /* 0x0000802004008986 */ /* 0x0003e4000c101d06 */
.L_x_44:
[----:B------:R-:W-:Y:S05]  /*6cc0*/  BSYNC B0 ;  /* 0x0000000000007941 */ /* 0x000fea0003800000 */
.L_x_43:
        /* <DEDUP_REMOVED lines=12> */
[----:B------:R1:W-:Y:S04]  /*6d90*/  @!P1 STG.E.128 [R2.64], R44 ;  /* 0x0000002c02009986 */ /* 0x0003e8000c101d06 */
[----:B------:R1:W-:Y:S02]  /*6da0*/  @!P0 STG.E.128 [R2.64+0x80], R40 ;  /* 0x0000802802008986 */ /* 0x0003e4000c101d06 */
.L_x_15:
[----:B------:R-:W-:Y:S05]  /*6db0*/  BSYNC B1 ;  /* 0x0000000000017941 */ /* 0x000fea0003800000 */
.L_x_1:
[----:B------:R-:W-:Y:S01]  /*6dc0*/  ULDC UR5, c[0x0][0x218] ;  /* 0x0000860000057ab9 */ /* 0x000fe20000000800 */
[----:B------:R-:W-:Y:S01]  /*6dd0*/  IADD3 R243, R243, c[0x0][0xc], RZ ;  /* 0x00000300f3f37a10 */ /* 0x000fe20007ffe0ff */
[----:B------:R-:W-:-:S04]  /*6de0*/  UIADD3 UR5, UR5, 0x3f, URZ ;  /* 0x0000003f05057890 */ /* 0x000fc8000fffe03f */
[----:B------:R-:W-:-:S04]  /*6df0*/  USHF.R.S32.HI UR4, URZ, 0x1f, UR5 ;  /* 0x0000001f3f047899 */ /* 0x000fc80008011405 */
[----:B------:R-:W-:-:S04]  /*6e00*/  ULEA.HI UR4, UR4, UR5, URZ, 0x6 ;  /* 0x0000000504047291 */ /* 0x000fc8000f8f303f */
[----:B------:R-:W-:-:S06]  /*6e10*/  USHF.R.S32.HI UR4, URZ, 0x6, UR4 ;  /* 0x000000063f047899 */ /* 0x000fcc0008011404 */
[----:B------:R-:W-:-:S13]  /*6e20*/  ISETP.GE.AND P0, PT, R243, UR4, PT ;  /* 0x00000004f3007c0c */ /* 0x000fda000bf06270 */
[----:B------:R-:W-:Y:S01]  /*6e30*/  @P0 CALL.REL.NOINC `(.L_x_45) ;  /* 0x0000001000000944 */ /* 0x000fe20003c00000 */
[----:B------:R-:W-:Y:S05]  /*6e40*/  BRA `(.L_x_46) ;  /* 0xffff9a2000007947 */ /* 0x000fea000383ffff */
.L_x_45:
[----:B------:R-:W-:Y:S05]  /*6e50*/  EXIT ;  /* 0x000000000000794d */ /* 0x000fea0003800000 */
.L_x_47:
[----:B------:R-:W-:-:S00]  /*6e60*/  BRA `(.L_x_47) ;  /* 0xfffffff000007947 */ /* 0x000fc0000383ffff */
[----:B------:R-:W-:-:S00]  /*6e70*/  NOP ;  /* 0x0000000000007918 */ /* 0x000fc00000000000 */
        /* <DEDUP_REMOVED lines=8> */
.L_x_1062:


//--------------------- .text._ZN5flash44flash_bwd_dq_dk_dv_loop_seqk_parallel_kernelI23Flash_bwd_kernel_traitsILi128ELi64ELi64ELi8ELi4ELi2ELi2ELb1ELb0EN7cutlass10bfloat16_tE19Flash_kernel_traitsILi128ELi64ELi64ELi8ES3_EELb0ELb1ELb0ELb0ELb1ELb1ELb0EEEvNS_16Flash_bwd_paramsE --------------------------
	.section	.text._ZN5flash44flash_bwd_dq_dk_dv_loop_seqk_parallel_kernelI23Flash_bwd_kernel_traitsILi128ELi64ELi64ELi8ELi4ELi2ELi2ELb1ELb0EN7cutlass10bfloat16_tE19Flash_kernel_traitsILi128ELi64ELi64ELi8ES3_EELb0ELb1ELb0ELb0ELb1ELb1ELb0EEEvNS_16Flash_bwd_paramsE,"ax",@progbits
	.sectioninfo	@"SHI_REGISTERS=255"
	.align	128
        .global         _ZN5flash44flash_bwd_dq_dk_dv_loop_seqk_parallel_kernelI23Flash_bwd_kernel_traitsILi128ELi64ELi64ELi8ELi4ELi2ELi2ELb1ELb0EN7cutlass10bfloat16_tE19Flash_kernel_traitsILi128ELi64ELi64ELi8ES3_EELb0ELb1ELb0ELb0ELb1ELb1ELb0EEEvNS_16Flash_bwd_paramsE
        .type           _ZN5flash44flash_bwd_dq_dk_dv_loop_seqk_parallel_kernelI23Flash_bwd_kernel_traitsILi128ELi64ELi64ELi8ELi4ELi2ELi2ELb1ELb0EN7cutlass10bfloat16_tE19Flash_kernel_traitsILi128ELi64ELi64ELi8ES3_EELb0ELb1ELb0ELb0ELb1ELb1ELb0EEEvNS_16Flash_bwd_paramsE,@function
        .size           _ZN5flash44flash_bwd_dq_dk_dv_loop_seqk_parallel_kernelI23Flash_bwd_kernel_traitsILi128ELi64ELi64ELi8ELi4ELi2ELi2ELb1ELb0EN7cutlass10bfloat16_tE19Flash_kernel_traitsILi128ELi64ELi64ELi8ES3_EELb0ELb1ELb0ELb0ELb1ELb1ELb0EEEvNS_16Flash_bwd_paramsE,(.L_x_1063 - _ZN5flash44flash_bwd_dq_dk_dv_loop_seqk_parallel_kernelI23Flash_bwd_kernel_traitsILi128ELi64ELi64ELi8ELi4ELi2ELi2ELb1ELb0EN7cutlass10bfloat16_tE19Flash_kernel_traitsILi128ELi64ELi64ELi8ES3_EELb0ELb1ELb0ELb0ELb1ELb1ELb0EEEvNS_16Flash_bwd_paramsE)
        .other          _ZN5flash44flash_bwd_dq_dk_dv_loop_seqk_parallel_kernelI23Flash_bwd_kernel_traitsILi128ELi64ELi64ELi8ELi4ELi2ELi2ELb1ELb0EN7cutlass10bfloat16_tE19Flash_kernel_traitsILi128ELi64ELi64ELi8ES3_EELb0ELb1ELb0ELb0ELb1ELb1ELb0EEEvNS_16Flash_bwd_paramsE,@"STO_CUDA_ENTRY STV_DEFAULT"
_ZN5flash44flash_bwd_dq_dk_dv_loop_seqk_parallel_kernelI23Flash_bwd_kernel_traitsILi128ELi64ELi64ELi8ELi4ELi2ELi2ELb1ELb0EN7cutlass10bfloat16_tE19Flash_kernel_traitsILi128ELi64ELi64ELi8ES3_EELb0ELb1ELb0ELb0ELb1ELb1ELb0EEEvNS_16Flash_bwd_paramsE:
.text._ZN5flash44flash_bwd_dq_dk_dv_loop_seqk_parallel_kernelI23Flash_bwd_kernel_traitsILi128ELi64ELi64ELi8ELi4ELi2ELi2ELb1ELb0EN7cutlass10bfloat16_tE19Flash_kernel_traitsILi128ELi64ELi64ELi8ES3_EELb0ELb1ELb0ELb0ELb1ELb1ELb0EEEvNS_16Flash_bwd_paramsE:
        /* <DEDUP_REMOVED lines=11> */
[----:B------:R-:W-:Y:S01]  /*00b0*/  IMAD.MOV.U32 R217, RZ, RZ, -0x10 ;  /* 0xfffffff0ffd97424 */ /* 0x000fe200078e00ff */
[----:B------:R-:W-:Y:S01]  /*00c0*/  ULDC.64 UR16, c[0x0][0x118] ;  /* 0x0000460000107ab9 */ /* 0x000fe20000000a00 */
[----:B------:R-:W-:Y:S01]  /*00d0*/  IMAD.MOV.U32 R246, RZ, RZ, 0x1 ;  /* 0x00000001fff67424 */ /* 0x000fe200078e00ff */
[----:B-1----:R-:W-:Y:S01]  /*00e0*/  SHF.R.S32.HI R13, RZ, 0x1f, R12 ;  /* 0x0000001fff0d7819 */ /* 0x002fe2000001140c */
[----:B------:R-:W-:-:S03]  /*00f0*/  IMAD.SHL.U32 R247, R12, 0x2, RZ ;  /* 0x000000020cf77824 */ /* 0x000fc600078e00ff */
[CC--:B------:R-:W-:Y:S02]  /*0100*/  LEA.HI R6, R13.reuse, R12.reuse, RZ, 0x4 ;  /* 0x0000000c0d067211 */ /* 0x0c0fe400078f20ff */
[CC--:B------:R-:W-:Y:S02]  /*0110*/  LEA.HI R16, R13.reuse, R12.reuse, RZ, 0x3 ;  /* 0x0000000c0d107211 */ /* 0x0c0fe400078f18ff */
[----:B------:R-:W-:Y:S02]  /*0120*/  SHF.R.S32.HI R5, RZ, 0x4, R6 ;  /* 0x00000004ff057819 */ /* 0x000fe40000011406 */
[----:B------:R-:W-:Y:S02]  /*0130*/  LOP3.LUT R0, R16, 0xfffffff8, RZ, 0xc0, !PT ;  /* 0xfffffff810007812 */ /* 0x000fe400078ec0ff */
[----:B------:R-:W-:Y:S02]  /*0140*/  SHF.R.S32.HI R252, RZ, 0x3, R16 ;  /* 0x00000003fffc7819 */ /* 0x000fe40000011410 */
[----:B------:R-:W-:Y:S01]  /*0150*/  LEA.HI R15, R13, R12, RZ, 0x2 ;  /* 0x0000000c0d0f7211 */ /* 0x000fe200078f10ff */
[----:B------:R-:W-:Y:S01]  /*0160*/  IMAD.IADD R0, R12, 0x1, -R0 ;  /* 0x000000010c007824 */ /* 0x000fe200078e0a00 */
[----:B------:R-:W-:Y:S01]  /*0170*/  LEA.HI R4, R6, R5, RZ, 0x1 ;  /* 0x0000000506047211 */ /* 0x000fe200078f08ff */
[----:B------:R-:W-:Y:S01]  /*0180*/  IMAD.SHL.U32 R2, R252, 0x40, RZ ;  /* 0x00000040fc027824 */ /* 0x000fe200078e00ff */
[--C-:B------:R-:W-:Y:S01]  /*0190*/  SHF.R.S32.HI R8, RZ, 0x2, R15.reuse ;  /* 0x00000002ff087819 */ /* 0x100fe2000001140f */
[----:B------:R-:W-:Y:S01]  /*01a0*/  IMAD.SHL.U32 R18, R0, 0x8, RZ ;  /* 0x0000000800127824 */ /* 0x000fe200078e00ff */
[----:B------:R-:W-:-:S02]  /*01b0*/  SHF.R.S32.HI R3, RZ, 0x1f, R15 ;  /* 0x0000001fff037819 */ /* 0x000fc4000001140f */
[----:B------:R-:W-:Y:S02]  /*01c0*/  LOP3.LUT R4, R4, 0xfffffffe, RZ, 0xc0, !PT ;  /* 0xfffffffe04047812 */ /* 0x000fe400078ec0ff */
[----:B------:R-:W-:Y:S02]  /*01d0*/  LEA.HI R14, R13, R12, RZ, 0x5 ;  /* 0x0000000c0d0e7211 */ /* 0x000fe400078f28ff */
[----:B------:R-:W-:Y:S01]  /*01e0*/  LEA.HI R3, R3, R8, RZ, 0x3 ;  /* 0x0000000803037211 */ /* 0x000fe200078f18ff */
[----:B------:R-:W-:Y:S01]  /*01f0*/  IMAD.IADD R10, R5, 0x1, -R4 ;  /* 0x00000001050a7824 */ /* 0x000fe200078e0a04 */
[----:B------:R-:W-:Y:S02]  /*0200*/  LOP3.LUT R2, R2, 0x1c0, RZ, 0xc0, !PT ;  /* 0x000001c002027812 */ /* 0x000fe400078ec0ff */
[----:B------:R-:W-:Y:S01]  /*0210*/  SHF.R.S32.HI R21, RZ, 0x5, R14 ;  /* 0x00000005ff157819 */ /* 0x000fe2000001140e */
[----:B------:R-:W-:Y:S01]  /*0220*/  IMAD.SHL.U32 R186, R10, 0x200, RZ ;  /* 0x000002000aba7824 */ /* 0x000fe200078e00ff */
[----:B------:R-:W-:-:S02]  /*0230*/  LOP3.LUT R4, R3, 0xfffffff8, RZ, 0xc0, !PT ;  /* 0xfffffff803047812 */ /* 0x000fc400078ec0ff */
[----:B------:R-:W-:Y:S02]  /*0240*/  LOP3.LUT R5, R2, 0x38, R18, 0xf8, !PT ;  /* 0x0000003802057812 */ /* 0x000fe400078ef812 */
[----:B------:R-:W-:Y:S01]  /*0250*/  SHF.R.U32.HI R3, RZ, 0x3, R2 ;  /* 0x00000003ff037819 */ /* 0x000fe20000011602 */
[----:B------:R-:W-:Y:S01]  /*0260*/  IMAD.IADD R8, R8, 0x1, -R4 ;  /* 0x0000000108087824 */ /* 0x000fe200078e0a04 */
[----:B------:R-:W-:Y:S02]  /*0270*/  LOP3.LUT R2, R6, 0xfffffff0, RZ, 0xc0, !PT ;  /* 0xfffffff006027812 */ /* 0x000fe400078ec0ff */
[----:B------:R-:W-:Y:S02]  /*0280*/  LEA.HI R6, R14, R21, RZ, 0x1 ;  /* 0x000000150e067211 */ /* 0x000fe400078f08ff */
[----:B------:R-:W-:Y:S01]  /*0290*/  LOP3.LUT R9, R5, R3, RZ, 0x3c, !PT ;  /* 0x0000000305097212 */ /* 0x000fe200078e3cff */
[----:B------:R-:W-:Y:S01]  /*02a0*/  IMAD.IADD R3, R12, 0x1, -R2 ;  /* 0x000000010c037824 */ /* 0x000fe200078e0a02 */
[----:B------:R-:W-:-:S02]  /*02b0*/  LOP3.LUT R2, R6, 0xfffffffe, RZ, 0xc0, !PT ;  /* 0xfffffffe06027812 */ /* 0x000fc400078ec0ff */
[C---:B------:R-:W-:Y:S02]  /*02c0*/  LOP3.LUT P4, RZ, R0.reuse, 0x2, RZ, 0xc0, !PT ;  /* 0x0000000200ff7812 */ /* 0x040fe4000788c0ff */
[C---:B------:R-:W-:Y:S01]  /*02d0*/  LOP3.LUT P3, RZ, R0.reuse, 0x4, RZ, 0xc0, !PT ;  /* 0x0000000400ff7812 */ /* 0x040fe2000786c0ff */
[----:B------:R-:W-:Y:S01]  /*02e0*/  IMAD.SHL.U32 R0, R0, 0x40, RZ ;  /* 0x0000004000007824 */ /* 0x000fe200078e00ff */
[----:B------:R-:W-:Y:S01]  /*02f0*/  SHF.R.S32.HI R4, RZ, 0x1f, R3 ;  /* 0x0000001fff047819 */ /* 0x000fe20000011403 */
[----:B------:R-:W-:Y:S01]  /*0300*/  IMAD.IADD R194, R21, 0x1, -R2 ;  /* 0x0000000115c27824 */ /* 0x000fe200078e0a02 */
[----:B------:R-:W-:Y:S02]  /*0310*/  LEA.HI R5, R13, R12, RZ, 0x7 ;  /* 0x0000000c0d057211 */ /* 0x000fe400078f38ff */
[----:B------:R-:W-:Y:S01]  /*0320*/  LOP3.LUT R0, R0, 0x1c0, RZ, 0xc0, !PT ;  /* 0x000001c000007812 */ /* 0x000fe200078ec0ff */
[----:B------:R-:W-:Y:S01]  /*0330*/  IMAD.SHL.U32 R2, R194, 0x10, RZ ;  /* 0x00000010c2027824 */ /* 0x000fe200078e00ff */
[----:B------:R-:W-:-:S02]  /*0340*/  LEA.HI R11, R4, R3, RZ, 0x3 ;  /* 0x00000003040b7211 */ /* 0x000fc400078f18ff */
[C---:B------:R-:W-:Y:S02]  /*0350*/  LOP3.LUT R188, R0.reuse, 0x8, R16, 0xf8, !PT ;  /* 0x0000000800bc7812 */ /* 0x040fe400078ef810 */
[----:B------:R-:W-:Y:S02]  /*0360*/  LOP3.LUT R4, R0, 0x10, R2, 0xf8, !PT ;  /* 0x0000001000047812 */ /* 0x000fe400078ef802 */
[----:B------:R-:W-:Y:S02]  /*0370*/  SHF.R.S32.HI R7, RZ, 0x7, R5 ;  /* 0x00000007ff077819 */ /* 0x000fe40000011405 */
[----:B------:R-:W-:Y:S02]  /*0380*/  SHF.R.U32.HI R0, RZ, 0x3, R0 ;  /* 0x00000003ff007819 */ /* 0x000fe40000011600 */
[----:B------:R-:W-:Y:S01]  /*0390*/  LOP3.LUT R4, R4, 0x8, R16, 0xf8, !PT ;  /* 0x0000000804047812 */ /* 0x000fe200078ef810 */
[----:B------:R-:W-:Y:S01]  /*03a0*/  IMAD R2, R7, 0x800, R186 ;  /* 0x0000080007027824 */ /* 0x000fe200078e02ba */
[----:B------:R-:W-:-:S02]  /*03b0*/  LOP3.LUT R188, R188, R0, RZ, 0x3c, !PT ;  /* 0x00000000bcbc7212 */ /* 0x000fc400078e3cff */
[----:B------:R-:W-:Y:S02]  /*03c0*/  LOP3.LUT R6, R11, 0xfffffff8, RZ, 0xc0, !PT ;  /* 0xfffffff80b067812 */ /* 0x000fe400078ec0ff */
[----:B------:R-:W-:Y:S01]  /*03d0*/  LOP3.LUT R186, R186, R4, R0, 0xf6, !PT ;  /* 0x00000004baba7212 */ /* 0x000fe200078ef600 */
[----:B------:R-:W-:Y:S01]  /*03e0*/  IMAD.IADD R188, R2, 0x1, R188 ;  /* 0x0000000102bc7824 */ /* 0x000fe200078e02bc */
[----:B------:R-:W-:Y:S01]  /*03f0*/  LEA.HI R0, R13, R12, RZ, 0x6 ;  /* 0x0000000c0d007211 */ /* 0x000fe200078f30ff */
[----:B------:R-:W-:Y:S01]  /*0400*/  IMAD.IADD R20, R3, 0x1, -R6 ;  /* 0x0000000103147824 */ /* 0x000fe200078e0a06 */
[----:B------:R-:W-:Y:S01]  /*0410*/  LOP3.LUT R5, R8, 0x1, RZ, 0xc0, !PT ;  /* 0x0000000108057812 */ /* 0x000fe200078ec0ff */
[----:B------:R-:W-:Y:S01]  /*0420*/  IMAD.SHL.U32 R188, R188, 0x2, RZ ;  /* 0x00000002bcbc7824 */ /* 0x000fe200078e00ff */
[----:B------:R-:W-:Y:S02]  /*0430*/  LOP3.LUT R4, R14, 0xffffffe0, RZ, 0xc0, !PT ;  /* 0xffffffe00e047812 */ /* 0x000fe400078ec0ff */
[----:B------:R-:W-:Y:S01]  /*0440*/  LOP3.LUT R2, R15, 0x7ffffffc, RZ, 0xc0, !PT ;  /* 0x7ffffffc0f027812 */ /* 0x000fe200078ec0ff */
[----:B------:R-:W-:Y:S01]  /*0450*/  STL [R1+0x18], R20 ;  /* 0x0000181401007387 */ /* 0x000fe20000100800 */
[----:B------:R-:W-:Y:S01]  /*0460*/  SHF.R.S32.HI R0, RZ, 0x6, R0 ;  /* 0x00000006ff007819 */ /* 0x000fe20000011400 */
[----:B------:R-:W-:Y:S01]  /*0470*/  IMAD.IADD R17, R12, 0x1, -R4 ;  /* 0x000000010c117824 */ /* 0x000fe200078e0a04 */
[----:B------:R-:W-:-:S02]  /*0480*/  SHF.R.S32.HI R3, RZ, 0x1f, R14 ;  /* 0x0000001fff037819 */ /* 0x000fc4000001140e */
[----:B------:R-:W-:Y:S01]  /*0490*/  ISETP.NE.U32.AND P0, PT, R5, 0x1, PT ;  /* 0x000000010500780c */ /* 0x000fe20003f05070 */
[----:B------:R-:W-:Y:S01]  /*04a0*/  IMAD.IADD R5, R12, 0x1, -R2 ;  /* 0x000000010c057824 */ /* 0x000fe200078e0a02 */
[----:B------:R-:W-:Y:S01]  /*04b0*/  LEA.HI R4, R3, R21, RZ, 0x2 ;  /* 0x0000001503047211 */ /* 0x000fe200078f10ff */
[----:B------:R-:W-:Y:S01]  /*04c0*/  IMAD R6, R0, 0x200, R9 ;  /* 0x0000020000067824 */ /* 0x000fe200078e0209 */
[----:B------:R-:W-:Y:S01]  /*04d0*/  R2P PR, R8, 0x6 ;  /* 0x0000000608007804 */ /* 0x000fe20000000000 */
[----:B------:R-:W-:Y:S01]  /*04e0*/  IMAD.SHL.U32 R2, R0, 0x8, RZ ;  /* 0x0000000800027824 */ /* 0x000fe200078e00ff */
[----:B------:R-:W-:Y:S01]  /*04f0*/  LOP3.LUT R4, R4, 0xfffffffc, RZ, 0xc0, !PT ;  /* 0xfffffffc04047812 */ /* 0x000fe200078ec0ff */
[----:B------:R-:W-:Y:S01]  /*0500*/  IMAD.SHL.U32 R0, R8, 0x40, RZ ;  /* 0x0000004008007824 */ /* 0x000fe200078e00ff */
[----:B------:R-:W-:Y:S01]  /*0510*/  STL [R1+0x14], R17 ;  /* 0x0000141101007387 */ /* 0x000fe20000100800 */
[----:B------:R-:W-:Y:S01]  /*0520*/  IMAD.SHL.U32 R3, R7, 0x20, RZ ;  /* 0x0000002007037824 */ /* 0x000fe200078e00ff */
[----:B------:R-:W-:Y:S01]  /*0530*/  LOP3.LUT R2, R2, 0x18, RZ, 0xc0, !PT ;  /* 0x0000001802027812 */ /* 0x000fe200078ec0ff */
[----:B------:R-:W-:Y:S01]  /*0540*/  IMAD.SHL.U32 R8, R5, 0x2, RZ ;  /* 0x0000000205087824 */ /* 0x000fe200078e00ff */
[----:B------:R-:W-:Y:S01]  /*0550*/  LOP3.LUT R0, R0, 0x1c0, RZ, 0xc0, !PT ;  /* 0x000001c000007812 */ /* 0x000fe200078ec0ff */
[----:B------:R-:W-:Y:S01]  /*0560*/  IMAD.IADD R204, R21, 0x1, -R4 ;  /* 0x0000000115cc7824 */ /* 0x000fe200078e0a04 */
[----:B------:R1:W-:Y:S01]  /*0570*/  STL [R1+0xc], R6 ;  /* 0x00000c0601007387 */ /* 0x0003e20000100800 */
[----:B------:R-:W-:Y:S01]  /*0580*/  LOP3.LUT R247, R3, 0x6, R247, 0xf8, !PT ;  /* 0x0000000603f77812 */ /* 0x000fe200078ef8f7 */
[----:B------:R-:W-:Y:S01]  /*0590*/  IMAD.SHL.U32 R5, R10, 0x20, RZ ;  /* 0x000000200a057824 */ /* 0x000fe200078e00ff */
[----:B------:R-:W-:Y:S01]  /*05a0*/  LOP3.LUT R4, R0, 0x20, R3, 0xf8, !PT ;  /* 0x0000002000047812 */ /* 0x000fe200078ef803 */
[----:B------:R-:W-:Y:S01]  /*05b0*/  IMAD R7, R204, 0x400, R8 ;  /* 0x00000400cc077824 */ /* 0x000fe200078e0208 */
[----:B------:R-:W-:-:S02]  /*05c0*/  SHF.R.U32.HI R3, RZ, 0x3, R0 ;  /* 0x00000003ff037819 */ /* 0x000fc40000011600 */
[----:B------:R-:W-:Y:S02]  /*05d0*/  LOP3.LUT R5, R2, 0x20, R5, 0xf8, !PT ;  /* 0x0000002002057812 */ /* 0x000fe400078ef805 */
[----:B------:R-:W-:Y:S02]  /*05e0*/  LOP3.LUT R4, R4, R3, RZ, 0x3c, !PT ;  /* 0x0000000304047212 */ /* 0x000fe400078e3cff */
[----:B------:R-:W-:Y:S01]  /*05f0*/  LOP3.LUT R9, R3, R0, R2, 0x1e, !PT ;  /* 0x0000000003097212 */ /* 0x000fe200078e1e02 */
[----:B------:R-:W-:Y:S01]  /*0600*/  IMAD.SHL.U32 R0, R10, 0x8, RZ ;  /* 0x000000080a007824 */ /* 0x000fe200078e00ff */
[----:B------:R-:W-:Y:S01]  /*0610*/  SHF.R.S32.HI R19, RZ, 0x1f, R18 ;  /* 0x0000001fff137819 */ /* 0x000fe20000011412 */
[----:B------:R-:W-:Y:S01]  /*0620*/  IMAD.IADD R216, R7, 0x1, R4 ;  /* 0x0000000107d87824 */ /* 0x000fe200078e0204 */
[----:B------:R-:W-:-:S03]  /*0630*/  SEL R217, R217, 0x10, !P0 ;  /* 0x00000010d9d97807 */ /* 0x000fc60004000000 */
[----:B------:R-:W-:-:S04]  /*0640*/  IMAD.SHL.U32 R216, R216, 0x2, RZ ;  /* 0x00000002d8d87824 */ /* 0x000fc800078e00ff */
[C---:B------:R-:W-:Y:S01]  /*0650*/  IMAD.IADD R218, R216.reuse, 0x1, R217 ;  /* 0x00000001d8da7824 */ /* 0x040fe200078e02d9 */
[----:B------:R-:W-:Y:S01]  /*0660*/  IADD3 R215, R216, 0x20, RZ ;  /* 0x00000020d8d77810 */ /* 0x000fe20007ffe0ff */
[----:B-1----:R-:W-:Y:S01]  /*0670*/  IMAD.SHL.U32 R6, R20, 0x40, RZ ;  /* 0x0000004014067824 */ /* 0x002fe200078e00ff */
[----:B------:R-:W-:-:S04]  /*0680*/  @P1 IADD3 R215, R216, -0x20, RZ ;  /* 0xffffffe0d8d71810 */ /* 0x000fc80007ffe0ff */
[----:B------:R-:W-:Y:S01]  /*0690*/  LOP3.LUT R2, R6, 0x1c0, RZ, 0xc0, !PT ;  /* 0x000001c006027812 */ /* 0x000fe200078ec0ff */
[----:B------:R-:W-:Y:S01]  /*06a0*/  IMAD.IADD R217, R217, 0x1, R215 ;  /* 0x00000001d9d97824 */ /* 0x000fe200078e02d7 */
[----:B------:R-:W-:Y:S02]  /*06b0*/  SHF.R.S32.HI R6, RZ, 0x1f, R17 ;  /* 0x0000001fff067819 */ /* 0x000fe40000011411 */
[----:B------:R-:W-:Y:S02]  /*06c0*/  SHF.R.U32.HI R3, RZ, 0x3, R2 ;  /* 0x00000003ff037819 */ /* 0x000fe40000011602 */
[----:B------:R-:W-:Y:S01]  /*06d0*/  LEA.HI R4, R6, R17, RZ, 0x2 ;  /* 0x0000001106047211 */ /* 0x000fe200078f10ff */
[----:B------:R-:W-:Y:S01]  /*06e0*/  IMAD.SHL.U32 R6, R11, 0x40, RZ ;  /* 0x000000400b067824 */ /* 0x000fe200078e00ff */
[----:B------:R-:W-:Y:S02]  /*06f0*/  LOP3.LUT R7, R2, 0x8, R0, 0xf8, !PT ;  /* 0x0000000802077812 */ /* 0x000fe400078ef800 */
[----:B------:R-:W-:-:S02]  /*0700*/  LOP3.LUT R2, R3, R5, R2, 0x1e, !PT ;  /* 0x0000000503027212 */ /* 0x000fc400078e1e02 */
[----:B------:R-:W-:Y:S01]  /*0710*/  SHF.R.S32.HI R5, RZ, 0x2, R4 ;  /* 0x00000002ff057819 */ /* 0x000fe20000011404 */
[----:B------:R-:W-:Y:S01]  /*0720*/  IMAD R4, R194, 0x400, R8 ;  /* 0x00000400c2047824 */ /* 0x000fe200078e0208 */
[----:B------:R-:W-:Y:S02]  /*0730*/  LOP3.LUT R0, R6, 0xfffffe00, RZ, 0xc0, !PT ;  /* 0xfffffe0006007812 */ /* 0x000fe400078ec0ff */
[----:B------:R-:W-:Y:S01]  /*0740*/  LOP3.LUT R3, R7, R3, RZ, 0x3c, !PT ;  /* 0x0000000307037212 */ /* 0x000fe200078e3cff */
[----:B------:R-:W-:Y:S01]  /*0750*/  IMAD R10, R204, 0x10, R5 ;  /* 0x00000010cc0a7824 */ /* 0x000fe200078e0205 */
[----:B------:R-:W-:Y:S01]  /*0760*/  LOP3.LUT R202, R2, R0, RZ, 0xfc, !PT ;  /* 0x0000000002ca7212 */ /* 0x000fe200078efcff */
[--C-:B------:R-:W-:Y:S02]  /*0770*/  IMAD R204, R204, 0x400, R0.reuse ;  /* 0x00000400cccc7824 */ /* 0x100fe400078e0200 */
[----:B------:R-:W-:Y:S01]  /*0780*/  IMAD R194, R194, 0x400, R0 ;  /* 0x00000400c2c27824 */ /* 0x000fe200078e0200 */
[----:B------:R1:W-:Y:S01]  /*0790*/  STL [R1+0x10], R10 ;  /* 0x0000100a01007387 */ /* 0x0003e20000100800 */
[----:B------:R-:W-:Y:S01]  /*07a0*/  IMAD.MOV.U32 R0, RZ, RZ, 0x40 ;  /* 0x00000040ff007424 */ /* 0x000fe200078e00ff */
[----:B------:R-:W-:Y:S01]  /*07b0*/  IADD3 R246, R10, -c[0x0][0x214], R246 ;  /* 0x800085000af67a10 */ /* 0x000fe20007ffe0f6 */
[----:B------:R-:W-:Y:S01]  /*07c0*/  IMAD.IADD R4, R4, 0x1, R9 ;  /* 0x0000000104047824 */ /* 0x000fe200078e0209 */
[----:B------:R1:W-:Y:S01]  /*07d0*/  STL.64 [R1], R18 ;  /* 0x0000001201007387 */ /* 0x0003e20000100a00 */
[----:B------:R-:W-:Y:S01]  /*07e0*/  IMAD.MOV.U32 R2, RZ, RZ, 0x20 ;  /* 0x00000020ff027424 */ /* 0x000fe200078e00ff */
[----:B------:R-:W-:Y:S01]  /*07f0*/  SEL R0, R0, 0xffffffc0, !P3 ;  /* 0xffffffc000007807 */ /* 0x000fe20005800000 */
[----:B------:R-:W-:Y:S01]  /*0800*/  IMAD.IADD R194, R3, 0x1, R194 ;  /* 0x0000000103c27824 */ /* 0x000fe200078e02c2 */
[----:B------:R-:W-:Y:S01]  /*0810*/  LEA R244, R4, 0xc000, 0x1 ;  /* 0x0000c00004f47811 */ /* 0x000fe200078e08ff */
[----:B------:R-:W-:Y:S01]  /*0820*/  IMAD.IADD R204, R204, 0x1, R3 ;  /* 0x00000001cccc7824 */ /* 0x000fe200078e0203 */
[----:B------:R-:W-:Y:S01]  /*0830*/  SEL R2, R2, 0xffffffe0, !P4 ;  /* 0xffffffe002027807 */ /* 0x000fe20006000000 */
[--C-:B------:R-:W-:Y:S01]  /*0840*/  IMAD.IADD R190, R188, 0x1, R0.reuse ;  /* 0x00000001bcbe7824 */ /* 0x100fe200078e0200 */
[----:B------:R-:W-:Y:S01]  /*0850*/  IADD3 R245, R244, 0x40, RZ ;  /* 0x00000040f4f57810 */ /* 0x000fe20007ffe0ff */
[C---:B------:R-:W-:Y:S01]  /*0860*/  IMAD R185, R186.reuse, 0x2, R0 ;  /* 0x00000002bab97824 */ /* 0x040fe200078e0200 */
[----:B------:R-:W-:Y:S01]  /*0870*/  SHF.R.S32.HI R3, RZ, 0x1f, R252 ;  /* 0x0000001fff037819 */ /* 0x000fe200000114fc */
[----:B------:R-:W-:Y:S01]  /*0880*/  IMAD.SHL.U32 R186, R186, 0x2, RZ ;  /* 0x00000002baba7824 */ /* 0x000fe200078e00ff */
[----:B------:R-:W-:Y:S01]  /*0890*/  SHF.R.S32.HI R237, RZ, 0x1f, R10 ;  /* 0x0000001fffed7819 */ /* 0x000fe2000001140a */
[--C-:B------:R-:W-:Y:S01]  /*08a0*/  IMAD.IADD R189, R188, 0x1, R2.reuse ;  /* 0x00000001bcbd7824 */ /* 0x100fe200078e0202 */
[----:B------:R-:W-:Y:S01]  /*08b0*/  IADD3 R191, R0, R188, R2 ;  /* 0x000000bc00bf7210 */ /* 0x000fe20007ffe002 */
[----:B------:R-:W-:Y:S01]  /*08c0*/  IMAD.IADD R203, R2, 0x1, R190 ;  /* 0x0000000102cb7824 */ /* 0x000fe200078e02be */
[----:B------:R-:W-:-:S02]  /*08d0*/  LEA R194, R194, 0x10000, 0x1 ;  /* 0x00010000c2c27811 */ /* 0x000fc400078e08ff */
[----:B------:R-:W-:Y:S02]  /*08e0*/  @P2 IADD3 R245, R244, -0x40, RZ ;  /* 0xffffffc0f4f52810 */ /* 0x000fe40007ffe0ff */
[----:B------:R-:W-:-:S05]  /*08f0*/  SHF.L.U64.HI R237, R10, 0x2, R237 ;  /* 0x000000020aed7819 */ /* 0x000fca00000102ed */
.L_x_56:
[----:B------:R-:W-:Y:S01]  /*0900*/  ISETP.NE.U32.AND P1, PT, RZ, c[0x0][0x258], PT ;  /* 0x00009600ff007a0c */ /* 0x000fe20003f25070 */
[----:B--2---:R-:W-:Y:S01]  /*0910*/  IMAD.MOV.U32 R4, RZ, RZ, RZ ;  /* 0x000000ffff047224 */ /* 0x004fe200078e00ff */
[----:B------:R-:W-:Y:S02]  /*0920*/  ISETP.NE.U32.AND P0, PT, RZ, c[0x0][0x250], PT ;  /* 0x00009400ff007a0c */ /* 0x000fe40003f05070 */
[----:B------:R-:W-:Y:S02]  /*0930*/  ISETP.NE.AND.EX P1, PT, RZ, c[0x0][0x25c], PT, P1 ;  /* 0x00009700ff007a0c */ /* 0x000fe40003f25310 */
[----:B------:R-:W-:-:S11]  /*0940*/  ISETP.NE.AND.EX P0, PT, RZ, c[0x0][0x254], PT, P0 ;  /* 0x00009500ff007a0c */ /* 0x000fd60003f05300 */
[----:B------:R-:W2:Y:S01]  /*0950*/  @P1 S2R R3, SR_CTAID.Y ;  /* 0x0000000000031919 */ /* 0x000ea20000002600 */
[----:B------:R-:W-:Y:S02]  /*0960*/  @P1 IMAD.MOV.U32 R2, RZ, RZ, 0x4 ;  /* 0x00000004ff021424 */ /* 0x000fe400078e00ff */
[----:B------:R-:W-:Y:S01]  /*0970*/  @P0 IMAD.MOV.U32 R6, RZ, RZ, 0x4 ;  /* 0x00000004ff060424 */ /* 0x000fe200078e00ff */
[----:B------:R-:W3:Y:S01]  /*0980*/  @P0 S2R R7, SR_CTAID.Y ;  /* 0x0000000000070919 */ /* 0x000ee20000002600 */
[----:B--2---:R-:W-:-:S04]  /*0990*/  @P1 IMAD.WIDE R2, R3, R2, c[0x0][0x258] ;  /* 0x0000960003021625 */ /* 0x004fc800078e0202 */
[----:B---3--:R-:W-:Y:S02]  /*09a0*/  @P0 IMAD.WIDE R6, R7, R6, c[0x0][0x250] ;  /* 0x0000940007060625 */ /* 0x008fe400078e0206 */
[----:B------:R-:W2:Y:S04]  /*09b0*/  @P1 LDG.E R2, [R2.64] ;  /* 0x0000001002021981 */ /* 0x000ea8000c1e1900 */
[----:B------:R-:W2:Y:S01]  /*09c0*/  @P0 LDG.E R4, [R6.64] ;  /* 0x0000001006040981 */ /* 0x000ea2000c1e1900 */
[----:B------:R-:W-:-:S04]  /*09d0*/  @!P1 ISETP.NE.U32.AND P0, PT, RZ, c[0x0][0x268], PT ;  /* 0x00009a00ff009a0c */ /* 0x000fc80003f05070 */
[----:B------:R-:W-:Y:S01]  /*09e0*/  @!P1 ISETP.NE.AND.EX P0, PT, RZ, c[0x0][0x26c], PT, P0 ;  /* 0x00009b00ff009a0c */ /* 0x000fe20003f05300 */
[----:B------:R-:W-:-:S03]  /*09f0*/  IMAD.SHL.U32 R52, R238, 0x40, RZ ;  /* 0x00000040ee347824 */ /* 0x000fc600078e00ff */
[----:B------:R-:W-:Y:S01]  /*0a00*/  @!P1 SEL R0, RZ, c[0x0][0x21c], !P0 ;  /* 0x00008700ff009a07 */ /* 0x000fe20004000000 */
[----:B--2---:R-:W-:-:S03]  /*0a10*/  @P1 IMAD.IADD R223, R2, 0x1, -R4 ;  /* 0x0000000102df1824 */ /* 0x004fc600078e0a04 */
[----:B------:R-:W-:-:S04]  /*0a20*/  @!P1 IADD3 R223, R0, c[0x0][0x218], -R4 ;  /* 0x0000860000df9a10 */ /* 0x000fc80007ffe804 */
[----:B------:R-:W-:-:S13]  /*0a30*/  ISETP.GE.AND P0, PT, R52, R223, PT ;  /* 0x000000df3400720c */ /* 0x000fda0003f06270 */
[----:B-1---5:R-:W-:Y:S05]  /*0a40*/  @P0 BRA `(.L_x_48) ;  /* 0x0000434000000947 */ /* 0x022fea0003800000 */
[----:B------:R-:W2:Y:S01]  /*0a50*/  S2R R0, SR_CTAID.Y ;  /* 0x0000000000007919 */ /* 0x000ea20000002600 */
[----:B------:R-:W-:Y:S02]  /*0a60*/  ULDC.U8 UR4, c[0x0][0x328] ;  /* 0x0000ca0000047ab9 */ /* 0x000fe40000000000 */
[----:B------:R-:W-:Y:S01]  /*0a70*/  ISETP.NE.AND P0, PT, RZ, UR4, PT ;  /* 0x00000004ff007c0c */ /* 0x000fe2000bf05270 */
[----:B------:R-:W3:Y:S01]  /*0a80*/  S2R R2, SR_CTAID.Z ;  /* 0x0000000000027919 */ /* 0x000ee20000002700 */
[----:B------:R-:W-:Y:S02]  /*0a90*/  ULDC UR4, c[0x0][0x214] ;  /* 0x0000850000047ab9 */ /* 0x000fe40000000800 */
[----:B------:R-:W-:Y:S02]  /*0aa0*/  UIADD3 UR4, UR4, 0x3f, URZ ;  /* 0x0000003f04047890 */ /* 0x000fe4000fffe03f */
[----:B------:R-:W-:Y:S02]  /*0ab0*/  ULDC UR8, c[0x0][0x1c0] ;  /* 0x0000700000087ab9 */ /* 0x000fe40000000800 */
[----:B------:R-:W-:-:S02]  /*0ac0*/  USHF.R.S32.HI UR12, URZ, 0x1f, UR4 ;  /* 0x0000001f3f0c7899 */ /* 0x000fc40008011404 */
[----:B------:R-:W-:Y:S02]  /*0ad0*/  USHF.R.S32.HI UR8, URZ, 0x1f, UR8 ;  /* 0x0000001f3f087899 */ /* 0x000fe40008011408 */
[----:B------:R-:W-:-:S03]  /*0ae0*/  ULEA.HI UR12, UR12, UR4, URZ, 0x6 ;  /* 0x000000040c0c7291 */ /* 0x000fc6000f8f303f */
[----:B------:R-:W-:Y:S02]  /*0af0*/  ULDC.U8 UR4, c[0x0][0x3d0] ;  /* 0x0000f40000047ab9 */ /* 0x000fe40000000000 */
[----:B------:R-:W-:Y:S01]  /*0b00*/  USHF.R.S32.HI UR12, URZ, 0x6, UR12 ;  /* 0x000000063f0c7899 */ /* 0x000fe2000801140c */
[----:B--2---:R-:W-:-:S04]  /*0b10*/  @P0 IMAD R3, R0, c[0x0][0x214], RZ ;  /* 0x0000850000030a24 */ /* 0x004fc800078e02ff */
[----:B---3--:R-:W-:Y:S02]  /*0b20*/  @P0 IMAD R9, R2, c[0x0][0x234], R3 ;  /* 0x00008d0002090a24 */ /* 0x008fe400078e0203 */
[----:B------:R-:W-:-:S04]  /*0b30*/  @!P0 IMAD R3, R0, c[0x0][0x1c0], R2 ;  /* 0x0000700000038a24 */ /* 0x000fc800078e0202 */
[----:B------:R-:W-:Y:S01]  /*0b40*/  @!P0 IMAD R9, R3, c[0x0][0x214], RZ ;  /* 0x0000850003098a24 */ /* 0x000fe200078e02ff */
[----:B------:R-:W-:Y:S05]  /*0b50*/  @!P0 BRA `(.L_x_49) ;  /* 0x0000007000008947 */ /* 0x000fea0003800000 */
[----:B------:R-:W-:Y:S02]  /*0b60*/  MOV R5, 0x80 ;  /* 0x0000008000057802 */ /* 0x000fe40000000f00 */
[----:B------:R-:W-:Y:S02]  /*0b70*/  MOV R6, c[0x0][0x210] ;  /* 0x0000840000067a02 */ /* 0x000fe40000000f00 */
[----:B------:R-:W-:-:S03]  /*0b80*/  IADD3 R3, R5, c[0x0][0x224], RZ ;  /* 0x0000890005037a10 */ /* 0x000fc60007ffe0ff */
[----:B------:R-:W-:Y:S02]  /*0b90*/  IMAD R5, R5, R6, c[0x0][0x234] ;  /* 0x00008d0005057624 */ /* 0x000fe400078e0206 */
[----:B------:R-:W-:-:S04]  /*0ba0*/  IMAD R3, R3, R0, RZ ;  /* 0x0000000003037224 */ /* 0x000fc800078e02ff */
[----:B------:R-:W-:Y:S01]  /*0bb0*/  IMAD R20, R5, R2, R3 ;  /* 0x0000000205147224 */ /* 0x000fe200078e0203 */
[----:B------:R-:W-:Y:S05]  /*0bc0*/  BRA `(.L_x_50) ;  /* 0x0000002000007947 */ /* 0x000fea0003800000 */
.L_x_49:
[----:B------:R-:W-:-:S04]  /*0bd0*/  IMAD R3, R0, c[0x0][0x1c0], R2 ;  /* 0x0000700000037a24 */ /* 0x000fc800078e0202 */
[----:B------:R-:W-:Y:S02]  /*0be0*/  IMAD R20, R3, c[0x0][0x224], RZ ;  /* 0x0000890003147a24 */ /* 0x000fe400078e02ff */
.L_x_50:
[----:B------:R-:W2:Y:S01]  /*0bf0*/  LDL.64 R22, [R1] ;  /* 0x0000000001167983 */ /* 0x000ea20000100a00 */
[----:B------:R-:W-:Y:S01]  /*0c00*/  IABS R12, c[0x0][0x1c8] ;  /* 0x00007200000c7a13 */ /* 0x000fe20000000000 */
[----:B------:R-:W-:Y:S01]  /*0c10*/  ULEA UR11, UR12, 0xffffffc0, 0x6 ;  /* 0xffffffc00c0b7891 */ /* 0x000fe2000f8e303f */
[----:B------:R-:W-:Y:S01]  /*0c20*/  IABS R5, R2 ;  /* 0x0000000200057213 */ /* 0x000fe20000000000 */
[----:B------:R-:W-:Y:S01]  /*0c30*/  IMAD.MOV.U32 R53, RZ, RZ, 0x4 ;  /* 0x00000004ff357424 */ /* 0x000fe200078e00ff */
[----:B------:R-:W3:Y:S01]  /*0c40*/  I2F.RP R6, R12 ;  /* 0x0000000c00067306 */ /* 0x000ee20000209400 */
[----:B------:R-:W-:Y:S01]  /*0c50*/  SHF.R.S32.HI R11, RZ, 0x1f, R4 ;  /* 0x0000001fff0b7819 */ /* 0x000fe20000011404 */
[----:B------:R-:W-:Y:S01]  /*0c60*/  USHF.R.S32.HI UR7, URZ, 0x1f, UR11 ;  /* 0x0000001f3f077899 */ /* 0x000fe2000801140b */
[----:B------:R-:W-:Y:S01]  /*0c70*/  IADD3 R251, P0, R52, R4, RZ ;  /* 0x0000000434fb7210 */ /* 0x000fe20007f1e0ff */
[----:B------:R-:W-:Y:S01]  /*0c80*/  UIADD3 UR5, UR12, -0x1, URZ ;  /* 0xffffffff0c057890 */ /* 0x000fe2000fffe03f */
[----:B-1----:R-:W-:-:S02]  /*0c90*/  SHF.R.S32.HI R18, RZ, 0x1f, R0 ;  /* 0x0000001fff127819 */ /* 0x002fc40000011400 */
[----:B------:R-:W-:Y:S02]  /*0ca0*/  SHF.R.S32.HI R4, RZ, 0x1f, R52 ;  /* 0x0000001fff047819 */ /* 0x000fe40000011434 */
[----:B------:R-:W-:Y:S01]  /*0cb0*/  LOP3.LUT R10, R2, c[0x0][0x1c8], RZ, 0x3c, !PT ;  /* 0x00007200020a7a12 */ /* 0x000fe200078e3cff */
[----:B------:R-:W-:Y:S01]  /*0cc0*/  IMAD R8, R18, c[0x0][0x368], RZ ;  /* 0x0000da0012087a24 */ /* 0x000fe200078e02ff */
[----:B------:R-:W-:Y:S01]  /*0cd0*/  IADD3 R9, R9, UR11, RZ ;  /* 0x0000000b09097c10 */ /* 0x000fe2000fffe0ff */
[----:B------:R-:W-:Y:S01]  /*0ce0*/  IMAD.X R14, R11, 0x1, R4, P0 ;  /* 0x000000010b0e7824 */ /* 0x000fe200000e0604 */
[----:B------:R-:W-:Y:S01]  /*0cf0*/  IADD3 R4, P0, R252, UR11, RZ ;  /* 0x0000000bfc047c10 */ /* 0x000fe2000ff1e0ff */
[----:B------:R-:W-:Y:S01]  /*0d00*/  IMAD R8, R0, c[0x0][0x36c], R8 ;  /* 0x0000db0000087a24 */ /* 0x000fe200078e0208 */
[----:B------:R-:W-:Y:S01]  /*0d10*/  SHF.R.S32.HI R21, RZ, 0x1f, R252 ;  /* 0x0000001fff157819 */ /* 0x000fe200000114fc */
[----:B---3--:R-:W1:Y:S01]  /*0d20*/  MUFU.RCP R6, R6 ;  /* 0x0000000600067308 */ /* 0x008e620000001000 */
[----:B------:R-:W-:Y:S01]  /*0d30*/  ISETP.GE.AND P1, PT, R10, RZ, PT ;  /* 0x000000ff0a00720c */ /* 0x000fe20003f26270 */
[----:B------:R-:W-:Y:S01]  /*0d40*/  IMAD.WIDE R10, R9, R53, c[0x0][0x200] ;  /* 0x00008000090a7625 */ /* 0x000fe200078e0235 */
[----:B------:R3:W-:Y:S03]  /*0d50*/  STL [R1+0x8], R14 ;  /* 0x0000080e01007387 */ /* 0x0007e60000100800 */
[----:B------:R-:W-:Y:S01]  /*0d60*/  IMAD R13, R14, c[0x0][0x1a0], RZ ;  /* 0x000068000e0d7a24 */ /* 0x000fe200078e02ff */
[----:B------:R-:W-:Y:S01]  /*0d70*/  MOV R224, R11 ;  /* 0x0000000b00e07202 */ /* 0x000fe20000000f00 */
[----:B------:R-:W-:-:S02]  /*0d80*/  IMAD.MOV.U32 R225, RZ, RZ, R10 ;  /* 0x000000ffffe17224 */ /* 0x000fc400078e000a */
[----:B------:R-:W-:Y:S01]  /*0d90*/  IMAD.U32 R205, RZ, RZ, UR5 ;  /* 0x00000005ffcd7e24 */ /* 0x000fe2000f8e00ff */
[----:B-1----:R-:W-:-:S04]  /*0da0*/  IADD3 R6, R6, 0xffffffe, RZ ;  /* 0x0ffffffe06067810 */ /* 0x002fc80007ffe0ff */
[----:B------:R-:W1:Y:S02]  /*0db0*/  F2I.FTZ.U32.TRUNC.NTZ R7, R6 ;  /* 0x0000000600077305 */ /* 0x000e64000021f000 */
[----:B-1----:R-:W-:Y:S02]  /*0dc0*/  IMAD.MOV R3, RZ, RZ, -R7 ;  /* 0x000000ffff037224 */ /* 0x002fe400078e0a07 */
[----:B------:R-:W-:Y:S02]  /*0dd0*/  IMAD.MOV.U32 R6, RZ, RZ, RZ ;  /* 0x000000ffff067224 */ /* 0x000fe400078e00ff */
[----:B------:R-:W-:-:S04]  /*0de0*/  IMAD R3, R3, R12, RZ ;  /* 0x0000000c03037224 */ /* 0x000fc800078e02ff */
[----:B------:R-:W-:-:S06]  /*0df0*/  IMAD.HI.U32 R3, R7, R3, R6 ;  /* 0x0000000307037227 */ /* 0x000fcc00078e0006 */
[----:B------:R-:W-:-:S05]  /*0e00*/  IMAD.HI.U32 R3, R3, R5, RZ ;  /* 0x0000000503037227 */ /* 0x000fca00078e00ff */
[----:B------:R-:W-:-:S05]  /*0e10*/  IADD3 R6, -R3, RZ, RZ ;  /* 0x000000ff03067210 */ /* 0x000fca0007ffe1ff */
[----:B------:R-:W-:-:S05]  /*0e20*/  IMAD R5, R12, R6, R5 ;  /* 0x000000060c057224 */ /* 0x000fca00078e0205 */
[----:B------:R-:W-:-:S13]  /*0e30*/  ISETP.GT.U32.AND P2, PT, R12, R5, PT ;  /* 0x000000050c00720c */ /* 0x000fda0003f44070 */
[----:B------:R-:W-:Y:S01]  /*0e40*/  @!P2 IMAD.IADD R5, R5, 0x1, -R12 ;  /* 0x000000010505a824 */ /* 0x000fe200078e0a0c */
[----:B------:R-:W-:-:S04]  /*0e50*/  @!P2 IADD3 R3, R3, 0x1, RZ ;  /* 0x000000010303a810 */ /* 0x000fc80007ffe0ff */
[----:B------:R-:W-:Y:S01]  /*0e60*/  ISETP.GE.U32.AND P3, PT, R5, R12, PT ;  /* 0x0000000c0500720c */ /* 0x000fe20003f66070 */
[----:B------:R-:W-:Y:S01]  /*0e70*/  IMAD R12, R14, c[0x0][0x198], RZ ;  /* 0x000066000e0c7a24 */ /* 0x000fe200078e02ff */
[----:B------:R-:W-:Y:S01]  /*0e80*/  IADD3.X R5, R21, UR7, RZ, P0, !PT ;  /* 0x0000000715057c10 */ /* 0x000fe200087fe4ff */
[C---:B---3--:R-:W-:Y:S01]  /*0e90*/  IMAD R14, R251.reuse, c[0x0][0x1a4], R13 ;  /* 0x00006900fb0e7a24 */ /* 0x048fe200078e020d */
[----:B------:R-:W-:Y:S01]  /*0ea0*/  ISETP.NE.AND P0, PT, RZ, c[0x0][0x1c8], PT ;  /* 0x00007200ff007a0c */ /* 0x000fe20003f05270 */
[----:B------:R-:W-:Y:S02]  /*0eb0*/  IMAD R15, R251, c[0x0][0x19c], R12 ;  /* 0x00006700fb0f7a24 */ /* 0x000fe400078e020c */
[C---:B------:R-:W-:Y:S02]  /*0ec0*/  IMAD R16, R5.reuse, c[0x0][0x190], RZ ;  /* 0x0000640005107a24 */ /* 0x040fe400078e02ff */
[----:B------:R-:W-:Y:S02]  /*0ed0*/  IMAD R17, R5, c[0x0][0x370], RZ ;  /* 0x0000dc0005117a24 */ /* 0x000fe400078e02ff */
[----:B------:R-:W-:-:S02]  /*0ee0*/  IMAD R16, R4, c[0x0][0x194], R16 ;  /* 0x0000650004107a24 */ /* 0x000fc400078e0210 */
[----:B------:R-:W-:Y:S01]  /*0ef0*/  IMAD R19, R4, c[0x0][0x374], R17 ;  /* 0x0000dd0004137a24 */ /* 0x000fe200078e0211 */
[----:B------:R-:W-:Y:S01]  /*0f00*/  @P3 IADD3 R3, R3, 0x1, RZ ;  /* 0x0000000103033810 */ /* 0x000fe20007ffe0ff */
[----:B------:R-:W-:-:S04]  /*0f10*/  IMAD R17, R18, c[0x0][0x180], RZ ;  /* 0x0000600012117a24 */ /* 0x000fc800078e02ff */
[----:B------:R-:W-:Y:S01]  /*0f20*/  @!P1 IMAD.MOV R3, RZ, RZ, -R3 ;  /* 0x000000ffff039224 */ /* 0x000fe200078e0a03 */
[----:B------:R-:W-:Y:S01]  /*0f30*/  @!P0 LOP3.LUT R3, RZ, c[0x0][0x1c8], RZ, 0x33, !PT ;  /* 0x00007200ff038a12 */ /* 0x000fe200078e33ff */
[----:B--2---:R-:W-:-:S04]  /*0f40*/  IMAD.WIDE.U32 R6, R0, c[0x0][0x368], R22 ;  /* 0x0000da0000067a25 */ /* 0x004fc800078e0016 */
[----:B------:R-:W-:Y:S01]  /*0f50*/  IMAD.WIDE.U32 R10, R251, c[0x0][0x198], R22 ;  /* 0x00006600fb0a7a25 */ /* 0x000fe200078e0016 */
[----:B------:R-:W-:-:S03]  /*0f60*/  IADD3 R7, R7, R8, RZ ;  /* 0x0000000807077210 */ /* 0x000fc60007ffe0ff */
[----:B------:R-:W-:-:S04]  /*0f70*/  IMAD.WIDE.U32 R8, R251, c[0x0][0x1a0], R22 ;  /* 0x00006800fb087a25 */ /* 0x000fc800078e0016 */
[----:B------:R-:W-:Y:S02]  /*0f80*/  IMAD.IADD R5, R9, 0x1, R14 ;  /* 0x0000000109057824 */ /* 0x000fe400078e020e */
[----:B------:R-:W-:Y:S02]  /*0f90*/  IMAD.IADD R11, R11, 0x1, R15 ;  /* 0x000000010b0b7824 */ /* 0x000fe400078e020f */
[----:B------:R-:W-:-:S04]  /*0fa0*/  IMAD.WIDE.U32 R12, R4, c[0x0][0x190], R22 ;  /* 0x00006400040c7a25 */ /* 0x000fc800078e0016 */
[----:B------:R-:W-:Y:S01]  /*0fb0*/  IMAD.WIDE.U32 R14, R4, c[0x0][0x370], R6 ;  /* 0x0000dc00040e7a25 */ /* 0x000fe200078e0006 */
[----:B------:R-:W-:-:S03]  /*0fc0*/  MOV R4, R8 ;  /* 0x0000000800047202 */ /* 0x000fc60000000f00 */
[----:B------:R-:W-:Y:S02]  /*0fd0*/  IMAD R8, R18, c[0x0][0x188], RZ ;  /* 0x0000620012087a24 */ /* 0x000fe400078e02ff */
[----:B------:R-:W-:-:S04]  /*0fe0*/  IMAD.WIDE.U32 R6, R0, c[0x0][0x188], R4 ;  /* 0x0000620000067a25 */ /* 0x000fc800078e0004 */
[----:B------:R-:W-:Y:S01]  /*0ff0*/  IMAD.WIDE.U32 R4, R0, c[0x0][0x180], R10 ;  /* 0x0000600000047a25 */ /* 0x000fe200078e000a */
[----:B------:R-:W-:-:S03]  /*1000*/  LEA.HI R10, R205, R205, RZ, 0x1 ;  /* 0x000000cdcd0a7211 */ /* 0x000fc600078f08ff */
[----:B------:R-:W-:Y:S01]  /*1010*/  IMAD R8, R0, c[0x0][0x18c], R8 ;  /* 0x0000630000087a24 */ /* 0x000fe200078e0208 */
[----:B------:R-:W-:Y:S01]  /*1020*/  LOP3.LUT R10, R10, 0xfffffffe, RZ, 0xc0, !PT ;  /* 0xfffffffe0a0a7812 */ /* 0x000fe200078ec0ff */
[----:B------:R-:W-:Y:S02]  /*1030*/  IMAD.IADD R9, R13, 0x1, R16 ;  /* 0x000000010d097824 */ /* 0x000fe400078e0210 */
[----:B------:R-:W-:Y:S01]  /*1040*/  IMAD R13, R0, c[0x0][0x184], R17 ;  /* 0x00006100000d7a24 */ /* 0x000fe200078e0211 */
[----:B------:R-:W-:Y:S01]  /*1050*/  IADD3 R7, R7, R8, RZ ;  /* 0x0000000807077210 */ /* 0x000fe20007ffe0ff */
[----:B------:R-:W-:Y:S01]  /*1060*/  IMAD.MOV.U32 R8, RZ, RZ, R12 ;  /* 0x000000ffff087224 */ /* 0x000fe200078e000c */
[----:B------:R-:W-:Y:S01]  /*1070*/  SHF.R.S32.HI R12, RZ, 0x1f, R3 ;  /* 0x0000001fff0c7819 */ /* 0x000fe20000011403 */
[----:B------:R-:W-:Y:S01]  /*1080*/  IMAD R16, R18, c[0x0][0x178], RZ ;  /* 0x00005e0012107a24 */ /* 0x000fe200078e02ff */
[----:B------:R-:W-:Y:S01]  /*1090*/  IADD3 R5, R5, R13, RZ ;  /* 0x0000000d05057210 */ /* 0x000fe20007ffe0ff */
[----:B------:R-:W-:-:S02]  /*10a0*/  IMAD.IADD R13, R205, 0x1, -R10 ;  /* 0x00000001cd0d7824 */ /* 0x000fc400078e0a0a */
[C---:B------:R-:W-:Y:S02]  /*10b0*/  IMAD R16, R0.reuse, c[0x0][0x17c], R16 ;  /* 0x00005f0000107a24 */ /* 0x040fe400078e0210 */
[----:B------:R-:W-:Y:S01]  /*10c0*/  IMAD.WIDE.U32 R10, R0, c[0x0][0x178], R8 ;  /* 0x00005e00000a7a25 */ /* 0x000fe200078e0008 */
[----:B------:R-:W-:-:S03]  /*10d0*/  ISETP.NE.AND P0, PT, R13, 0x1, PT ;  /* 0x000000010d00780c */ /* 0x000fc60003f05270 */
[----:B------:R-:W-:Y:S01]  /*10e0*/  IMAD.IADD R9, R15, 0x1, R19 ;  /* 0x000000010f097824 */ /* 0x000fe200078e0213 */
[----:B------:R-:W-:Y:S01]  /*10f0*/  IADD3 R11, R11, R16, RZ ;  /* 0x000000100b0b7210 */ /* 0x000fe20007ffe0ff */
[----:B------:R-:W2:Y:S01]  /*1100*/  LDL R19, [R1+0xc] ;  /* 0x00000c0001137983 */ /* 0x000ea20000100800 */
[C---:B------:R-:W-:Y:S02]  /*1110*/  IMAD R16, R21.reuse, c[0x0][0x1a0], RZ ;  /* 0x0000680015107a24 */ /* 0x040fe400078e02ff */
[----:B------:R-:W-:Y:S02]  /*1120*/  IMAD R17, R21, c[0x0][0x198], RZ ;  /* 0x0000660015117a24 */ /* 0x000fe400078e02ff */
[----:B------:R-:W3:Y:S01]  /*1130*/  LDL R21, [R1+0x10] ;  /* 0x0000100001157983 */ /* 0x000ee20000100800 */
[C---:B------:R-:W-:Y:S02]  /*1140*/  IMAD R8, R12.reuse, c[0x0][0x1b8], RZ ;  /* 0x00006e000c087a24 */ /* 0x040fe400078e02ff */
[----:B------:R-:W-:-:S02]  /*1150*/  IMAD R12, R12, c[0x0][0x1b0], RZ ;  /* 0x00006c000c0c7a24 */ /* 0x000fc400078e02ff */
[----:B------:R-:W-:-:S04]  /*1160*/  IMAD.WIDE.U32 R6, R3, c[0x0][0x1b8], R6 ;  /* 0x00006e0003067a25 */ /* 0x000fc800078e0006 */
[----:B------:R-:W-:-:S04]  /*1170*/  IMAD.WIDE.U32 R4, R3, c[0x0][0x1b0], R4 ;  /* 0x00006c0003047a25 */ /* 0x000fc800078e0004 */
[C---:B------:R-:W-:Y:S02]  /*1180*/  IMAD R8, R3.reuse, c[0x0][0x1bc], R8 ;  /* 0x00006f0003087a24 */ /* 0x040fe400078e0208 */
[----:B------:R-:W-:Y:S01]  /*1190*/  IMAD R12, R3, c[0x0][0x1b4], R12 ;  /* 0x00006d00030c7a24 */ /* 0x000fe200078e020c */
[----:B------:R-:W-:Y:S01]  /*11a0*/  SHF.R.S32.HI R3, RZ, 0x1f, R2 ;  /* 0x0000001fff037819 */ /* 0x000fe20000011402 */
[----:B------:R-:W-:Y:S01]  /*11b0*/  IMAD.IADD R7, R7, 0x1, R8 ;  /* 0x0000000107077824 */ /* 0x000fe200078e0208 */
[----:B------:R-:W-:Y:S01]  /*11c0*/  MOV R8, R14 ;  /* 0x0000000e00087202 */ /* 0x000fe20000000f00 */
[----:B------:R-:W-:Y:S02]  /*11d0*/  IMAD.IADD R5, R5, 0x1, R12 ;  /* 0x0000000105057824 */ /* 0x000fe400078e020c */
[C---:B------:R-:W-:Y:S02]  /*11e0*/  IMAD R12, R3.reuse, c[0x0][0x378], RZ ;  /* 0x0000de00030c7a24 */ /* 0x040fe400078e02ff */
[----:B------:R-:W-:-:S02]  /*11f0*/  IMAD R3, R3, c[0x0][0x1a8], RZ ;  /* 0x00006a0003037a24 */ /* 0x000fc400078e02ff */
[C---:B------:R-:W-:Y:S02]  /*1200*/  IMAD R14, R2.reuse, c[0x0][0x37c], R12 ;  /* 0x0000df00020e7a24 */ /* 0x040fe400078e020c */
[----:B------:R-:W-:-:S04]  /*1210*/  IMAD.WIDE.U32 R12, R2, c[0x0][0x378], R8 ;  /* 0x0000de00020c7a25 */ /* 0x000fc800078e0008 */
[----:B------:R-:W-:Y:S02]  /*1220*/  IMAD.IADD R13, R13, 0x1, R14 ;  /* 0x000000010d0d7824 */ /* 0x000fe400078e020e */
[----:B------:R-:W-:Y:S02]  /*1230*/  IMAD R16, R252, c[0x0][0x1a4], R16 ;  /* 0x00006900fc107a24 */ /* 0x000fe400078e0210 */
[C---:B------:R-:W-:Y:S02]  /*1240*/  IMAD R3, R2.reuse, c[0x0][0x1ac], R3 ;  /* 0x00006b0002037a24 */ /* 0x040fe400078e0203 */
[----:B------:R-:W-:-:S04]  /*1250*/  IMAD.WIDE.U32 R10, R2, c[0x0][0x1a8], R10 ;  /* 0x00006a00020a7a25 */ /* 0x000fc800078e000a */
[----:B------:R-:W-:Y:S01]  /*1260*/  IMAD.WIDE.U32 R14, R252, c[0x0][0x1a0], R6 ;  /* 0x00006800fc0e7a25 */ /* 0x000fe200078e0006 */
[----:B------:R-:W-:-:S03]  /*1270*/  LEA R210, P4, R10, c[0x0][0x160], 0x1 ;  /* 0x000058000ad27a11 */ /* 0x000fc600078808ff */
[----:B------:R-:W-:Y:S01]  /*1280*/  IMAD.WIDE.U32 R8, R252, c[0x0][0x198], R4 ;  /* 0x00006600fc087a25 */ /* 0x000fe200078e0004 */
[----:B------:R-:W-:Y:S02]  /*1290*/  IADD3 R5, R15, R16, RZ ;  /* 0x000000100f057210 */ /* 0x000fe40007ffe0ff */
[C---:B------:R-:W-:Y:S01]  /*12a0*/  LEA R6, P2, R14.reuse, c[0x0][0x170], 0x1 ;  /* 0x00005c000e067a11 */ /* 0x040fe200078408ff */
[----:B------:R-:W-:Y:S01]  /*12b0*/  IMAD.IADD R3, R11, 0x1, R3 ;  /* 0x000000010b037824 */ /* 0x000fe200078e0203 */
[----:B------:R-:W-:Y:S01]  /*12c0*/  MOV R15, c[0x0][0x1a0] ;  /* 0x00006800000f7a02 */ /* 0x000fe20000000f00 */
[----:B------:R-:W-:Y:S01]  /*12d0*/  IMAD.MOV.U32 R18, RZ, RZ, c[0x0][0x1a4] ;  /* 0x00006900ff127624 */ /* 0x000fe200078e00ff */
[----:B------:R-:W-:Y:S02]  /*12e0*/  LEA.HI.X R7, R14, c[0x0][0x174], R5, 0x1, P2 ;  /* 0x00005d000e077a11 */ /* 0x000fe400010f0c05 */
[----:B------:R-:W-:Y:S02]  /*12f0*/  LEA.HI.X R211, R10, c[0x0][0x164], R3, 0x1, P4 ;  /* 0x000059000ad37a11 */ /* 0x000fe400020f0c03 */
[----:B------:R-:W-:-:S04]  /*1300*/  LEA R14, P4, R15, R6, 0x6 ;  /* 0x000000060f0e7211 */ /* 0x000fc800078830ff */
[----:B------:R-:W-:Y:S02]  /*1310*/  LEA.HI.X R15, R15, R7, R18, 0x6, P4 ;  /* 0x000000070f0f7211 */ /* 0x000fe400020f3412 */
[----:B------:R-:W4:Y:S01]  /*1320*/  LDL R18, [R1+0x14] ;  /* 0x0000140001127983 */ /* 0x000f220000100800 */
[----:B------:R-:W-:Y:S01]  /*1330*/  ISETP.NE.AND P5, PT, RZ, UR4, PT ;  /* 0x00000004ff007c0c */ /* 0x000fe2000bfa5270 */
[----:B------:R-:W-:Y:S01]  /*1340*/  IMAD R17, R252, c[0x0][0x19c], R17 ;  /* 0x00006700fc117a24 */ /* 0x000fe200078e0211 */
[----:B------:R-:W-:-:S03]  /*1350*/  LEA R4, P1, R8, c[0x0][0x168], 0x1 ;  /* 0x00005a0008047a11 */ /* 0x000fc600078208ff */
[----:B------:R-:W-:Y:S01]  /*1360*/  IMAD.IADD R9, R9, 0x1, R17 ;  /* 0x0000000109097824 */ /* 0x000fe200078e0211 */
[----:B------:R-:W-:Y:S02]  /*1370*/  LEA R208, P3, R12, c[0x0][0x330], 0x1 ;  /* 0x0000cc000cd07a11 */ /* 0x000fe400078608ff */
[----:B------:R-:W-:Y:S02]  /*1380*/  MOV R11, c[0x0][0x370] ;  /* 0x0000dc00000b7a02 */ /* 0x000fe40000000f00 */
[----:B------:R-:W-:Y:S02]  /*1390*/  LEA.HI.X R5, R8, c[0x0][0x16c], R9, 0x1, P1 ;  /* 0x00005b0008057a11 */ /* 0x000fe400008f0c09 */
[----:B------:R-:W-:Y:S02]  /*13a0*/  MOV R9, c[0x0][0x190] ;  /* 0x0000640000097a02 */ /* 0x000fe40000000f00 */
[----:B------:R-:W-:Y:S01]  /*13b0*/  LEA.HI.X R209, R12, c[0x0][0x334], R13, 0x1, P3 ;  /* 0x0000cd000cd17a11 */ /* 0x000fe200018f0c0d */
[----:B------:R-:W-:Y:S01]  /*13c0*/  IMAD.MOV.U32 R13, RZ, RZ, c[0x0][0x374] ;  /* 0x0000dd00ff0d7624 */ /* 0x000fe200078e00ff */
[----:B------:R-:W-:Y:S01]  /*13d0*/  MOV R3, c[0x0][0x198] ;  /* 0x0000660000037a02 */ /* 0x000fe20000000f00 */
[----:B------:R-:W-:Y:S01]  /*13e0*/  IMAD.MOV.U32 R17, RZ, RZ, c[0x0][0x194] ;  /* 0x00006500ff117624 */ /* 0x000fe200078e00ff */
[----:B------:R-:W-:Y:S01]  /*13f0*/  LEA R12, P3, R11, R208, 0x6 ;  /* 0x000000d00b0c7211 */ /* 0x000fe200078630ff */
[----:B------:R-:W-:Y:S01]  /*1400*/  IMAD.MOV.U32 R16, RZ, RZ, c[0x0][0x19c] ;  /* 0x00006700ff107624 */ /* 0x000fe200078e00ff */
[----:B------:R-:W-:-:S02]  /*1410*/  LEA R10, P2, R9, R210, 0x6 ;  /* 0x000000d2090a7211 */ /* 0x000fc400078430ff */
[----:B------:R-:W-:Y:S02]  /*1420*/  LEA R8, P1, R3, R4, 0x6 ;  /* 0x0000000403087211 */ /* 0x000fe400078230ff */
[----:B------:R-:W-:Y:S02]  /*1430*/  LEA.HI.X R13, R11, R209, R13, 0x6, P3 ;  /* 0x000000d10b0d7211 */ /* 0x000fe400018f340d */
[----:B------:R-:W-:Y:S02]  /*1440*/  LEA.HI.X R11, R9, R211, R17, 0x6, P2 ;  /* 0x000000d3090b7211 */ /* 0x000fe400010f3411 */
[----:B------:R-:W-:Y:S02]  /*1450*/  LEA.HI.X R9, R3, R5, R16, 0x6, P1 ;  /* 0x0000000503097211 */ /* 0x000fe400008f3410 */
[----:B------:R-:W1:Y:S04]  /*1460*/  S2R R16, SR_TID.X ;  /* 0x0000000000107919 */ /* 0x000e680000002100 */
[----:B------:R-:W1:Y:S01]  /*1470*/  S2R R17, SR_TID.X ;  /* 0x0000000000117919 */ /* 0x000e620000002100 */
[----:B------:R-:W-:-:S02]  /*1480*/  ULDC UR5, c[0x0][0x22c] ;  /* 0x00008b0000057ab9 */ /* 0x000fc40000000800 */
[----:B------:R-:W-:Y:S02]  /*1490*/  ULDC UR4, c[0x0][0x1c0] ;  /* 0x0000700000047ab9 */ /* 0x000fe40000000800 */
[----:B------:R-:W-:Y:S01]  /*14a0*/  UIMAD UR10, UR5, UR4, URZ ;  /* 0x00000004050a72a4 */ /* 0x000fe2000f8e023f */
[----:B------:R-:W-:Y:S01]  /*14b0*/  IMAD R2, R2, c[0x0][0x22c], RZ ;  /* 0x00008b0002027a24 */ /* 0x000fe200078e02ff */
[----:B------:R-:W-:Y:S01]  /*14c0*/  USHF.R.S32.HI UR6, URZ, 0x1f, UR5 ;  /* 0x0000001f3f067899 */ /* 0x000fe20008011405 */
[----:B-1----:R-:W-:-:S04]  /*14d0*/  SHF.R.S32.HI R16, RZ, 0x1f, R16 ;  /* 0x0000001fff107819 */ /* 0x002fc80000011410 */
[----:B------:R-:W-:-:S04]  /*14e0*/  LEA.HI R16, R16, R17, RZ, 0x5 ;  /* 0x0000001110107211 */ /* 0x000fc800078f28ff */
[----:B------:R-:W-:Y:S01]  /*14f0*/  SHF.R.S32.HI R16, RZ, 0x5, R16 ;  /* 0x00000005ff107819 */ /* 0x000fe20000011410 */
[----:B------:R-:W-:Y:S02]  /*1500*/  USHF.L.U32 UR9, UR10, 0x6, URZ ;  /* 0x000000060a097899 */ /* 0x000fe4000800063f */
[----:B------:R-:W-:Y:S02]  /*1510*/  UIMAD.WIDE.U32 UR14, UR5, UR4, URZ ;  /* 0x00000004050e72a5 */ /* 0x000fe4000f8e003f */
[----:B------:R-:W-:Y:S02]  /*1520*/  UIMAD UR6, UR6, UR4, URZ ;  /* 0x00000004060672a4 */ /* 0x000fe4000f8e023f */
[----:B------:R-:W-:Y:S02]  /*1530*/  USHF.R.S32.HI UR4, URZ, 0x1f, UR9 ;  /* 0x0000001f3f047899 */ /* 0x000fe40008011409 */
[----:B------:R-:W-:-:S04]  /*1540*/  UIMAD UR6, UR8, UR5, UR6 ;  /* 0x00000005080672a4 */ /* 0x000fc8000f8e0206 */
[----:B------:R-:W-:Y:S01]  /*1550*/  UIADD3 UR6, UR15, UR6, URZ ;  /* 0x000000060f067290 */ /* 0x000fe2000fffe03f */
[----:B------:R-:W-:Y:S01]  /*1560*/  CS2R R94, SRZ ;  /* 0x00000000005e7805 */ /* 0x000fe2000001ff00 */
        /* <DEDUP_REMOVED lines=30> */
[----:B--2---:R-:W-:Y:S01]  /*1750*/  SHF.L.U32 R213, R19, 0x1, RZ ;  /* 0x0000000113d57819 */ /* 0x004fe200000006ff */
[----:B------:R-:W-:Y:S01]  /*1760*/  @P5 BAR.SYNC.DEFER_BLOCKING 0x0 ;  /* 0x0000000000005b1d */ /* 0x000fe20000010000 */
[----:B---3--:R-:W-:Y:S01]  /*1770*/  IMAD.SHL.U32 R236, R21, 0x4, RZ ;  /* 0x0000000415ec7824 */ /* 0x008fe200078e00ff */
[----:B------:R-:W-:-:S04]  /*1780*/  IADD3 R3, R19, 0x2000, RZ ;  /* 0x0000200013037810 */ /* 0x000fc80007ffe0ff */
[----:B------:R-:W-:Y:S01]  /*1790*/  @!PT LDS RZ, [RZ] ;  /* 0x00000000fffff984 */ /* 0x000fe20000000800 */
[----:B------:R-:W-:Y:S01]  /*17a0*/  @!PT LDS RZ, [RZ] ;  /* 0x00000000fffff984 */ /* 0x000fe20000000800 */
[----:B------:R-:W-:Y:S01]  /*17b0*/  @!PT LDS RZ, [RZ] ;  /* 0x00000000fffff984 */ /* 0x000fe20000000800 */
[----:B------:R1:W-:Y:S04]  /*17c0*/  LDGSTS.E.BYPASS.LTC128B.128 [R213+0x10000], [R6.64] ;  /* 0x1000000006d57fae */ /* 0x0003e8000b901d50 */
[----:B------:R1:W-:Y:S01]  /*17d0*/  LDGSTS.E.BYPASS.LTC128B.128 [R213+0x12000], [R6.64+0x80] ;  /* 0x1200008006d57fae */ /* 0x0003e2000b901d50 */
[----:B------:R-:W-:-:S03]  /*17e0*/  SEL R3, R3, R19, !P0 ;  /* 0x0000001303037207 */ /* 0x000fc60004000000 */
[----:B------:R2:W-:Y:S02]  /*17f0*/  LDGSTS.E.BYPASS.LTC128B.128 [R213+0x11000], [R14.64] ;  /* 0x110000000ed57fae */ /* 0x0005e4000b901d50 */
[----:B------:R-:W-:Y:S02]  /*1800*/  IMAD.SHL.U32 R212, R3, 0x2, RZ ;  /* 0x0000000203d47824 */ /* 0x000fe400078e00ff */
[----:B------:R2:W-:Y:S04]  /*1810*/  LDGSTS.E.BYPASS.LTC128B.128 [R213+0x13000], [R14.64+0x80] ;  /* 0x130000800ed57fae */ /* 0x0005e8000b901d50 */
[----:B------:R-:W0:Y:S04]  /*1820*/  LDGDEPBAR ;  /* 0x00000000000079af */ /* 0x000e280000000000 */
[----:B------:R2:W-:Y:S04]  /*1830*/  LDGSTS.E.BYPASS.LTC128B.128 [R213+0x8000], [R208.64] ;  /* 0x08000000d0d57fae */ /* 0x0005e8000b901d50 */
[----:B------:R2:W-:Y:S04]  /*1840*/  LDGSTS.E.BYPASS.LTC128B.128 [R213+0xa000], [R208.64+0x80] ;  /* 0x0a000080d0d57fae */ /* 0x0005e8000b901d50 */
[----:B------:R2:W-:Y:S01]  /*1850*/  LDGSTS.E.BYPASS.LTC128B.128 [R213+0x9000], [R12.64] ;  /* 0x090000000cd57fae */ /* 0x0005e2000b901d50 */
[----:B-1----:R-:W-:-:S03]  /*1860*/  IADD3 R6, P1, R236, R225, RZ ;  /* 0x000000e1ec067210 */ /* 0x002fc60007f3e0ff */
[----:B------:R2:W-:Y:S01]  /*1870*/  LDGSTS.E.BYPASS.LTC128B.128 [R213+0xb000], [R12.64+0x80] ;  /* 0x0b0000800cd57fae */ /* 0x0005e2000b901d50 */
[----:B------:R-:W-:-:S03]  /*1880*/  IADD3.X R7, R237, R224, RZ, P1, !PT ;  /* 0x000000e0ed077210 */ /* 0x000fc60000ffe4ff */
[----:B------:R2:W-:Y:S04]  /*1890*/  LDGSTS.E.BYPASS.LTC128B.128 [R212], [R210.64] ;  /* 0x00000000d2d47fae */ /* 0x0005e8000b901d50 */
[----:B------:R2:W-:Y:S04]  /*18a0*/  LDGSTS.E.BYPASS.LTC128B.128 [R212+0x2000], [R210.64+0x80] ;  /* 0x02000080d2d47fae */ /* 0x0005e8000b901d50 */
[----:B------:R1:W-:Y:S04]  /*18b0*/  LDGSTS.E.BYPASS.LTC128B.128 [R212+0x1000], [R10.64] ;  /* 0x010000000ad47fae */ /* 0x0003e8000b901d50 */
[----:B------:R1:W-:Y:S04]  /*18c0*/  LDGSTS.E.BYPASS.LTC128B.128 [R212+0x3000], [R10.64+0x80] ;  /* 0x030000800ad47fae */ /* 0x0003e8000b901d50 */
[----:B------:R3:W-:Y:S04]  /*18d0*/  LDGSTS.E.BYPASS.LTC128B.128 [R213+0xc000], [R4.64] ;  /* 0x0c00000004d57fae */ /* 0x0007e8000b901d50 */
[----:B------:R3:W-:Y:S04]  /*18e0*/  LDGSTS.E.BYPASS.LTC128B.128 [R213+0xe000], [R4.64+0x80] ;  /* 0x0e00008004d57fae */ /* 0x0007e8000b901d50 */
[----:B------:R1:W-:Y:S04]  /*18f0*/  LDGSTS.E.BYPASS.LTC128B.128 [R213+0xd000], [R8.64] ;  /* 0x0d00000008d57fae */ /* 0x0003e8000b901d50 */
[----:B------:R1:W-:Y:S04]  /*1900*/  LDGSTS.E.BYPASS.LTC128B.128 [R213+0xf000], [R8.64+0x80] ;  /* 0x0f00008008d57fae */ /* 0x0003e8000b901d50 */
[----:B------:R-:W0:Y:S04]  /*1910*/  LDGDEPBAR ;  /* 0x00000000000079af */ /* 0x000e280000000000 */
[----:B------:R1:W5:Y:S04]  /*1920*/  LDG.E R220, [R6.64] ;  /* 0x0000001006dc7981 */ /* 0x000368000c1e1900 */
[----:B------:R1:W5:Y:S01]  /*1930*/  LDG.E R219, [R6.64+0x20] ;  /* 0x0000201006db7981 */ /* 0x000362000c1e1900 */
[----:B------:R-:W-:Y:S01]  /*1940*/  ISETP.NE.U32.AND P1, PT, RZ, c[0x0][0x240], PT ;  /* 0x00009000ff007a0c */ /* 0x000fe20003f25070 */
[----:B----4-:R-:W-:-:S02]  /*1950*/  IMAD R3, R16, UR10, R18 ;  /* 0x0000000a10037c24 */ /* 0x010fc4000f8e0212 */
[----:B---3--:R-:W-:Y:S01]  /*1960*/  IMAD.WIDE R4, R0, 0x80, RZ ;  /* 0x0000008000047825 */ /* 0x008fe200078e02ff */
[----:B------:R-:W-:-:S04]  /*1970*/  DEPBAR.LE SB0, 0x1 ;  /* 0x000080400000791a */ /* 0x000fc80000000000 */
[----:B-1----:R-:W1:Y:S04]  /*1980*/  S2R R7, SR_CTAID.X ;  /* 0x0000000000077919 */ /* 0x002e680000002500 */
[----:B------:R-:W-:Y:S01]  /*1990*/  BAR.SYNC.DEFER_BLOCKING 0x0 ;  /* 0x0000000000007b1d */ /* 0x000fe20000010000 */
[----:B------:R-:W-:Y:S02]  /*19a0*/  ISETP.NE.AND.EX P1, PT, RZ, c[0x0][0x244], PT, P1 ;  /* 0x00009100ff007a0c */ /* 0x000fe40003f25310 */
[----:B------:R-:W-:Y:S02]  /*19b0*/  SHF.R.S32.HI R6, RZ, 0x1f, R2 ;  /* 0x0000001fff067819 */ /* 0x000fe40000011402 */
[----:B------:R-:W-:Y:S02]  /*19c0*/  SEL R9, R4, RZ, P1 ;  /* 0x000000ff04097207 */ /* 0x000fe40000800000 */
[----:B------:R-:W-:Y:S01]  /*19d0*/  SEL R8, R5, RZ, P1 ;  /* 0x000000ff05087207 */ /* 0x000fe20000800000 */
[----:B------:R-:W-:Y:S01]  /*19e0*/  IMAD.U32 R5, RZ, RZ, UR7 ;  /* 0x00000007ff057e24 */ /* 0x000fe2000f8e00ff */
[----:B------:R-:W-:-:S02]  /*19f0*/  MOV R4, UR11 ;  /* 0x0000000b00047c02 */ /* 0x000fc40008000f00 */
[----:B------:R-:W-:Y:S02]  /*1a00*/  IADD3 R2, P2, P1, R3, UR9, R2 ;  /* 0x0000000903027c10 */ /* 0x000fe4000f95e002 */
[----:B------:R-:W-:Y:S01]  /*1a10*/  SHF.R.S32.HI R3, RZ, 0x1f, R3 ;  /* 0x0000001fff037819 */ /* 0x000fe20000011403 */
[----:B-1----:R-:W-:-:S04]  /*1a20*/  IMAD.WIDE.U32 R10, R7, c[0x0][0x3d8], RZ ;  /* 0x0000f600070a7a25 */ /* 0x002fc800078e00ff */
[----:B------:R-:W-:Y:S01]  /*1a30*/  IMAD R7, R7, c[0x0][0x3dc], R11 ;  /* 0x0000f70007077a24 */ /* 0x000fe200078e020b */
[----:B------:R-:W-:Y:S01]  /*1a40*/  SEL R10, R10, RZ, P5 ;  /* 0x000000ff0a0a7207 */ /* 0x000fe20002800000 */
[----:B------:R-:W-:Y:S01]  /*1a50*/  IMAD.WIDE R4, R0, c[0x0][0x224], R4 ;  /* 0x0000890000047a25 */ /* 0x000fe200078e0204 */
[----:B------:R-:W-:Y:S01]  /*1a60*/  IADD3.X R3, R3, UR4, R6, P2, P1 ;  /* 0x0000000403037c10 */ /* 0x000fe200097e2406 */
[----:B------:R2:W1:Y:S01]  /*1a70*/  LDSM.16.M88.4 R104, [R188+0x10000] ;  /* 0x01000000bc68783b */ /* 0x0004620000000200 */
[----:B------:R-:W-:Y:S02]  /*1a80*/  IADD3 R2, P1, R10, R2, RZ ;  /* 0x000000020a027210 */ /* 0x000fe40007f3e0ff */
[----:B------:R-:W-:Y:S01]  /*1a90*/  SEL R6, R7, RZ, P5 ;  /* 0x000000ff07067207 */ /* 0x000fe20002800000 */
[----:B------:R2:W3:Y:S01]  /*1aa0*/  LDSM.16.M88.4 R108, [R188+0x10800] ;  /* 0x01080000bc6c783b */ /* 0x0004e20000000200 */
[----:B------:R-:W-:Y:S02]  /*1ab0*/  IADD3 R0, P2, R4, R9, RZ ;  /* 0x0000000904007210 */ /* 0x000fe40007f5e0ff */
[----:B------:R-:W-:Y:S01]  /*1ac0*/  IADD3.X R3, R6, R3, RZ, P1, !PT ;  /* 0x0000000306037210 */ /* 0x000fe20000ffe4ff */
[----:B------:R2:W4:Y:S01]  /*1ad0*/  LDSM.16.M88.4 R112, [R189+0x10000] ;  /* 0x01000000bd70783b */ /* 0x0005220000000200 */
[----:B------:R-:W-:Y:S01]  /*1ae0*/  IADD3 R6, -R223, c[0x0][0x214], R52 ;  /* 0x00008500df067a10 */ /* 0x000fe20007ffe134 */
[----:B------:R-:W-:-:S02]  /*1af0*/  IMAD.X R4, R5, 0x1, R8, P2 ;  /* 0x0000000105047824 */ /* 0x000fc400010e0608 */
[C---:B------:R-:W-:Y:S01]  /*1b00*/  IMAD R5, R0.reuse, UR6, RZ ;  /* 0x0000000600057c24 */ /* 0x040fe2000f8e02ff */
[----:B------:R2:W1:Y:S01]  /*1b10*/  LDSM.16.M88.4 R116, [R189+0x10800] ;  /* 0x01080000bd74783b */ /* 0x0004620000000200 */
[----:B------:R-:W-:Y:S01]  /*1b20*/  IMAD.WIDE.U32 R2, R0, UR14, R2 ;  /* 0x0000000e00027c25 */ /* 0x000fe2000f8e0002 */
[----:B------:R-:W-:Y:S02]  /*1b30*/  IADD3 R0, R6, -c[0x0][0x2e8], RZ ;  /* 0x8000ba0006007a10 */ /* 0x000fe40007ffe0ff */
[----:B------:R2:W1:Y:S01]  /*1b40*/  LDSM.16.M88.4 R120, [R190+0x10000] ;  /* 0x01000000be78783b */ /* 0x0004620000000200 */
[----:B------:R-:W-:Y:S01]  /*1b50*/  IMAD R4, R4, UR14, R5 ;  /* 0x0000000e04047c24 */ /* 0x000fe2000f8e0205 */
[----:B------:R-:W-:Y:S02]  /*1b60*/  SHF.R.S32.HI R5, RZ, 0x1f, R0 ;  /* 0x0000001fff057819 */ /* 0x000fe40000011400 */
[----:B------:R2:W1:Y:S02]  /*1b70*/  LDSM.16.M88.4 R124, [R190+0x10800] ;  /* 0x01080000be7c783b */ /* 0x0004640000000200 */
[----:B------:R-:W-:-:S02]  /*1b80*/  LEA.HI R5, R5, R0, RZ, 0x6 ;  /* 0x0000000005057211 */ /* 0x000fc400078f30ff */
[----:B------:R2:W1:Y:S02]  /*1b90*/  LDSM.16.M88.4 R128, [R203+0x10000] ;  /* 0x01000000cb80783b */ /* 0x0004640000000200 */
[----:B------:R-:W-:Y:S02]  /*1ba0*/  SHF.R.S32.HI R232, RZ, 0x6, R5 ;  /* 0x00000006ffe87819 */ /* 0x000fe40000011405 */
[----:B------:R-:W-:Y:S01]  /*1bb0*/  IADD3 R4, R3, R4, RZ ;  /* 0x0000000403047210 */ /* 0x000fe20007ffe0ff */
[----:B------:R2:W1:Y:S01]  /*1bc0*/  LDSM.16.M88.4 R132, [R203+0x10800] ;  /* 0x01080000cb84783b */ /* 0x0004620000000200 */
[C---:B------:R-:W-:Y:S02]  /*1bd0*/  LEA R206, P1, R2.reuse, c[0x0][0x350], 0x2 ;  /* 0x0000d40002ce7a11 */ /* 0x040fe400078210ff */
[----:B------:R-:W-:Y:S01]  /*1be0*/  IMNMX R232, RZ, R232, !PT ;  /* 0x000000e8ffe87217 */ /* 0x000fe20007800200 */
[----:B------:R2:W1:Y:S01]  /*1bf0*/  LDSM.16.M88.4 R136, [R188+0x12000] ;  /* 0x01200000bc88783b */ /* 0x0004620000000200 */
[----:B------:R-:W-:-:S02]  /*1c00*/  LEA.HI.X R207, R2, c[0x0][0x354], R4, 0x2, P1 ;  /* 0x0000d50002cf7a11 */ /* 0x000fc400008f1404 */
[----:B------:R-:W-:Y:S01]  /*1c10*/  ISETP.LT.AND P1, PT, R232, UR12, PT ;  /* 0x0000000ce8007c0c */ /* 0x000fe2000bf21270 */
[----:B------:R2:W1:Y:S01]  /*1c20*/  LDSM.16.M88.4 R140, [R188+0x12800] ;  /* 0x01280000bc8c783b */ /* 0x0004620000000200 */
[----:B------:R-:W-:-:S03]  /*1c30*/  IADD3 R0, R20, UR11, RZ ;  /* 0x0000000b14007c10 */ /* 0x000fc6000fffe0ff */
[----:B------:R2:W1:Y:S01]  /*1c40*/  LDSM.16.M88.4 R144, [R189+0x12000] ;  /* 0x01200000bd90783b */ /* 0x0004620000000200 */
[----:B------:R-:W-:-:S03]  /*1c50*/  CS2R R20, SRZ ;  /* 0x0000000000147805 */ /* 0x000fc6000001ff00 */
[----:B------:R2:W1:Y:S01]  /*1c60*/  LDSM.16.M88.4 R148, [R189+0x12800] ;  /* 0x01280000bd94783b */ /* 0x0004620000000200 */
[----:B------:R-:W-:-:S03]  /*1c70*/  IMAD.WIDE R2, R0, R53, c[0x0][0x3c8] ;  /* 0x0000f20000027625 */ /* 0x000fc600078e0235 */
[----:B------:R2:W1:Y:S04]  /*1c80*/  LDSM.16.M88.4 R152, [R190+0x12000] ;  /* 0x01200000be98783b */ /* 0x0004680000000200 */
[----:B------:R2:W1:Y:S04]  /*1c90*/  LDSM.16.M88.4 R156, [R190+0x12800] ;  /* 0x01280000be9c783b */ /* 0x0004680000000200 */
[----:B------:R2:W1:Y:S04]  /*1ca0*/  LDSM.16.M88.4 R160, [R203+0x12000] ;  /* 0x01200000cba0783b */ /* 0x0004680000000200 */
[----:B------:R2:W1:Y:S01]  /*1cb0*/  LDSM.16.M88.4 R164, [R203+0x12800] ;  /* 0x01280000cba4783b */ /* 0x0004620000000200 */
[----:B------:R-:W-:Y:S05]  /*1cc0*/  @!P1 BRA `(.L_x_51) ;  /* 0x0000267000009947 */ /* 0x000fea0003800000 */
[----:B---34-:R-:W3:Y:S01]  /*1cd0*/  LDL R11, [R1+0x18] ;  /* 0x00001800010b7983 */ /* 0x018ee20000100800 */
[----:B------:R-:W-:Y:S01]  /*1ce0*/  IMAD.MOV.U32 R222, RZ, RZ, R2 ;  /* 0x000000ffffde7224 */ /* 0x000fe200078e0002 */
[----:B------:R-:W-:Y:S01]  /*1cf0*/  IADD3 R0, R202, 0x2000, RZ ;  /* 0x00002000ca007810 */ /* 0x000fe20007ffe0ff */
[----:B------:R-:W-:Y:S01]  /*1d00*/  IMAD.MOV.U32 R201, RZ, RZ, 0x20 ;  /* 0x00000020ffc97424 */ /* 0x000fe200078e00ff */
[----:B------:R-:W-:Y:S01]  /*1d10*/  IADD3 R2, R204, 0x2000, RZ ;  /* 0x00002000cc027810 */ /* 0x000fe20007ffe0ff */
[----:B------:R-:W-:Y:S01]  /*1d20*/  IMAD.MOV.U32 R192, RZ, RZ, 0x40 ;  /* 0x00000040ffc07424 */ /* 0x000fe200078e00ff */
[----:B------:R-:W-:Y:S01]  /*1d30*/  SEL R0, R0, R202, !P0 ;  /* 0x000000ca00007207 */ /* 0x000fe20004000000 */
[----:B------:R-:W-:Y:S01]  /*1d40*/  IMAD.MOV.U32 R221, RZ, RZ, R3 ;  /* 0x000000ffffdd7224 */ /* 0x000fe200078e0003 */
[----:B------:R-:W-:Y:S01]  /*1d50*/  SEL R2, R2, R204, !P0 ;  /* 0x000000cc02027207 */ /* 0x000fe20004000000 */
[----:B------:R-:W-:Y:S01]  /*1d60*/  IMAD.MOV.U32 R95, RZ, RZ, RZ ;  /* 0x000000ffff5f7224 */ /* 0x000fe200078e00ff */
[----:B------:R-:W-:Y:S01]  /*1d70*/  IADD3 R239, R52, c[0x0][0x214], RZ ;  /* 0x0000850034ef7a10 */ /* 0x000fe20007ffe0ff */
[----:B------:R-:W-:-:S02]  /*1d80*/  IMAD.SHL.U32 R184, R0, 0x2, RZ ;  /* 0x0000000200b87824 */ /* 0x000fc400078e00ff */
[----:B------:R-:W-:Y:S01]  /*1d90*/  IMAD.SHL.U32 R187, R2, 0x2, RZ ;  /* 0x0000000202bb7824 */ /* 0x000fe200078e00ff */
[----:B------:R-:W-:Y:S02]  /*1da0*/  IADD3 R239, -R223, 0x40, R239 ;  /* 0x00000040dfef7810 */ /* 0x000fe40007ffe1ef */
[----:B---3--:R-:W-:-:S05]  /*1db0*/  R2P PR, R11, 0x6 ;  /* 0x000000060b007804 */ /* 0x008fca0000000000 */
[----:B------:R-:W-:Y:S02]  /*1dc0*/  SEL R201, R201, 0xffffffe0, !P1 ;  /* 0xffffffe0c9c97807 */ /* 0x000fe40004800000 */
[----:B------:R-:W-:Y:S02]  /*1dd0*/  SEL R192, R192, 0xffffffc0, !P2 ;  /* 0xffffffc0c0c07807 */ /* 0x000fe40005000000 */
[----:B------:R-:W-:Y:S01]  /*1de0*/  IMAD.MOV.U32 R0, RZ, RZ, c[0x0][0x22c] ;  /* 0x00008b00ff007624 */ /* 0x000fe200078e00ff */
[----:B------:R-:W-:Y:S01]  /*1df0*/  SHF.L.U32 R193, R204, 0x1, RZ ;  /* 0x00000001ccc17819 */ /* 0x000fe200000006ff */
[C---:B------:R-:W-:Y:S01]  /*1e00*/  IMAD.IADD R196, R194.reuse, 0x1, R201 ;  /* 0x00000001c2c47824 */ /* 0x040fe200078e02c9 */
[----:B------:R-:W-:Y:S01]  /*1e10*/  IADD3 R199, R194, R192, RZ ;  /* 0x000000c0c2c77210 */ /* 0x000fe20007ffe0ff */
[----:B------:R-:W-:Y:S01]  /*1e20*/  IMAD R0, R0, c[0x0][0x1c0], RZ ;  /* 0x0000700000007a24 */ /* 0x000fe200078e02ff */
[----:B------:R-:W-:Y:S01]  /*1e30*/  IADD3 R198, R192, R193, RZ ;  /* 0x000000c1c0c67210 */ /* 0x000fe20007ffe0ff */
[----:B------:R-:W-:Y:S02]  /*1e40*/  IMAD.IADD R195, R201, 0x1, R193 ;  /* 0x00000001c9c37824 */ /* 0x000fe400078e02c1 */
[C---:B------:R-:W-:Y:S01]  /*1e50*/  IMAD.SHL.U32 R214, R0.reuse, 0x8, RZ ;  /* 0x0000000800d67824 */ /* 0x040fe200078e00ff */
[----:B------:R-:W-:Y:S01]  /*1e60*/  SHF.L.U32 R240, R0, 0x4, RZ ;  /* 0x0000000400f07819 */ /* 0x000fe200000006ff */
[C---:B------:R-:W-:Y:S01]  /*1e70*/  IMAD.IADD R200, R192.reuse, 0x1, R196 ;  /* 0x00000001c0c87824 */ /* 0x040fe200078e02c4 */
[----:B------:R-:W-:-:S02]  /*1e80*/  IADD3 R197, R192, R195, RZ ;  /* 0x000000c3c0c57210 */ /* 0x000fc40007ffe0ff */
[C---:B------:R-:W-:Y:S02]  /*1e90*/  IADD3 R249, R240.reuse, 0x40, RZ ;  /* 0x00000040f0f97810 */ /* 0x040fe40007ffe0ff */
[C---:B------:R-:W-:Y:S02]  /*1ea0*/  IADD3 R250, R240.reuse, 0x20, RZ ;  /* 0x00000020f0fa7810 */ /* 0x040fe40007ffe0ff */
[----:B------:R-:W-:Y:S01]  /*1eb0*/  IADD3 R248, R240, 0x60, RZ ;  /* 0x00000060f0f87810 */ /* 0x000fe20007ffe0ff */
[C---:B------:R-:W-:Y:S01]  /*1ec0*/  IMAD.IADD R242, R214.reuse, 0x1, R249 ;  /* 0x00000001d6f27824 */ /* 0x040fe200078e02f9 */
[C---:B------:R-:W-:Y:S02]  /*1ed0*/  IADD3 R243, R214.reuse, R250, RZ ;  /* 0x000000fad6f37210 */ /* 0x040fe40007ffe0ff */
[C---:B------:R-:W-:Y:S02]  /*1ee0*/  IADD3 R241, R214.reuse, R248, RZ ;  /* 0x000000f8d6f17210 */ /* 0x040fe40007ffe0ff */
[C---:B------:R-:W-:Y:S01]  /*1ef0*/  IADD3 R3, R214.reuse, R242, RZ ;  /* 0x000000f2d6037210 */ /* 0x040fe20007ffe0ff */
[----:B------:R-:W-:-:S02]  /*1f00*/  IMAD.IADD R4, R214, 0x1, R243 ;  /* 0x00000001d6047824 */ /* 0x000fc400078e02f3 */
[C---:B------:R-:W-:Y:S02]  /*1f10*/  IMAD.IADD R2, R214.reuse, 0x1, R241 ;  /* 0x00000001d6027824 */ /* 0x040fe400078e02f1 */
[C---:B------:R-:W-:Y:S01]  /*1f20*/  IMAD.IADD R229, R214.reuse, 0x1, R3 ;  /* 0x00000001d6e57824 */ /* 0x040fe200078e0203 */
[C---:B------:R-:W-:Y:S02]  /*1f30*/  IADD3 R231, R214.reuse, R4, RZ ;  /* 0x00000004d6e77210 */ /* 0x040fe40007ffe0ff */
[C---:B------:R-:W-:Y:S02]  /*1f40*/  IADD3 R227, R214.reuse, R2, RZ ;  /* 0x00000002d6e37210 */ /* 0x040fe40007ffe0ff */
[C---:B------:R-:W-:Y:S01]  /*1f50*/  IADD3 R228, R214.reuse, R229, RZ ;  /* 0x000000e5d6e47210 */ /* 0x040fe20007ffe0ff */
[C---:B------:R-:W-:Y:S02]  /*1f60*/  IMAD.IADD R230, R214.reuse, 0x1, R231 ;  /* 0x00000001d6e67824 */ /* 0x040fe400078e02e7 */
[C---:B------:R-:W-:Y:S01]  /*1f70*/  IMAD.IADD R226, R214.reuse, 0x1, R227 ;  /* 0x00000001d6e27824 */ /* 0x040fe200078e02e3 */
[C---:B------:R-:W-:Y:S01]  /*1f80*/  IADD3 R234, R214.reuse, R228, RZ ;  /* 0x000000e4d6ea7210 */ /* 0x040fe20007ffe0ff */
[----:B------:R-:W-:-:S02]  /*1f90*/  IMAD.IADD R235, R214, 0x1, R230 ;  /* 0x00000001d6eb7824 */ /* 0x000fc400078e02e6 */
[----:B------:R-:W-:Y:S02]  /*1fa0*/  IMAD.IADD R233, R214, 0x1, R226 ;  /* 0x00000001d6e97824 */ /* 0x000fe400078e02e2 */
.L_x_54:
[----:B------:R-:W0:Y:S01]  /*1fb0*/  LDGDEPBAR ;  /* 0x00000000000079af */ /* 0x000e220000000000 */
[C---:B------:R-:W-:Y:S01]  /*1fc0*/  IMAD.IADD R0, R187.reuse, 0x1, R201 ;  /* 0x00000001bb007824 */ /* 0x040fe200078e02c9 */
[----:B-----5:R-:W-:Y:S01]  /*1fd0*/  FSETP.NEU.FTZ.AND P0, PT, R220, -INF , PT ;  /* 0xff800000dc00780b */ /* 0x020fe20003f1d000 */
[--C-:B------:R-:W-:Y:S01]  /*1fe0*/  IMAD.IADD R3, R187, 0x1, R192.reuse ;  /* 0x00000001bb037824 */ /* 0x100fe200078e02c0 */
[C---:B------:R-:W-:Y:S01]  /*1ff0*/  ISETP.GT.AND P4, PT, R205.reuse, R232, PT ;  /* 0x000000e8cd00720c */ /* 0x040fe20003f84270 */
[----:B------:R-:W-:Y:S02]  /*2000*/  IMAD.IADD R2, R0, 0x1, R192 ;  /* 0x0000000100027824 */ /* 0x000fe400078e02c0 */
[----:B------:R-:W-:Y:S04]  /*2010*/  IMAD.MOV.U32 R170, RZ, RZ, c[0x0][0x1c0] ;  /* 0x00007000ffaa7624 */ /* 0x000fe800078e00ff */
[----:B------:R-:W-:Y:S04]  /*2020*/  IMAD R170, R170, c[0x0][0x22c], RZ ;  /* 0x00008b00aaaa7a24 */ /* 0x000fe800078e02ff */
[----:B------:R-:W-:Y:S01]  /*2030*/  IMAD.U32 R170, R170, -0x40, RZ ;  /* 0xffffffc0aaaa7824 */ /* 0x000fe200078e00ff */
[----:B------:R-:W-:Y:S04]  /*2040*/  DEPBAR.LE SB0, 0x0 ;  /* 0x000080000000791a */ /* 0x000fe80000000000 */
[----:B------:R-:W-:Y:S08]  /*2050*/  BAR.SYNC.DEFER_BLOCKING 0x0 ;  /* 0x0000000000007b1d */ /* 0x000ff00000010000 */
[----:B------:R-:W-:Y:S08]  /*2060*/  LDSM.16.M88.4 R16, [R187] ;  /* 0x00000000bb10783b */ /* 0x000ff00000000200 */
[----:B------:R-:W3:Y:S08]  /*2070*/  LDSM.16.M88.4 R8, [R188+0xc000] ;  /* 0x00c00000bc08783b */ /* 0x000ef00000000200 */
[----:B------:R-:W4:Y:S08]  /*2080*/  LDSM.16.M88.4 R52, [R188+0xc800] ;  /* 0x00c80000bc34783b */ /* 0x000f300000000200 */
[----:B------:R-:W-:Y:S08]  /*2090*/  LDSM.16.M88.4 R56, [R0] ;  /* 0x000000000038783b */ /* 0x000ff00000000200 */
[----:B------:R-:W2:Y:S08]  /*20a0*/  LDSM.16.M88.4 R60, [R189+0xc000] ;  /* 0x00c00000bd3c783b */ /* 0x000eb00000000200 */
[----:B------:R-:W1:Y:S01]  /*20b0*/  LDSM.16.M88.4 R64, [R189+0xc800] ;  /* 0x00c80000bd40783b */ /* 0x000e620000000200 */
[C---:B---3--:R-:W-:Y:S07]  /*20c0*/  HMMA.16816.F32.BF16 R4, R16.reuse, R8, RZ ;  /* 0x000000081004723c */ /* 0x048fee00000418ff */
[----:B------:R-:W-:Y:S01]  /*20d0*/  LDSM.16.M88.4 R100, [R190+0xc000] ;  /* 0x00c00000be64783b */ /* 0x000fe20000000200 */
[C---:B------:R-:W-:Y:S08]  /*20e0*/  HMMA.16816.F32.BF16 R8, R16.reuse, R10, RZ ;  /* 0x0000000a1008723c */ /* 0x040ff000000418ff */
[C---:B--2-4-:R-:W-:Y:S08]  /*20f0*/  HMMA.16816.F32.BF16 R12, R16.reuse, R52, RZ ;  /* 0x00000034100c723c */ /* 0x054ff000000418ff */
[----:B------:R-:W-:Y:S01]  /*2100*/  HMMA.16816.F32.BF16 R16, R16, R54, RZ ;  /* 0x000000361010723c */ /* 0x000fe200000418ff */
[----:B------:R-:W2:Y:S07]  /*2110*/  LDSM.16.M88.4 R52, [R3] ;  /* 0x000000000334783b */ /* 0x000eae0000000200 */
[C---:B------:R-:W-:Y:S08]  /*2120*/  HMMA.16816.F32.BF16 R4, R56.reuse, R60, R4 ;  /* 0x0000003c3804723c */ /* 0x040ff00000041804 */
[C---:B------:R-:W-:Y:S01]  /*2130*/  HMMA.16816.F32.BF16 R8, R56.reuse, R62, R8 ;  /* 0x0000003e3808723c */ /* 0x040fe20000041808 */
[----:B------:R-:W3:Y:S07]  /*2140*/  LDSM.16.M88.4 R60, [R190+0xc800] ;  /* 0x00c80000be3c783b */ /* 0x000eee0000000200 */
[C---:B-1----:R-:W-:Y:S08]  /*2150*/  HMMA.16816.F32.BF16 R12, R56.reuse, R64, R12 ;  /* 0x00000040380c723c */ /* 0x042ff0000004180c */
[----:B------:R-:W-:Y:S01]  /*2160*/  HMMA.16816.F32.BF16 R16, R56, R66, R16 ;  /* 0x000000423810723c */ /* 0x000fe20000041810 */
[----:B------:R-:W-:Y:S07]  /*2170*/  LDSM.16.M88.4 R56, [R2] ;  /* 0x000000000238783b */ /* 0x000fee0000000200 */
[C---:B--2---:R-:W-:Y:S01]  /*2180*/  HMMA.16816.F32.BF16 R4, R52.reuse, R100, R4 ;  /* 0x000000643404723c */ /* 0x044fe20000041804 */
[----:B------:R-:W1:Y:S07]  /*2190*/  LDSM.16.M88.4 R64, [R191+0xc000] ;  /* 0x00c00000bf40783b */ /* 0x000e6e0000000200 */
[C---:B------:R-:W-:Y:S01]  /*21a0*/  HMMA.16816.F32.BF16 R8, R52.reuse, R102, R8 ;  /* 0x000000663408723c */ /* 0x040fe20000041808 */
[----:B------:R-:W2:Y:S07]  /*21b0*/  LDSM.16.M88.4 R100, [R191+0xc800] ;  /* 0x00c80000bf64783b */ /* 0x000eae0000000200 */
[C---:B---3--:R-:W-:Y:S08]  /*21c0*/  HMMA.16816.F32.BF16 R12, R52.reuse, R60, R12 ;  /* 0x0000003c340c723c */ /* 0x048ff0000004180c */
[----:B------:R-:W-:Y:S01]  /*21d0*/  HMMA.16816.F32.BF16 R16, R52, R62, R16 ;  /* 0x0000003e3410723c */ /* 0x000fe20000041810 */
[----:B------:R-:W-:Y:S08]  /*21e0*/  LDSM.16.M88.4 R52, [R187+0x2000] ;  /* 0x00200000bb34783b */ /* 0x000ff00000000200 */
[----:B------:R-:W3:Y:S01]  /*21f0*/  LDSM.16.M88.4 R60, [R188+0xe000] ;  /* 0x00e00000bc3c783b */ /* 0x000ee20000000200 */
[C---:B-1----:R-:W-:Y:S08]  /*2200*/  HMMA.16816.F32.BF16 R4, R56.reuse, R64, R4 ;  /* 0x000000403804723c */ /* 0x042ff00000041804 */
[C---:B------:R-:W-:Y:S01]  /*2210*/  HMMA.16816.F32.BF16 R8, R56.reuse, R66, R8 ;  /* 0x000000423808723c */ /* 0x040fe20000041808 */
[----:B------:R-:W1:Y:S07]  /*2220*/  LDSM.16.M88.4 R64, [R188+0xe800] ;  /* 0x00e80000bc40783b */ /* 0x000e6e0000000200 */
[C---:B--2---:R-:W-:Y:S08]  /*2230*/  HMMA.16816.F32.BF16 R12, R56.reuse, R100, R12 ;  /* 0x00000064380c723c */ /* 0x044ff0000004180c */
[----:B------:R-:W-:Y:S01]  /*2240*/  HMMA.16816.F32.BF16 R16, R56, R102, R16 ;  /* 0x000000663810723c */ /* 0x000fe20000041810 */
[----:B------:R2:W-:Y:S07]  /*2250*/  LDSM.16.M88.4 R56, [R0+0x2000] ;  /* 0x002000000038783b */ /* 0x0005ee0000000200 */
[C---:B---3--:R-:W-:Y:S01]  /*2260*/  HMMA.16816.F32.BF16 R4, R52.reuse, R60, R4 ;  /* 0x0000003c3404723c */ /* 0x048fe20000041804 */
[----:B------:R-:W-:Y:S07]  /*2270*/  LDSM.16.M88.4 R100, [R189+0xe800] ;  /* 0x00e80000bd64783b */ /* 0x000fee0000000200 */
[C---:B------:R-:W-:Y:S01]  /*2280*/  HMMA.16816.F32.BF16 R8, R52.reuse, R62, R8 ;  /* 0x0000003e3408723c */ /* 0x040fe20000041808 */
[----:B------:R-:W3:Y:S03]  /*2290*/  LDSM.16.M88.4 R60, [R189+0xe000] ;  /* 0x00e00000bd3c783b */ /* 0x000ee60000000200 */
[----:B--2---:R-:W-:Y:S04]  /*22a0*/  IMAD.SHL.U32 R0, R205, 0x40, RZ ;  /* 0x00000040cd007824 */ /* 0x004fe800078e00ff */
[C---:B-1----:R-:W-:Y:S03]  /*22b0*/  HMMA.16816.F32.BF16 R12, R52.reuse, R64, R12 ;  /* 0x00000040340c723c */ /* 0x042fe6000004180c */
[C---:B------:R-:W-:Y:S05]  /*22c0*/  ISETP.GE.AND P2, PT, R0.reuse, R239, PT ;  /* 0x000000ef0000720c */ /* 0x040fea0003f46270 */
[----:B------:R-:W-:Y:S01]  /*22d0*/  HMMA.16816.F32.BF16 R16, R52, R66, R16 ;  /* 0x000000423410723c */ /* 0x000fe20000041810 */
[----:B------:R-:W-:Y:S08]  /*22e0*/  LDSM.16.M88.4 R52, [R3+0x2000] ;  /* 0x002000000334783b */ /* 0x000ff00000000200 */
[----:B------:R-:W1:Y:S01]  /*22f0*/  LDSM.16.M88.4 R64, [R190+0xe000] ;  /* 0x00e00000be40783b */ /* 0x000e620000000200 */
[C---:B---3--:R-:W-:Y:S08]  /*2300*/  HMMA.16816.F32.BF16 R4, R56.reuse, R60, R4 ;  /* 0x0000003c3804723c */ /* 0x048ff00000041804 */
[C---:B------:R-:W-:Y:S01]  /*2310*/  HMMA.16816.F32.BF16 R8, R56.reuse, R62, R8 ;  /* 0x0000003e3808723c */ /* 0x040fe20000041808 */
[----:B------:R-:W2:Y:S07]  /*2320*/  LDSM.16.M88.4 R60, [R190+0xe800] ;  /* 0x00e80000be3c783b */ /* 0x000eae0000000200 */
[C---:B------:R-:W-:Y:S08]  /*2330*/  HMMA.16816.F32.BF16 R12, R56.reuse, R100, R12 ;  /* 0x00000064380c723c */ /* 0x040ff0000004180c */
[----:B------:R-:W-:Y:S01]  /*2340*/  HMMA.16816.F32.BF16 R16, R56, R102, R16 ;  /* 0x000000663810723c */ /* 0x000fe20000041810 */
[----:B------:R3:W-:Y:S07]  /*2350*/  LDSM.16.M88.4 R56, [R2+0x2000] ;  /* 0x002000000238783b */ /* 0x0007ee0000000200 */
[C---:B-1----:R-:W-:Y:S01]  /*2360*/  HMMA.16816.F32.BF16 R4, R52.reuse, R64, R4 ;  /* 0x000000403404723c */ /* 0x042fe20000041804 */
[----:B------:R-:W1:Y:S07]  /*2370*/  LDSM.16.M88.4 R100, [R191+0xe000] ;  /* 0x00e00000bf64783b */ /* 0x000e6e0000000200 */
[C---:B------:R-:W-:Y:S04]  /*2380*/  HMMA.16816.F32.BF16 R8, R52.reuse, R66, R8 ;  /* 0x000000423408723c */ /* 0x040fe80000041808 */
[----:B---3--:R-:W-:Y:S04]  /*2390*/  @!P2 IADD3 R2, R0, R246, R223 ;  /* 0x000000f60002a210 */ /* 0x008fe80007ffe0df */
[C---:B--2---:R-:W-:Y:S04]  /*23a0*/  HMMA.16816.F32.BF16 R12, R52.reuse, R60, R12 ;  /* 0x0000003c340c723c */ /* 0x044fe8000004180c */
[----:B------:R-:W-:Y:S01]  /*23b0*/  @!P2 IADD3 R3, R2, 0x8, RZ ;  /* 0x000000080203a810 */ /* 0x000fe20007ffe0ff */
[----:B------:R-:W-:Y:S02]  /*23c0*/  @!P2 IMAD R0, R238, 0x40, R247 ;  /* 0x00000040ee00a824 */ /* 0x000fe400078e02f7 */
[----:B------:R-:W-:Y:S01]  /*23d0*/  @!P2 IMNMX R61, R2, R223, PT ;  /* 0x000000df023da217 */ /* 0x000fe20003800200 */
[----:B------:R-:W-:Y:S01]  /*23e0*/  HMMA.16816.F32.BF16 R16, R52, R62, R16 ;  /* 0x0000003e3410723c */ /* 0x000fe20000041810 */
[----:B------:R-:W2:Y:S02]  /*23f0*/  LDSM.16.M88.4 R52, [R191+0xe800] ;  /* 0x00e80000bf34783b */ /* 0x000ea40000000200 */
[----:B------:R-:W-:Y:S01]  /*2400*/  @!P2 ISETP.GE.AND P1, PT, R0, R61, PT ;  /* 0x0000003d0000a20c */ /* 0x000fe20003f26270 */
[----:B------:R-:W-:Y:S01]  /*2410*/  FMUL.FTZ R60, R220, 1.4426950216293334961 ;  /* 0x3fb8aa3bdc3c7820 */ /* 0x000fe20000410000 */
[----:B------:R-:W-:Y:S01]  /*2420*/  @!P2 IMNMX R3, R3, R223, PT ;  /* 0x000000df0303a217 */ /* 0x000fe20003800200 */
[----:B------:R-:W-:Y:S01]  /*2430*/  FMUL.FTZ R2, R219, 1.4426950216293334961 ;  /* 0x3fb8aa3bdb027820 */ /* 0x000fe20000410000 */
[----:B------:R-:W-:Y:S02]  /*2440*/  @!P2 IADD3 R62, R0, 0x1, RZ ;  /* 0x00000001003ea810 */ /* 0x000fe40007ffe0ff */
[----:B------:R-:W-:Y:S02]  /*2450*/  FSEL R60, R60, RZ, P0 ;  /* 0x000000ff3c3c7208 */ /* 0x000fe40000000000 */
[----:B------:R-:W-:Y:S01]  /*2460*/  @!P2 ISETP.GE.AND P0, PT, R62, R61, PT ;  /* 0x0000003d3e00a20c */ /* 0x000fe20003f06270 */
[C---:B-1----:R-:W-:Y:S08]  /*2470*/  HMMA.16816.F32.BF16 R4, R56.reuse, R100, R4 ;  /* 0x000000643804723c */ /* 0x042ff00000041804 */
[C---:B------:R-:W-:Y:S11]  /*2480*/  HMMA.16816.F32.BF16 R8, R56.reuse, R102, R8 ;  /* 0x000000663808723c */ /* 0x040ff60000041808 */
[----:B------:R-:W-:Y:S05]  /*2490*/  @!UPT UIADD3 URZ, URZ, URZ, URZ ;  /* 0x0000003f3f3ff290 */ /* 0x000fea000fffe03f */
[----:B------:R-:W-:Y:S01]  /*24a0*/  @!P2 FSEL R4, R4, -INF , !P1 ;  /* 0xff8000000404a808 */ /* 0x000fe20004800000 */
[C---:B--2---:R-:W-:Y:S03]  /*24b0*/  HMMA.16816.F32.BF16 R12, R56.reuse, R52, R12 ;  /* 0x00000034380c723c */ /* 0x044fe6000004180c */
[----:B------:R-:W-:Y:S01]  /*24c0*/  @!P2 FSEL R5, R5, -INF , !P0 ;  /* 0xff8000000505a808 */ /* 0x000fe20004000000 */
[--C-:B------:R-:W-:Y:S01]  /*24d0*/  FFMA.FTZ R4, R4, c[0x0][0x23c], -R60.reuse ;  /* 0x00008f0004047a23 */ /* 0x100fe2000001083c */
[----:B------:R-:W-:Y:S02]  /*24e0*/  FSETP.NEU.FTZ.AND P0, PT, R219, -INF , PT ;  /* 0xff800000db00780b */ /* 0x000fe40003f1d000 */
[-C--:B------:R-:W-:Y:S01]  /*24f0*/  @!P2 ISETP.GE.AND P1, PT, R0, R3.reuse, PT ;  /* 0x000000030000a20c */ /* 0x080fe20003f26270 */
[----:B------:R-:W-:Y:S01]  /*2500*/  HMMA.16816.F32.BF16 R16, R56, R54, R16 ;  /* 0x000000363810723c */ /* 0x000fe20000041810 */
[----:B------:R1:W-:Y:S03]  /*2510*/  MUFU.EX2 R103, R4 ;  /* 0x0000000400677308 */ /* 0x0003e60000000800 */
[----:B------:R-:W-:Y:S01]  /*2520*/  FFMA.FTZ R5, R5, c[0x0][0x23c], -R60 ;  /* 0x00008f0005057a23 */ /* 0x000fe2000001083c */
[----:B------:R-:W-:Y:S02]  /*2530*/  FSEL R2, R2, RZ, P0 ;  /* 0x000000ff02027208 */ /* 0x000fe40000000000 */
[----:B------:R-:W-:Y:S02]  /*2540*/  @!P2 ISETP.GE.AND P0, PT, R62, R3, PT ;  /* 0x000000033e00a20c */ /* 0x000fe40003f06270 */
[----:B------:R-:W-:Y:S02]  /*2550*/  @!P2 FSEL R6, R6, -INF , !P1 ;  /* 0xff8000000606a808 */ /* 0x000fe40004800000 */
[----:B------:R2:W3:Y:S01]  /*2560*/  MUFU.EX2 R102, R5 ;  /* 0x0000000500667308 */ /* 0x0004e20000000800 */
[----:B------:R-:W-:Y:S02]  /*2570*/  @!P2 FSEL R7, R7, -INF , !P0 ;  /* 0xff8000000707a808 */ /* 0x000fe40004000000 */
[--C-:B------:R-:W-:Y:S03]  /*2580*/  FFMA.FTZ R6, R6, c[0x0][0x23c], -R2.reuse ;  /* 0x00008f0006067a23 */ /* 0x100fe60000010802 */
[----:B------:R-:W-:Y:S04]  /*2590*/  FFMA.FTZ R7, R7, c[0x0][0x23c], -R2 ;  /* 0x00008f0007077a23 */ /* 0x000fe80000010802 */
[----:B------:R-:W-:Y:S01]  /*25a0*/  MUFU.EX2 R169, R6 ;  /* 0x0000000600a97308 */ /* 0x000fe20000000800 */
[----:B-1----:R-:W-:Y:S04]  /*25b0*/  @!P2 IADD3 R4, R0, 0x8, RZ ;  /* 0x000000080004a810 */ /* 0x002fe80007ffe0ff */
[-C--:B------:R-:W-:Y:S05]  /*25c0*/  @!P2 ISETP.GE.AND P0, PT, R4, R61.reuse, PT ;  /* 0x0000003d0400a20c */ /* 0x080fea0003f06270 */
[----:B------:R-:W-:Y:S01]  /*25d0*/  MUFU.EX2 R168, R7 ;  /* 0x0000000700a87308 */ /* 0x000fe20000000800 */
[----:B------:R-:W-:Y:S02]  /*25e0*/  @!P2 FSEL R8, R8, -INF , !P0 ;  /* 0xff8000000808a808 */ /* 0x000fe40004000000 */
[----:B--2---:R-:W-:Y:S03]  /*25f0*/  @!P2 IADD3 R5, R0, 0x9, RZ ;  /* 0x000000090005a810 */ /* 0x004fe60007ffe0ff */
[--C-:B------:R-:W-:Y:S01]  /*2600*/  FFMA.FTZ R8, R8, c[0x0][0x23c], -R60.reuse ;  /* 0x00008f0008087a23 */ /* 0x100fe2000001083c */
[----:B------:R-:W-:Y:S03]  /*2610*/  @!P2 ISETP.GE.AND P0, PT, R5, R61, PT ;  /* 0x0000003d0500a20c */ /* 0x000fe60003f06270 */
[----:B------:R-:W-:Y:S01]  /*2620*/  MUFU.EX2 R67, R8 ;  /* 0x0000000800437308 */ /* 0x000fe20000000800 */
[----:B------:R-:W-:Y:S02]  /*2630*/  @!P2 FSEL R9, R9, -INF , !P0 ;  /* 0xff8000000909a808 */ /* 0x000fe40004000000 */
[-C--:B------:R-:W-:Y:S02]  /*2640*/  @!P2 ISETP.GE.AND P0, PT, R4, R3.reuse, PT ;  /* 0x000000030400a20c */ /* 0x080fe40003f06270 */
[----:B------:R-:W-:Y:S01]  /*2650*/  @!P2 IADD3 R4, R0, 0x10, RZ ;  /* 0x000000100004a810 */ /* 0x000fe20007ffe0ff */
[----:B------:R-:W-:Y:S01]  /*2660*/  FFMA.FTZ R9, R9, c[0x0][0x23c], -R60 ;  /* 0x00008f0009097a23 */ /* 0x000fe2000001083c */
[----:B------:R-:W-:Y:S02]  /*2670*/  @!P2 FSEL R10, R10, -INF , !P0 ;  /* 0xff8000000a0aa808 */ /* 0x000fe40004000000 */
[----:B------:R-:W-:Y:S01]  /*2680*/  @!P2 ISETP.GE.AND P0, PT, R5, R3, PT ;  /* 0x000000030500a20c */ /* 0x000fe20003f06270 */
[----:B------:R-:W1:Y:S01]  /*2690*/  MUFU.EX2 R66, R9 ;  /* 0x0000000900427308 */ /* 0x000e620000000800 */
        /* <DEDUP_REMOVED lines=12> */
[----:B------:R-:W2:Y:S01]  /*2760*/  MUFU.EX2 R100, R11 ;  /* 0x0000000b00647308 */ /* 0x000ea20000000800 */
[----:B------:R-:W-:Y:S01]  /*2770*/  @!P2 FSEL R14, R14, -INF , !P0 ;  /* 0xff8000000e0ea808 */ /* 0x000fe20004000000 */
[----:B------:R-:W-:Y:S01]  /*2780*/  FFMA.FTZ R13, R13, c[0x0][0x23c], -R60 ;  /* 0x00008f000d0d7a23 */ /* 0x000fe2000001083c */
[----:B------:R-:W-:Y:S02]  /*2790*/  @!P2 ISETP.GE.AND P0, PT, R5, R3, PT ;  /* 0x000000030500a20c */ /* 0x000fe40003f06270 */
[----:B------:R-:W-:Y:S01]  /*27a0*/  @!P2 IADD3 R0, R0, 0x19, RZ ;  /* 0x000000190000a810 */ /* 0x000fe20007ffe0ff */
[--C-:B------:R-:W-:Y:S01]  /*27b0*/  FFMA.FTZ R14, R14, c[0x0][0x23c], -R2.reuse ;  /* 0x00008f000e0e7a23 */ /* 0x100fe20000010802 */
[----:B------:R-:W-:Y:S02]  /*27c0*/  @!P2 FSEL R15, R15, -INF , !P0 ;  /* 0xff8000000f0fa808 */ /* 0x000fe40004000000 */
[-C--:B------:R-:W-:Y:S01]  /*27d0*/  @!P2 ISETP.GE.AND P0, PT, R4, R61.reuse, PT ;  /* 0x0000003d0400a20c */ /* 0x080fe20003f06270 */
[----:B------:R-:W-:Y:S02]  /*27e0*/  MUFU.EX2 R65, R12 ;  /* 0x0000000c00417308 */ /* 0x000fe40000000800 */
[----:B------:R-:W-:Y:S01]  /*27f0*/  FFMA.FTZ R15, R15, c[0x0][0x23c], -R2 ;  /* 0x00008f000f0f7a23 */ /* 0x000fe20000010802 */
[----:B------:R-:W-:Y:S02]  /*2800*/  @!P2 FSEL R16, R16, -INF , !P0 ;  /* 0xff8000001010a808 */ /* 0x000fe40004000000 */
[----:B------:R-:W-:Y:S03]  /*2810*/  @!P2 ISETP.GE.AND P0, PT, R0, R61, PT ;  /* 0x0000003d0000a20c */ /* 0x000fe60003f06270 */
[--C-:B------:R-:W-:Y:S01]  /*2820*/  FFMA.FTZ R16, R16, c[0x0][0x23c], -R60.reuse ;  /* 0x00008f0010107a23 */ /* 0x100fe2000001083c */
[----:B------:R-:W-:Y:S01]  /*2830*/  @!P2 FSEL R17, R17, -INF , !P0 ;  /* 0xff8000001111a808 */ /* 0x000fe20004000000 */
[----:B------:R-:W4:Y:S01]  /*2840*/  MUFU.EX2 R62, R13 ;  /* 0x0000000d003e7308 */ /* 0x000f220000000800 */
[-C--:B------:R-:W-:Y:S03]  /*2850*/  @!P2 ISETP.GE.AND P0, PT, R4, R3.reuse, PT ;  /* 0x000000030400a20c */ /* 0x080fe60003f06270 */
[----:B------:R-:W-:Y:S01]  /*2860*/  FFMA.FTZ R60, R17, c[0x0][0x23c], -R60 ;  /* 0x00008f00113c7a23 */ /* 0x000fe2000001083c */
[----:B------:R-:W-:Y:S02]  /*2870*/  @!P2 FSEL R18, R18, -INF , !P0 ;  /* 0xff8000001212a808 */ /* 0x000fe40004000000 */
[----:B------:R-:W-:Y:S02]  /*2880*/  @!P2 ISETP.GE.AND P0, PT, R0, R3, PT ;  /* 0x000000030000a20c */ /* 0x000fe40003f06270 */
[----:B---3--:R-:W-:Y:S01]  /*2890*/  F2FP.BF16.PACK_AB R3, R102, R103 ;  /* 0x000000676603723e */ /* 0x008fe200000010ff */
[--C-:B------:R-:W-:Y:S01]  /*28a0*/  FFMA.FTZ R18, R18, c[0x0][0x23c], -R2.reuse ;  /* 0x00008f0012127a23 */ /* 0x100fe20000010802 */
[----:B------:R-:W-:Y:S01]  /*28b0*/  @!P2 FSEL R19, R19, -INF , !P0 ;  /* 0xff8000001313a808 */ /* 0x000fe20004000000 */
[----:B------:R-:W-:Y:S01]  /*28c0*/  MUFU.EX2 R64, R14 ;  /* 0x0000000e00407308 */ /* 0x000fe20000000800 */
[----:B-1----:R-:W-:Y:S01]  /*28d0*/  F2FP.BF16.PACK_AB R0, R66, R67 ;  /* 0x000000434200723e */ /* 0x002fe200000010ff */
[----:B------:R1:W-:Y:S01]  /*28e0*/  STS [R216+0x12000], R3 ;  /* 0x01200003d8007388 */ /* 0x0003e20000000800 */
[----:B--2---:R-:W-:Y:S01]  /*28f0*/  F2FP.BF16.PACK_AB R5, R100, R101 ;  /* 0x000000656405723e */ /* 0x004fe200000010ff */
[----:B------:R-:W-:Y:S01]  /*2900*/  FFMA.FTZ R2, R19, c[0x0][0x23c], -R2 ;  /* 0x00008f0013027a23 */ /* 0x000fe20000010802 */
[----:B------:R-:W-:Y:S05]  /*2910*/  IADD3 R56, P0, R236, R222, RZ ;  /* 0x000000deec387210 */ /* 0x000fea0007f1e0ff */
[----:B------:R2:W-:Y:S01]  /*2920*/  MUFU.EX2 R59, R2 ;  /* 0x00000002003b7308 */ /* 0x0005e20000000800 */
[----:B------:R-:W-:Y:S01]  /*2930*/  IMAD.X R57, R237, 0x1, R221, P0 ;  /* 0x00000001ed397824 */ /* 0x000fe200000e06dd */
[----:B----4-:R-:W-:Y:S02]  /*2940*/  F2FP.BF16.PACK_AB R4, R62, R65 ;  /* 0x000000413e04723e */ /* 0x010fe400000010ff */
[C---:B------:R-:W-:Y:S04]  /*2950*/  LEA R206, P0, R170.reuse, R206, 0x2 ;  /* 0x000000ceaace7211 */ /* 0x040fe800078010ff */
[----:B------:R-:W-:Y:S02]  /*2960*/  LEA.HI.X.SX32 R207, R170, R207, 0x2, P0 ;  /* 0x000000cfaacf7211 */ /* 0x000fe400000f16ff */
[----:B------:R-:W1:Y:S10]  /*2970*/  MUFU.EX2 R63, R15 ;  /* 0x0000000f003f7308 */ /* 0x000e740000000800 */
[----:B------:R-:W-:Y:S01]  /*2980*/  MUFU.EX2 R58, R16 ;  /* 0x00000010003a7308 */ /* 0x000fe20000000800 */
[----:B--2---:R-:W-:Y:S05]  /*2990*/  F2FP.BF16.PACK_AB R2, R168, R169 ;  /* 0x000000a9a802723e */ /* 0x004fea00000010ff */
[----:B------:R-:W-:Y:S04]  /*29a0*/  STS [R216+0x12400], R2 ;  /* 0x01240002d8007388 */ /* 0x000fe80000000800 */
[----:B------:R-:W2:Y:S01]  /*29b0*/  MUFU.EX2 R61, R18 ;  /* 0x00000012003d7308 */ /* 0x000ea20000000800 */
[----:B------:R2:W-:Y:S01]  /*29c0*/  STS [R218+0x12000], R0 ;  /* 0x01200000da007388 */ /* 0x0005e20000000800 */
[----:B-1----:R-:W-:Y:S03]  /*29d0*/  F2FP.BF16.PACK_AB R3, R63, R64 ;  /* 0x000000403f03723e */ /* 0x002fe600000010ff */
[----:B------:R-:W-:Y:S05]  /*29e0*/  STS [R218+0x12400], R5 ;  /* 0x01240005da007388 */ /* 0x000fea0000000800 */
[----:B------:R-:W1:Y:S01]  /*29f0*/  MUFU.EX2 R60, R60 ;  /* 0x0000003c003c7308 */ /* 0x000e620000000800 */
[----:B------:R-:W-:Y:S04]  /*2a00*/  STS [R215+0x12000], R4 ;  /* 0x01200004d7007388 */ /* 0x000fe80000000800 */
[----:B------:R-:W-:Y:S01]  /*2a10*/  STS [R215+0x12400], R3 ;  /* 0x01240003d7007388 */ /* 0x000fe20000000800 */
[----:B--2---:R-:W-:Y:S05]  /*2a20*/  F2FP.BF16.PACK_AB R0, R59, R61 ;  /* 0x0000003d3b00723e */ /* 0x004fea00000010ff */
[----:B------:R2:W-:Y:S01]  /*2a30*/  STS [R217+0x12400], R0 ;  /* 0x01240000d9007388 */ /* 0x0005e20000000800 */
[----:B-1----:R-:W-:Y:S05]  /*2a40*/  F2FP.BF16.PACK_AB R2, R60, R58 ;  /* 0x0000003a3c02723e */ /* 0x002fea00000010ff */
[----:B------:R1:W-:Y:S04]  /*2a50*/  STS [R217+0x12000], R2 ;  /* 0x01200002d9007388 */ /* 0x0003e80000000800 */
[----:B------:R-:W3:Y:S08]  /*2a60*/  LDSM.16.M88.4 R16, [R193+0x8000] ;  /* 0x00800000c110783b */ /* 0x000ef00000000200 */
[----:B------:R-:W4:Y:S08]  /*2a70*/  LDSM.16.M88.4 R52, [R195+0x8000] ;  /* 0x00800000c334783b */ /* 0x000f300000000200 */
[----:B--2---:R-:W2:Y:S04]  /*2a80*/  LDG.E R0, [R56.64+0x20] ;  /* 0x0000201038007981 */ /* 0x004ea8000c1e1900 */
[----:B-1----:R-:W2:Y:S01]  /*2a90*/  LDG.E R2, [R56.64] ;  /* 0x0000001038027981 */ /* 0x002ea2000c1e1900 */
[C---:B---3--:R-:W-:Y:S08]  /*2aa0*/  HMMA.16816.F32.BF16 R4, R16.reuse, R104, RZ ;  /* 0x000000681004723c */ /* 0x048ff000000418ff */
[C---:B------:R-:W-:Y:S08]  /*2ab0*/  HMMA.16816.F32.BF16 R8, R16.reuse, R106, RZ ;  /* 0x0000006a1008723c */ /* 0x040ff000000418ff */
[C---:B------:R-:W-:Y:S08]  /*2ac0*/  HMMA.16816.F32.BF16 R12, R16.reuse, R108, RZ ;  /* 0x0000006c100c723c */ /* 0x040ff000000418ff */
[----:B------:R-:W-:Y:S08]  /*2ad0*/  HMMA.16816.F32.BF16 R16, R16, R110, RZ ;  /* 0x0000006e1010723c */ /* 0x000ff000000418ff */
[C---:B----4-:R-:W-:Y:S08]  /*2ae0*/  HMMA.16816.F32.BF16 R4, R52.reuse, R112, R4 ;  /* 0x000000703404723c */ /* 0x050ff00000041804 */
        /* <DEDUP_REMOVED lines=32> */
[C---:B--2---:R-:W-:Y:S01]  /*2cf0*/  FADD.FTZ R4, -R2.reuse, R4 ;  /* 0x0000000402047221 */ /* 0x044fe20000010100 */
[----:B------:R-:W-:Y:S03]  /*2d00*/  HMMA.16816.F32.BF16 R16, R52, R166, R16 ;  /* 0x000000a63410723c */ /* 0x000fe60000041810 */
[C---:B------:R-:W-:Y:S04]  /*2d10*/  FADD.FTZ R5, -R2.reuse, R5 ;  /* 0x0000000502057221 */ /* 0x040fe80000010100 */
[C---:B------:R-:W-:Y:S02]  /*2d20*/  FADD.FTZ R8, -R2.reuse, R8 ;  /* 0x0000000802087221 */ /* 0x040fe40000010100 */
[----:B------:R-:W-:Y:S03]  /*2d30*/  FADD.FTZ R9, -R2, R9 ;  /* 0x0000000902097221 */ /* 0x000fe60000010100 */
[----:B------:R-:W-:Y:S02]  /*2d40*/  FADD.FTZ R10, -R0, R10 ;  /* 0x0000000a000a7221 */ /* 0x000fe40000010100 */
[----:B------:R-:W-:Y:S02]  /*2d50*/  FMUL.FTZ R53, R103, R4 ;  /* 0x0000000467357220 */ /* 0x000fe40000410000 */
[----:B------:R-:W-:Y:S02]  /*2d60*/  FADD.FTZ R12, -R2, R12 ;  /* 0x0000000c020c7221 */ /* 0x000fe40000010100 */
[----:B------:R-:W-:Y:S02]  /*2d70*/  FMUL.FTZ R52, R102, R5 ;  /* 0x0000000566347220 */ /* 0x000fe40000410000 */
[----:B------:R-:W-:Y:S02]  /*2d80*/  FMUL.FTZ R56, R67, R8 ;  /* 0x0000000843387220 */ /* 0x000fe40000410000 */
[----:B------:R-:W-:Y:S02]  /*2d90*/  FMUL.FTZ R55, R66, R9 ;  /* 0x0000000942377220 */ /* 0x000fe40000410000 */
[C---:B------:R-:W-:Y:S02]  /*2da0*/  FADD.FTZ R13, -R2.reuse, R13 ;  /* 0x0000000d020d7221 */ /* 0x040fe40000010100 */
[C---:B------:R-:W-:Y:S02]  /*2db0*/  FADD.FTZ R54, -R2.reuse, R16 ;  /* 0x0000001002367221 */ /* 0x040fe40000010100 */
[----:B------:R-:W-:Y:S02]  /*2dc0*/  FADD.FTZ R17, -R2, R17 ;  /* 0x0000001102117221 */ /* 0x000fe40000010100 */
[----:B------:R-:W-:Y:S02]  /*2dd0*/  FMUL.FTZ R16, R65, R12 ;  /* 0x0000000c41107220 */ /* 0x000fe40000410000 */
[C---:B------:R-:W-:Y:S02]  /*2de0*/  FADD.FTZ R4, -R0.reuse, R6 ;  /* 0x0000000600047221 */ /* 0x040fe40000010100 */
[C---:B------:R-:W-:Y:S02]  /*2df0*/  FADD.FTZ R5, -R0.reuse, R7 ;  /* 0x0000000700057221 */ /* 0x040fe40000010100 */
[C---:B------:R-:W-:Y:S02]  /*2e00*/  FADD.FTZ R11, -R0.reuse, R11 ;  /* 0x0000000b000b7221 */ /* 0x040fe40000010100 */
[----:B------:R-:W-:Y:S02]  /*2e10*/  FMUL.FTZ R12, R101, R10 ;  /* 0x0000000a650c7220 */ /* 0x000fe40000410000 */
        /* <DEDUP_REMOVED lines=15> */
[----:B------:R-:W-:Y:S01]  /*2f10*/  IMAD.MOV.U32 R6, RZ, RZ, c[0x0][0x190] ;  /* 0x00006400ff067624 */ /* 0x000fe200078e00ff */
[----:B------:R-:W-:Y:S01]  /*2f20*/  LOP3.LUT R0, R205, 0x1, RZ, 0xc0, !PT ;  /* 0x00000001cd007812 */ /* 0x000fe200078ec0ff */
[----:B------:R-:W-:Y:S02]  /*2f30*/  IMAD.MOV.U32 R14, RZ, RZ, -0x4000 ;  /* 0xffffc000ff0e7424 */ /* 0x000fe400078e00ff */
[----:B------:R-:W-:Y:S01]  /*2f40*/  IMAD.U32 R2, R6, -0x40, RZ ;  /* 0xffffffc006027824 */ /* 0x000fe200078e00ff */
[----:B------:R-:W-:Y:S01]  /*2f50*/  ISETP.NE.U32.AND P1, PT, R0, 0x1, PT ;  /* 0x000000010000780c */ /* 0x000fe20003f25070 */
[----:B------:R-:W-:Y:S03]  /*2f60*/  IMAD.MOV.U32 R15, RZ, RZ, c[0x0][0x194] ;  /* 0x00006500ff0f7624 */ /* 0x000fe600078e00ff */
[----:B------:R-:W-:Y:S02]  /*2f70*/  LEA R3, P0, R2, R210, 0x1 ;  /* 0x000000d202037211 */ /* 0x000fe400078008ff */
[----:B------:R-:W-:Y:S02]  /*2f80*/  SEL R0, R14, 0x4000, !P1 ;  /* 0x000040000e007807 */ /* 0x000fe40004800000 */
[----:B------:R-:W-:Y:S02]  /*2f90*/  LEA.HI.X.SX32 R2, R2, R211, 0x1, P0 ;  /* 0x000000d302027211 */ /* 0x000fe400000f0eff */
[----:B------:R-:W-:Y:S01]  /*2fa0*/  MOV R210, R3 ;  /* 0x0000000300d27202 */ /* 0x000fe20000000f00 */
[----:B------:R-:W-:Y:S01]  /*2fb0*/  IMAD.IADD R212, R212, 0x1, R0 ;  /* 0x00000001d4d47824 */ /* 0x000fe200078e0200 */
[----:B------:R-:W-:Y:S01]  /*2fc0*/  IADD3 R187, R187, R0, RZ ;  /* 0x00000000bbbb7210 */ /* 0x000fe20007ffe0ff */
[----:B------:R-:W-:Y:S01]  /*2fd0*/  IMAD.MOV.U32 R211, RZ, RZ, R2 ;  /* 0x000000ffffd37224 */ /* 0x000fe200078e0002 */
[C---:B------:R-:W-:Y:S04]  /*2fe0*/  LEA R2, P0, R6.reuse, R210, 0x6 ;  /* 0x000000d206027211 */ /* 0x040fe800078030ff */
[----:B------:R-:W-:Y:S01]  /*2ff0*/  @!PT LDS RZ, [RZ] ;  /* 0x00000000fffff984 */ /* 0x000fe20000000800 */
[----:B------:R-:W-:Y:S01]  /*3000*/  @!PT LDS RZ, [RZ] ;  /* 0x00000000fffff984 */ /* 0x000fe20000000800 */
[----:B------:R-:W-:Y:S01]  /*3010*/  @!PT LDS RZ, [RZ] ;  /* 0x00000000fffff984 */ /* 0x000fe20000000800 */
[----:B------:R1:W-:Y:S01]  /*3020*/  LDGSTS.E.BYPASS.LTC128B.128 [R212], [R210.64] ;  /* 0x00000000d2d47fae */ /* 0x0003e2000b901d50 */
[----:B------:R-:W-:Y:S03]  /*3030*/  LEA.HI.X R3, R6, R211, R15, 0x6, P0 ;  /* 0x000000d306037211 */ /* 0x000fe600000f340f */
[----:B------:R1:W-:Y:S04]  /*3040*/  LDGSTS.E.BYPASS.LTC128B.128 [R212+0x2000], [R210.64+0x80] ;  /* 0x02000080d2d47fae */ /* 0x0003e8000b901d50 */
[----:B------:R1:W-:Y:S04]  /*3050*/  LDGSTS.E.BYPASS.LTC128B.128 [R212+0x1000], [R2.64] ;  /* 0x0100000002d47fae */ /* 0x0003e8000b901d50 */
[----:B------:R1:W-:Y:S04]  /*3060*/  LDGSTS.E.BYPASS.LTC128B.128 [R212+0x3000], [R2.64+0x80] ;  /* 0x0300008002d47fae */ /* 0x0003e8000b901d50 */
[----:B------:R-:W0:Y:S02]  /*3070*/  LDGDEPBAR ;  /* 0x00000000000079af */ /* 0x000e240000000000 */
.L_x_52:
[----:B------:R-:W-:Y:S02]  /*3080*/  F2FP.BF16.PACK_AB R6, R52, R53 ;  /* 0x000000353406723e */ /* 0x000fe400000010ff */
[----:B------:R-:W-:Y:S02]  /*3090*/  F2FP.BF16.PACK_AB R5, R5, R4 ;  /* 0x000000040505723e */ /* 0x000fe400000010ff */
[----:B------:R-:W-:Y:S01]  /*30a0*/  F2FP.BF16.PACK_AB R4, R55, R56 ;  /* 0x000000383704723e */ /* 0x000fe200000010ff */
[----:B------:R-:W-:Y:S01]  /*30b0*/  STS [R216+0x10000], R6 ;  /* 0x01000006d8007388 */ /* 0x000fe20000000800 */
[----:B-1----:R-:W-:Y:S02]  /*30c0*/  F2FP.BF16.PACK_AB R3, R11, R12 ;  /* 0x0000000c0b03723e */ /* 0x002fe400000010ff */
        /* <DEDUP_REMOVED lines=63> */
[----:B------:R-:W-:Y:S01]  /*34c0*/  IMAD.MOV.U32 R4, RZ, RZ, c[0x0][0x370] ;  /* 0x0000dc00ff047624 */ /* 0x000fe200078e00ff */
[----:B------:R-:W-:Y:S03]  /*34d0*/  MOV R5, c[0x0][0x374] ;  /* 0x0000dd0000057a02 */ /* 0x000fe60000000f00 */
[----:B------:R-:W-:Y:S05]  /*34e0*/  IMAD.U32 R2, R4, -0x40, RZ ;  /* 0xffffffc004027824 */ /* 0x000fea00078e00ff */
[C---:B------:R-:W-:Y:S04]  /*34f0*/  LEA R3, P0, R2.reuse, R208, 0x1 ;  /* 0x000000d002037211 */ /* 0x040fe800078008ff */
[----:B------:R-:W-:Y:S01]  /*3500*/  LEA.HI.X.SX32 R2, R2, R209, 0x1, P0 ;  /* 0x000000d102027211 */ /* 0x000fe200000f0eff */
[----:B------:R-:W-:Y:S03]  /*3510*/  IMAD.MOV.U32 R208, RZ, RZ, R3 ;  /* 0x000000ffffd07224 */ /* 0x000fe600078e0003 */
[----:B------:R-:W-:Y:S02]  /*3520*/  MOV R209, R2 ;  /* 0x0000000200d17202 */ /* 0x000fe40000000f00 */
[C---:B------:R-:W-:Y:S03]  /*3530*/  LEA R2, P0, R4.reuse, R208, 0x6 ;  /* 0x000000d004027211 */ /* 0x040fe600078030ff */
[----:B------:R-:W-:Y:S01]  /*3540*/  @!PT LDS RZ, [RZ] ;  /* 0x00000000fffff984 */ /* 0x000fe20000000800 */
[----:B------:R-:W-:Y:S01]  /*3550*/  @!PT LDS RZ, [RZ] ;  /* 0x00000000fffff984 */ /* 0x000fe20000000800 */
[----:B------:R-:W-:Y:S01]  /*3560*/  @!PT LDS RZ, [RZ] ;  /* 0x00000000fffff984 */ /* 0x000fe20000000800 */
[----:B------:R1:W-:Y:S01]  /*3570*/  LDGSTS.E.BYPASS.LTC128B.128 [R213+0x8000], [R208.64] ;  /* 0x08000000d0d57fae */ /* 0x0003e2000b901d50 */
[----:B------:R-:W-:Y:S03]  /*3580*/  LEA.HI.X R3, R4, R209, R5, 0x6, P0 ;  /* 0x000000d104037211 */ /* 0x000fe600000f3405 */
[----:B------:R1:W-:Y:S04]  /*3590*/  LDGSTS.E.BYPASS.LTC128B.128 [R213+0xa000], [R208.64+0x80] ;  /* 0x0a000080d0d57fae */ /* 0x0003e8000b901d50 */
[----:B------:R1:W-:Y:S04]  /*35a0*/  LDGSTS.E.BYPASS.LTC128B.128 [R213+0x9000], [R2.64] ;  /* 0x0900000002d57fae */ /* 0x0003e8000b901d50 */
[----:B------:R1:W-:Y:S04]  /*35b0*/  LDGSTS.E.BYPASS.LTC128B.128 [R213+0xb000], [R2.64+0x80] ;  /* 0x0b00008002d57fae */ /* 0x0003e8000b901d50 */
[----:B------:R-:W0:Y:S02]  /*35c0*/  LDGDEPBAR ;  /* 0x00000000000079af */ /* 0x000e240000000000 */
.L_x_53:
        /* <DEDUP_REMOVED lines=48> */
[CC--:B------:R-:W-:Y:S01]  /*38d0*/  LEA R168, P1, R171.reuse, R206.reuse, 0x2 ;  /* 0x000000ceaba87211 */ /* 0x0c0fe200078210ff */
[----:B--2---:R-:W-:Y:S03]  /*38e0*/  IMAD.MOV.U32 R0, RZ, RZ, c[0x0][0x22c] ;  /* 0x00008b00ff007624 */ /* 0x004fe600078e00ff */
[----:B------:R-:W-:Y:S01]  /*38f0*/  LEA.HI.X.SX32 R169, R171, R207, 0x2, P1 ;  /* 0x000000cfaba97211 */ /* 0x000fe200008f16ff */
        /* <DEDUP_REMOVED lines=29> */
[----:B------:R2:W-:Y:S04]  /*3ad0*/  RED.E.ADD.F32.FTZ.RN.STRONG.GPU [R168.64], R7 ;  /* 0x00000007a800798e */ /* 0x0005e8000c10e790 */
        /* <DEDUP_REMOVED lines=17> */
[-C--:B---3--:R-:W-:Y:S02]  /*3bf0*/  LEA R6, P1, R243, R206.reuse, 0x2 ;  /* 0x000000cef3067211 */ /* 0x088fe400078210ff */
[-C--:B------:R-:W-:Y:S01]  /*3c00*/  LEA R10, P0, R171, R206.reuse, 0x2 ;  /* 0x000000ceab0a7211 */ /* 0x080fe200078010ff */
[----:B------:R1:W-:Y:S01]  /*3c10*/  RED.E.ADD.F32.FTZ.RN.STRONG.GPU [R4.64], R18 ;  /* 0x000000120400798e */ /* 0x0003e2000c10e790 */
[-C--:B------:R-:W-:Y:S02]  /*3c20*/  LEA.HI.X.SX32 R7, R243, R207.reuse, 0x2, P1 ;  /* 0x000000cff3077211 */ /* 0x080fe400008f16ff */
[-C--:B------:R-:W-:Y:S03]  /*3c30*/  LEA.HI.X.SX32 R11, R171, R207.reuse, 0x2, P0 ;  /* 0x000000cfab0b7211 */ /* 0x080fe600000f16ff */
        /* <DEDUP_REMOVED lines=17> */
[-C--:B--2---:R-:W-:Y:S02]  /*3d50*/  LEA R6, P1, R242, R206.reuse, 0x2 ;  /* 0x000000cef2067211 */ /* 0x084fe400078210ff */
[-C--:B------:R-:W-:Y:S01]  /*3d60*/  LEA R10, P0, R0, R206.reuse, 0x2 ;  /* 0x000000ce000a7211 */ /* 0x080fe200078010ff */
        /* <DEDUP_REMOVED lines=13> */
[CC--:B---3--:R-:W-:Y:S02]  /*3e40*/  LEA R10, P0, R241.reuse, R206.reuse, 0x2 ;  /* 0x000000cef10a7211 */ /* 0x0c8fe400078010ff */
[CC--:B----4-:R-:W-:Y:S01]  /*3e50*/  LEA R8, P3, R0.reuse, R206.reuse, 0x2 ;  /* 0x000000ce00087211 */ /* 0x0d0fe200078610ff */
        /* <DEDUP_REMOVED lines=78> */
.L_x_51:
[----:B---34-:R-:W3:Y:S04]  /*4340*/  LDL.LU R5, [R1+0x8] ;  /* 0x0000080001057983 */ /* 0x018ee80000300800 */
[----:B------:R-:W4:Y:S01]  /*4350*/  LDL.64 R2, [R1] ;  /* 0x0000000001027983 */ /* 0x000f220000100a00 */
[----:B------:R-:W-:Y:S01]  /*4360*/  FMUL.FTZ R68, R68, c[0x0][0x2e0] ;  /* 0x0000b80044447a20 */ /* 0x000fe20000410000 */
[----:B------:R-:W-:Y:S01]  /*4370*/  F2FP.BF16.PACK_AB R20, R21, R20 ;  /* 0x000000141514723e */ /* 0x000fe200000010ff */
[----:B------:R-:W-:Y:S01]  /*4380*/  FMUL.FTZ R6, R69, c[0x0][0x2e0] ;  /* 0x0000b80045067a20 */ /* 0x000fe20000410000 */
[----:B------:R-:W2:Y:S01]  /*4390*/  S2R R18, SR_CTAID.Y ;  /* 0x0000000000127919 */ /* 0x000ea20000002600 */
        /* <DEDUP_REMOVED lines=19> */
[----:B--2---:R-:W-:Y:S01]  /*44d0*/  FMUL.FTZ R14, R75, c[0x0][0x2e0] ;  /* 0x0000b8004b0e7a20 */ /* 0x004fe20000410000 */
        /* <DEDUP_REMOVED lines=10> */
[----:B------:R-:W-:Y:S01]  /*4580*/  STS [R244], R6 ;  /* 0x00000006f4007388 */ /* 0x000fe20000000800 */
[----:B------:R-:W-:Y:S01]  /*4590*/  FMUL.FTZ R16, R85, c[0x0][0x2e0] ;  /* 0x0000b80055107a20 */ /* 0x000fe20000410000 */
[----:B------:R-:W-:Y:S01]  /*45a0*/  F2FP.BF16.PACK_AB R12, R12, R78 ;  /* 0x0000004e0c0c723e */ /* 0x000fe200000010ff */
[----:B------:R-:W-:Y:S01]  /*45b0*/  FMUL.FTZ R86, R86, c[0x0][0x2e0] ;  /* 0x0000b80056567a20 */ /* 0x000fe20000410000 */
[----:B------:R2:W-:Y:S01]  /*45c0*/  STS [R244+0x400], R0 ;  /* 0x00040000f4007388 */ /* 0x0005e20000000800 */
[----:B------:R-:W-:Y:S01]  /*45d0*/  FMUL.FTZ R15, R87, c[0x0][0x2e0] ;  /* 0x0000b800570f7a20 */ /* 0x000fe20000410000 */
[----:B------:R-:W-:Y:S01]  /*45e0*/  F2FP.BF16.PACK_AB R16, R16, R84 ;  /* 0x000000541010723e */ /* 0x000fe200000010ff */
[----:B------:R-:W-:Y:S01]  /*45f0*/  FMUL.FTZ R96, R96, c[0x0][0x2e0] ;  /* 0x0000b80060607a20 */ /* 0x000fe20000410000 */
[----:B------:R1:W-:Y:S01]  /*4600*/  STS [R245], R7 ;  /* 0x00000007f5007388 */ /* 0x0003e20000000800 */
[----:B------:R-:W-:Y:S01]  /*4610*/  FMUL.FTZ R97, R97, c[0x0][0x2e0] ;  /* 0x0000b80061617a20 */ /* 0x000fe20000410000 */
[----:B------:R-:W-:Y:S01]  /*4620*/  F2FP.BF16.PACK_AB R15, R15, R86 ;  /* 0x000000560f0f723e */ /* 0x000fe200000010ff */
[----:B------:R-:W-:Y:S01]  /*4630*/  FMUL.FTZ R98, R98, c[0x0][0x2e0] ;  /* 0x0000b80062627a20 */ /* 0x000fe20000410000 */
[----:B------:R-:W-:Y:S01]  /*4640*/  STS [R245+0x400], R8 ;  /* 0x00040008f5007388 */ /* 0x000fe20000000800 */
[----:B------:R-:W-:Y:S01]  /*4650*/  FMUL.FTZ R99, R99, c[0x0][0x2e0] ;  /* 0x0000b80063637a20 */ /* 0x000fe20000410000 */
[----:B------:R-:W-:Y:S01]  /*4660*/  F2FP.BF16.PACK_AB R96, R97, R96 ;  /* 0x000000606160723e */ /* 0x000fe200000010ff */
[----:B------:R-:W-:Y:S01]  /*4670*/  FMUL.FTZ R88, R88, c[0x0][0x2e0] ;  /* 0x0000b80058587a20 */ /* 0x000fe20000410000 */
[----:B------:R1:W-:Y:S01]  /*4680*/  STS [R244+0x1000], R9 ;  /* 0x00100009f4007388 */ /* 0x0003e20000000800 */
[----:B------:R-:W-:Y:S01]  /*4690*/  FMUL.FTZ R89, R89, c[0x0][0x2e0] ;  /* 0x0000b80059597a20 */ /* 0x000fe20000410000 */
[----:B------:R-:W-:Y:S01]  /*46a0*/  F2FP.BF16.PACK_AB R98, R99, R98 ;  /* 0x000000626362723e */ /* 0x000fe200000010ff */
[----:B------:R-:W-:Y:S01]  /*46b0*/  FMUL.FTZ R90, R90, c[0x0][0x2e0] ;  /* 0x0000b8005a5a7a20 */ /* 0x000fe20000410000 */
[----:B------:R-:W-:Y:S01]  /*46c0*/  STS [R244+0x1400], R14 ;  /* 0x0014000ef4007388 */ /* 0x000fe20000000800 */
        /* <DEDUP_REMOVED lines=9> */
[----:B------:R-:W-:-:S02]  /*4760*/  F2FP.BF16.PACK_AB R92, R93, R92 ;  /* 0x0000005c5d5c723e */ /* 0x000fc400000010ff */
[----:B------:R-:W-:Y:S01]  /*4770*/  STS [R244+0x2000], R16 ;  /* 0x00200010f4007388 */ /* 0x000fe20000000800 */
        /* <DEDUP_REMOVED lines=9> */
[----:B------:R-:W-:-:S02]  /*4810*/  F2FP.BF16.PACK_AB R42, R43, R42 ;  /* 0x0000002a2b2a723e */ /* 0x000fc400000010ff */
[----:B------:R-:W-:Y:S01]  /*4820*/  F2FP.BF16.PACK_AB R44, R45, R44 ;  /* 0x0000002c2d2c723e */ /* 0x000fe200000010ff */
[----:B------:R-:W-:Y:S01]  /*4830*/  STS [R244+0x3000], R89 ;  /* 0x00300059f4007388 */ /* 0x000fe20000000800 */
[----:B------:R-:W-:Y:S02]  /*4840*/  F2FP.BF16.PACK_AB R46, R47, R46 ;  /* 0x0000002e2f2e723e */ /* 0x000fe400000010ff */
[----:B--2---:R-:W-:Y:S01]  /*4850*/  SHF.R.S32.HI R0, RZ, 0x1f, R18 ;  /* 0x0000001fff007819 */ /* 0x004fe20000011412 */
[----:B------:R-:W-:Y:S01]  /*4860*/  STS [R244+0x3400], R90 ;  /* 0x0034005af4007388 */ /* 0x000fe20000000800 */
[----:B------:R-:W-:-:S03]  /*4870*/  SHF.R.S32.HI R45, RZ, 0x1f, R252 ;  /* 0x0000001fff2d7819 */ /* 0x000fc600000114fc */
[----:B------:R-:W-:Y:S01]  /*4880*/  STS [R245+0x3000], R92 ;  /* 0x0030005cf5007388 */ /* 0x000fe20000000800 */
[C---:B-1----:R-:W-:Y:S02]  /*4890*/  IMAD R7, R0.reuse, c[0x0][0x388], RZ ;  /* 0x0000e20000077a24 */ /* 0x042fe400078e02ff */
[----:B------:R-:W-:Y:S01]  /*48a0*/  IMAD R6, R0, c[0x0][0x390], RZ ;  /* 0x0000e40000067a24 */ /* 0x000fe200078e02ff */
[----:B------:R-:W-:Y:S01]  /*48b0*/  STS [R245+0x3400], R94 ;  /* 0x0034005ef5007388 */ /* 0x000fe20000000800 */
[C---:B------:R-:W-:Y:S02]  /*48c0*/  IMAD R0, R18.reuse, c[0x0][0x38c], R7 ;  /* 0x0000e30012007a24 */ /* 0x040fe400078e0207 */
[----:B------:R-:W-:Y:S01]  /*48d0*/  IMAD R6, R18, c[0x0][0x394], R6 ;  /* 0x0000e50012067a24 */ /* 0x000fe200078e0206 */
[----:B------:R-:W1:Y:S04]  /*48e0*/  S2R R17, SR_CTAID.Z ;  /* 0x0000000000117919 */ /* 0x000e680000002700 */
        /* <DEDUP_REMOVED lines=16> */
[----:B------:R-:W-:Y:S06]  /*49f0*/  BAR.SYNC.DEFER_BLOCKING 0x0 ;  /* 0x0000000000007b1d */ /* 0x000fec0000010000 */
[----:B------:R-:W2:Y:S04]  /*4a00*/  LDS.128 R40, [R213+0xc000] ;  /* 0x00c00000d5287984 */ /* 0x000ea80000000c00 */
[----:B------:R-:W1:Y:S04]  /*4a10*/  LDS.128 R32, [R213+0xe000] ;  /* 0x00e00000d5207984 */ /* 0x000e680000000c00 */
[----:B------:R-:W1:Y:S04]  /*4a20*/  LDS.128 R36, [R213+0xd000] ;  /* 0x00d00000d5247984 */ /* 0x000e680000000c00 */
[----:B------:R-:W1:Y:S04]  /*4a30*/  LDS.128 R28, [R213+0xf000] ;  /* 0x00f00000d51c7984 */ /* 0x000e680000000c00 */
[----:B------:R-:W1:Y:S04]  /*4a40*/  LDS.128 R24, [R213+0x10000] ;  /* 0x01000000d5187984 */ /* 0x000e680000000c00 */
[----:B------:R-:W-:Y:S04]  /*4a50*/  LDS.128 R20, [R213+0x11000] ;  /* 0x01100000d5147984 */ /* 0x000fe80000000c00 */
[----:B------:R-:W-:Y:S01]  /*4a60*/  LDS.128 R12, [R213+0x13000] ;  /* 0x01300000d50c7984 */ /* 0x000fe20000000c00 */
[----:B---3--:R-:W-:-:S02]  /*4a70*/  IMAD R4, R5, c[0x0][0x3a0], RZ ;  /* 0x0000e80005047a24 */ /* 0x008fc400078e02ff */
[----:B------:R-:W-:Y:S02]  /*4a80*/  IMAD R10, R5, c[0x0][0x3a8], RZ ;  /* 0x0000ea00050a7a24 */ /* 0x000fe400078e02ff */
[C---:B------:R-:W-:Y:S02]  /*4a90*/  IMAD R11, R251.reuse, c[0x0][0x3a4], R4 ;  /* 0x0000e900fb0b7a24 */ /* 0x040fe400078e0204 */
[----:B----4-:R-:W-:-:S04]  /*4aa0*/  IMAD.WIDE.U32 R4, R251, c[0x0][0x3a0], R2 ;  /* 0x0000e800fb047a25 */ /* 0x010fc800078e0002 */
[----:B------:R-:W-:Y:S01]  /*4ab0*/  IMAD.WIDE.U32 R2, R251, c[0x0][0x3a8], R2 ;  /* 0x0000ea00fb027a25 */ /* 0x000fe200078e0002 */
[----:B------:R-:W-:-:S03]  /*4ac0*/  IADD3 R5, R5, R11, RZ ;  /* 0x0000000b05057210 */ /* 0x000fc60007ffe0ff */
[----:B------:R-:W-:Y:S02]  /*4ad0*/  IMAD R10, R251, c[0x0][0x3ac], R10 ;  /* 0x0000eb00fb0a7a24 */ /* 0x000fe400078e020a */
[----:B------:R-:W-:-:S03]  /*4ae0*/  IMAD.WIDE.U32 R4, R18, c[0x0][0x388], R4 ;  /* 0x0000e20012047a25 */ /* 0x000fc600078e0004 */
[----:B------:R-:W-:Y:S01]  /*4af0*/  IADD3 R3, R3, R10, RZ ;  /* 0x0000000a03037210 */ /* 0x000fe20007ffe0ff */
[----:B------:R-:W-:Y:S01]  /*4b00*/  IMAD R10, R45, c[0x0][0x3a0], RZ ;  /* 0x0000e8002d0a7a24 */ /* 0x000fe200078e02ff */
[----:B------:R-:W-:Y:S02]  /*4b10*/  IADD3 R5, R5, R0, RZ ;  /* 0x0000000005057210 */ /* 0x000fe40007ffe0ff */
[----:B-1----:R-:W-:Y:S01]  /*4b20*/  SHF.R.S32.HI R0, RZ, 0x1f, R17 ;  /* 0x0000001fff007819 */ /* 0x002fe20000011411 */
[----:B------:R-:W-:-:S04]  /*4b30*/  IMAD.WIDE.U32 R2, R18, c[0x0][0x390], R2 ;  /* 0x0000e40012027a25 */ /* 0x000fc800078e0002 */
[C---:B------:R-:W-:Y:S01]  /*4b40*/  IMAD R7, R0.reuse, c[0x0][0x3b8], RZ ;  /* 0x0000ee0000077a24 */ /* 0x040fe200078e02ff */
[----:B------:R-:W-:Y:S01]  /*4b50*/  IADD3 R3, R3, R6, RZ ;  /* 0x0000000603037210 */ /* 0x000fe20007ffe0ff */
[----:B------:R-:W-:Y:S02]  /*4b60*/  IMAD R6, R0, c[0x0][0x3c0], RZ ;  /* 0x0000f00000067a24 */ /* 0x000fe400078e02ff */
[C---:B------:R-:W-:Y:S02]  /*4b70*/  IMAD R0, R17.reuse, c[0x0][0x3bc], R7 ;  /* 0x0000ef0011007a24 */ /* 0x040fe400078e0207 */
[C---:B------:R-:W-:Y:S02]  /*4b80*/  IMAD R6, R17.reuse, c[0x0][0x3c4], R6 ;  /* 0x0000f10011067a24 */ /* 0x040fe400078e0206 */
[----:B------:R-:W-:-:S04]  /*4b90*/  IMAD.WIDE.U32 R4, R17, c[0x0][0x3b8], R4 ;  /* 0x0000ee0011047a25 */ /* 0x000fc800078e0004 */
[----:B------:R-:W-:Y:S01]  /*4ba0*/  IMAD.WIDE.U32 R2, R17, c[0x0][0x3c0], R2 ;  /* 0x0000f00011027a25 */ /* 0x000fe200078e0002 */
[----:B------:R-:W-:Y:S01]  /*4bb0*/  IADD3 R5, R5, R0, RZ ;  /* 0x0000000005057210 */ /* 0x000fe20007ffe0ff */
[----:B------:R-:W1:Y:S02]  /*4bc0*/  LDS.128 R16, [R213+0x12000] ;  /* 0x01200000d5107984 */ /* 0x000e640000000c00 */
[----:B------:R-:W-:Y:S01]  /*4bd0*/  IMAD R0, R45, c[0x0][0x3a8], RZ ;  /* 0x0000ea002d007a24 */ /* 0x000fe200078e02ff */
[----:B------:R-:W-:Y:S01]  /*4be0*/  IADD3 R3, R3, R6, RZ ;  /* 0x0000000603037210 */ /* 0x000fe20007ffe0ff */
[C---:B------:R-:W-:Y:S02]  /*4bf0*/  IMAD R10, R252.reuse, c[0x0][0x3a4], R10 ;  /* 0x0000e900fc0a7a24 */ /* 0x040fe400078e020a */
[C---:B------:R-:W-:Y:S02]  /*4c00*/  IMAD R0, R252.reuse, c[0x0][0x3ac], R0 ;  /* 0x0000eb00fc007a24 */ /* 0x040fe400078e0200 */
[----:B------:R-:W-:-:S04]  /*4c10*/  IMAD.WIDE.U32 R6, R252, c[0x0][0x3a8], R2 ;  /* 0x0000ea00fc067a25 */ /* 0x000fc800078e0002 */
[----:B------:R-:W-:Y:S01]  /*4c20*/  IMAD.WIDE.U32 R8, R252, c[0x0][0x3a0], R4 ;  /* 0x0000e800fc087a25 */ /* 0x000fe200078e0004 */
[----:B------:R-:W-:Y:S02]  /*4c30*/  IADD3 R0, R7, R0, RZ ;  /* 0x0000000007007210 */ /* 0x000fe40007ffe0ff */
[----:B------:R-:W-:Y:S02]  /*4c40*/  LEA R2, P0, R6, c[0x0][0x348], 0x1 ;  /* 0x0000d20006027a11 */ /* 0x000fe400078008ff */
[----:B------:R-:W-:Y:S02]  /*4c50*/  IADD3 R10, R9, R10, RZ ;  /* 0x0000000a090a7210 */ /* 0x000fe40007ffe0ff */
[----:B------:R-:W-:Y:S02]  /*4c60*/  LEA R4, P1, R8, c[0x0][0x340], 0x1 ;  /* 0x0000d00008047a11 */ /* 0x000fe400078208ff */
[----:B------:R-:W-:Y:S02]  /*4c70*/  MOV R7, c[0x0][0x3a0] ;  /* 0x0000e80000077a02 */ /* 0x000fe40000000f00 */
[----:B------:R-:W-:-:S02]  /*4c80*/  LEA.HI.X R3, R6, c[0x0][0x34c], R0, 0x1, P0 ;  /* 0x0000d30006037a11 */ /* 0x000fc400000f0c00 */
[----:B------:R-:W-:Y:S02]  /*4c90*/  MOV R0, c[0x0][0x3a8] ;  /* 0x0000ea0000007a02 */ /* 0x000fe40000000f00 */
[----:B------:R-:W-:Y:S02]  /*4ca0*/  LEA.HI.X R5, R8, c[0x0][0x344], R10, 0x1, P1 ;  /* 0x0000d10008057a11 */ /* 0x000fe400008f0c0a */
[----:B------:R-:W-:Y:S02]  /*4cb0*/  MOV R9, c[0x0][0x3a4] ;  /* 0x0000e90000097a02 */ /* 0x000fe40000000f00 */
[C---:B------:R-:W-:Y:S01]  /*4cc0*/  LEA R8, P1, R7.reuse, R4, 0x6 ;  /* 0x0000000407087211 */ /* 0x040fe200078230ff */
[----:B--2---:R2:W-:Y:S01]  /*4cd0*/  STG.E.128 [R4.64], R40 ;  /* 0x0000002804007986 */ /* 0x0045e2000c101d10 */
[----:B------:R-:W-:Y:S02]  /*4ce0*/  MOV R10, c[0x0][0x3ac] ;  /* 0x0000eb00000a7a02 */ /* 0x000fe40000000f00 */
[----:B------:R-:W-:Y:S01]  /*4cf0*/  LEA R6, P0, R0, R2, 0x6 ;  /* 0x0000000200067211 */ /* 0x000fe200078030ff */
[----:B------:R2:W-:Y:S01]  /*4d00*/  STG.E.128 [R4.64+0x80], R32 ;  /* 0x0000802004007986 */ /* 0x0005e2000c101d10 */
[----:B------:R-:W-:-:S02]  /*4d10*/  LEA.HI.X R9, R7, R5, R9, 0x6, P1 ;  /* 0x0000000507097211 */ /* 0x000fc400008f3409 */
[----:B------:R-:W-:-:S03]  /*4d20*/  LEA.HI.X R7, R0, R3, R10, 0x6, P0 ;  /* 0x0000000300077211 */ /* 0x000fc600000f340a */
[----:B------:R2:W-:Y:S04]  /*4d30*/  STG.E.128 [R8.64], R36 ;  /* 0x0000002408007986 */ /* 0x0005e8000c101d10 */
[----:B------:R2:W-:Y:S04]  /*4d40*/  STG.E.128 [R8.64+0x80], R28 ;  /* 0x0000801c08007986 */ /* 0x0005e8000c101d10 */
[----:B------:R2:W-:Y:S04]  /*4d50*/  STG.E.128 [R2.64], R24 ;  /* 0x0000001802007986 */ /* 0x0005e8000c101d10 */
[----:B-1----:R2:W-:Y:S04]  /*4d60*/  STG.E.128 [R2.64+0x80], R16 ;  /* 0x0000801002007986 */ /* 0x0025e8000c101d10 */
[----:B------:R2:W-:Y:S04]  /*4d70*/  STG.E.128 [R6.64], R20 ;  /* 0x0000001406007986 */ /* 0x0005e8000c101d10 */
[----:B------:R2:W-:Y:S02]  /*4d80*/  STG.E.128 [R6.64+0x80], R12 ;  /* 0x0000800c06007986 */ /* 0x0005e4000c101d10 */
.L_x_48:
        /* <DEDUP_REMOVED lines=9> */
.L_x_55:
[----:B------:R-:W-:Y:S05]  /*4e20*/  EXIT ;  /* 0x000000000000794d */ /* 0x000fea0003800000 */
.L_x_57:
        /* <DEDUP_REMOVED lines=13> */
.L_x_1063:


//--------------------- .text._ZN5flash44flash_bwd_dq_dk_dv_loop_seqk_parallel_kernelI23Flash_bwd_kernel_traitsILi128ELi64ELi64ELi8ELi4ELi2ELi2ELb1ELb0EN7cutlass10bfloat16_tE19Flash_kernel_traitsILi128ELi64ELi64ELi8ES3_EELb0ELb1ELb0ELb0ELb0ELb1ELb0EEEvNS_16Flash_bwd_paramsE --------------------------
	.section	.text._ZN5flash44flash_bwd_dq_dk_dv_loop_seqk_parallel_kernelI23Flash_bwd_kernel_traitsILi128ELi64ELi64ELi8ELi4ELi2ELi2ELb1ELb0EN7cutlass10bfloat16_tE19Flash_kernel_traitsILi128ELi64ELi64ELi8ES3_EELb0ELb1ELb0ELb0ELb0ELb1ELb0EEEvNS_16Flash_bwd_paramsE,"ax",@progbits
	.sectioninfo	@"SHI_REGISTERS=255"
	.align	128
        .global         _ZN5flash44flash_bwd_dq_dk_dv_loop_seqk_parallel_kernelI23Flash_bwd_kernel_traitsILi128ELi64ELi64ELi8ELi4ELi2ELi2ELb1ELb0EN7cutlass10bfloat16_tE19Flash_kernel_traitsILi128ELi64ELi64ELi8ES3_EELb0ELb1ELb0ELb0ELb0ELb1ELb0EEEvNS_16Flash_bwd_paramsE
        .type           _ZN5flash44flash_bwd_dq_dk_dv_loop_seqk_parallel_kernelI23Flash_bwd_kernel_traitsILi128ELi64ELi64ELi8ELi4ELi2ELi2ELb1ELb0EN7cutlass10bfloat16_tE19Flash_kernel_traitsILi128ELi64ELi64ELi8ES3_EELb0ELb1ELb0ELb0ELb0ELb1ELb0EEEvNS_16Flash_bwd_paramsE,@function
        .size           _ZN5flash44flash_bwd_dq_dk_dv_loop_seqk_parallel_kernelI23Flash_bwd_kernel_traitsILi128ELi64ELi64ELi8ELi4ELi2ELi2ELb1ELb0EN7cutlass10bfloat16_tE19Flash_kernel_traitsILi128ELi64ELi64ELi8ES3_EELb0ELb1ELb0ELb0ELb0ELb1ELb0EEEvNS_16Flash_bwd_paramsE,(.L_x_1064 - _ZN5flash44flash_bwd_dq_dk_dv_loop_seqk_parallel_kernelI23Flash_bwd_kernel_traitsILi128ELi64ELi64ELi8ELi4ELi2ELi2ELb1ELb0EN7cutlass10bfloat16_tE19Flash_kernel_traitsILi128ELi64ELi64ELi8ES3_EELb0ELb1ELb0ELb0ELb0ELb1ELb0EEEvNS_16Flash_bwd_paramsE)
        .other          _ZN5flash44flash_bwd_dq_dk_dv_loop_seqk_parallel_kernelI23Flash_bwd_kernel_traitsILi128ELi64ELi64ELi8ELi4ELi2ELi2ELb1ELb0EN7cutlass10bfloat16_tE19Flash_kernel_traitsILi128ELi64ELi64ELi8ES3_EELb0ELb1ELb0ELb0ELb0ELb1ELb0EEEvNS_16Flash_bwd_paramsE,@"STO_CUDA_ENTRY STV_DEFAULT"
_ZN5flash44flash_bwd_dq_dk_dv_loop_seqk_parallel_kernelI23Flash_bwd_kernel_traitsILi128ELi64ELi64ELi8ELi4ELi2ELi2ELb1ELb0EN7cutlass10bfloat16_tE19Flash_kernel_traitsILi128ELi64ELi64ELi8ES3_EELb0ELb1ELb0ELb0ELb0ELb1ELb0EEEvNS_16Flash_bwd_paramsE:
.text._ZN5flash44flash_bwd_dq_dk_dv_loop_seqk_parallel_kernelI23Flash_bwd_kernel_traitsILi128ELi64ELi64ELi8ELi4ELi2ELi2ELb1ELb0EN7cutlass10bfloat16_tE19Flash_kernel_traitsILi128ELi64ELi64ELi8ES3_EELb0ELb1ELb0ELb0ELb0ELb1ELb0EEEvNS_16Flash_bwd_paramsE:
        /* <DEDUP_REMOVED lines=21> */
[-C--:B------:R-:W-:Y:S02]  /*0150*/  LEA.HI R16, R14, R13.reuse, RZ, 0x2 ;  /* 0x0000000d0e107211 */ /* 0x080fe400078f10ff */
[----:B------:R-:W-:Y:S02]  /*0160*/  LOP3.LUT R2, R0, 0xfffffffc, RZ, 0xc0, !PT ;  /* 0xfffffffc00027812 */ /* 0x000fe400078ec0ff */
[----:B------:R-:W-:Y:S02]  /*0170*/  LOP3.LUT R0, R3, 0xfffffffe, RZ, 0xc0, !PT ;  /* 0xfffffffe03007812 */ /* 0x000fe400078ec0ff */
[----:B------:R-:W-:Y:S01]  /*0180*/  LEA.HI R3, R7, R6, RZ, 0x1 ;  /* 0x0000000607037211 */ /* 0x000fe200078f08ff */
[----:B------:R-:W-:Y:S01]  /*0190*/  IMAD.IADD R204, R4, 0x1, -R2 ;  /* 0x0000000104cc7824 */ /* 0x000fe200078e0a02 */
[----:B------:R-:W-:Y:S01]  /*01a0*/  LEA.HI R15, R14, R13, RZ, 0x3 ;  /* 0x0000000d0e0f7211 */ /* 0x000fe200078f18ff */
[----:B------:R-:W-:Y:S01]  /*01b0*/  IMAD.IADD R194, R4, 0x1, -R0 ;  /* 0x0000000104c27824 */ /* 0x000fe200078e0a00 */
[----:B------:R-:W-:-:S02]  /*01c0*/  SHF.R.S32.HI R8, RZ, 0x2, R16 ;  /* 0x00000002ff087819 */ /* 0x000fc40000011410 */
[----:B------:R-:W-:Y:S02]  /*01d0*/  SHF.R.S32.HI R5, RZ, 0x1f, R16 ;  /* 0x0000001fff057819 */ /* 0x000fe40000011410 */
[----:B------:R-:W-:Y:S02]  /*01e0*/  LOP3.LUT R2, R3, 0xfffffffe, RZ, 0xc0, !PT ;  /* 0xfffffffe03027812 */ /* 0x000fe400078ec0ff */
[----:B------:R-:W-:Y:S02]  /*01f0*/  LEA.HI R0, R5, R8, RZ, 0x3 ;  /* 0x0000000805007211 */ /* 0x000fe400078f18ff */
[----:B------:R-:W-:Y:S01]  /*0200*/  SHF.R.S32.HI R238, RZ, 0x3, R15 ;  /* 0x00000003ffee7819 */ /* 0x000fe2000001140f */
[----:B------:R-:W-:Y:S01]  /*0210*/  IMAD.IADD R10, R6, 0x1, -R2 ;  /* 0x00000001060a7824 */ /* 0x000fe200078e0a02 */
[----:B------:R-:W-:Y:S02]  /*0220*/  LOP3.LUT R4, R15, 0xfffffff8, RZ, 0xc0, !PT ;  /* 0xfffffff80f047812 */ /* 0x000fe400078ec0ff */
[----:B------:R-:W-:Y:S01]  /*0230*/  LOP3.LUT R2, R0, 0xfffffff8, RZ, 0xc0, !PT ;  /* 0xfffffff800027812 */ /* 0x000fe200078ec0ff */
[----:B------:R-:W-:-:S02]  /*0240*/  IMAD.SHL.U32 R3, R238, 0x40, RZ ;  /* 0x00000040ee037824 */ /* 0x000fc400078e00ff */
[----:B------:R-:W-:Y:S01]  /*0250*/  IMAD.IADD R0, R13, 0x1, -R4 ;  /* 0x000000010d007824 */ /* 0x000fe200078e0a04 */
[----:B------:R-:W-:Y:S01]  /*0260*/  LOP3.LUT R4, R7, 0xfffffff0, RZ, 0xc0, !PT ;  /* 0xfffffff007047812 */ /* 0x000fe200078ec0ff */
[----:B------:R-:W-:Y:S01]  /*0270*/  IMAD.IADD R7, R8, 0x1, -R2 ;  /* 0x0000000108077824 */ /* 0x000fe200078e0a02 */
[----:B------:R-:W-:Y:S01]  /*0280*/  LOP3.LUT R2, R3, 0x1c0, RZ, 0xc0, !PT ;  /* 0x000001c003027812 */ /* 0x000fe200078ec0ff */
[C---:B------:R-:W-:Y:S01]  /*0290*/  IMAD.SHL.U32 R18, R0.reuse, 0x8, RZ ;  /* 0x0000000800127824 */ /* 0x040fe200078e00ff */
[----:B------:R-:W-:Y:S01]  /*02a0*/  LOP3.LUT P4, RZ, R0, 0x2, RZ, 0xc0, !PT ;  /* 0x0000000200ff7812 */ /* 0x000fe2000788c0ff */
[----:B------:R-:W-:Y:S01]  /*02b0*/  IMAD.IADD R3, R13, 0x1, -R4 ;  /* 0x000000010d037824 */ /* 0x000fe200078e0a04 */
[----:B------:R-:W-:Y:S02]  /*02c0*/  SHF.R.U32.HI R4, RZ, 0x3, R2 ;  /* 0x00000003ff047819 */ /* 0x000fe40000011602 */
[----:B------:R-:W-:Y:S01]  /*02d0*/  LOP3.LUT R2, R2, 0x38, R18, 0xf8, !PT ;  /* 0x0000003802027812 */ /* 0x000fe200078ef812 */
[----:B------:R1:W-:Y:S01]  /*02e0*/  STL [R1+0x8], R18 ;  /* 0x0000081201007387 */ /* 0x0003e20000100800 */
[C---:B------:R-:W-:Y:S01]  /*02f0*/  LOP3.LUT P3, RZ, R0.reuse, 0x4, RZ, 0xc0, !PT ;  /* 0x0000000400ff7812 */ /* 0x040fe2000786c0ff */
[----:B------:R-:W-:Y:S01]  /*0300*/  IMAD.SHL.U32 R0, R0, 0x40, RZ ;  /* 0x0000004000007824 */ /* 0x000fe200078e00ff */
[----:B------:R-:W-:-:S02]  /*0310*/  SHF.R.S32.HI R5, RZ, 0x1f, R3 ;  /* 0x0000001fff057819 */ /* 0x000fc40000011403 */
[----:B------:R-:W-:Y:S01]  /*0320*/  LOP3.LUT R9, R2, R4, RZ, 0x3c, !PT ;  /* 0x0000000402097212 */ /* 0x000fe200078e3cff */
[----:B------:R-:W-:Y:S01]  /*0330*/  IMAD.SHL.U32 R2, R194, 0x10, RZ ;  /* 0x00000010c2027824 */ /* 0x000fe200078e00ff */
[----:B------:R-:W-:Y:S02]  /*0340*/  LEA.HI R11, R5, R3, RZ, 0x3 ;  /* 0x00000003050b7211 */ /* 0x000fe400078f18ff */
[----:B------:R-:W-:Y:S02]  /*0350*/  LEA.HI R4, R14, R13, RZ, 0x7 ;  /* 0x0000000d0e047211 */ /* 0x000fe400078f38ff */
[----:B------:R-:W-:Y:S02]  /*0360*/  LOP3.LUT R0, R0, 0x1c0, RZ, 0xc0, !PT ;  /* 0x000001c000007812 */ /* 0x000fe400078ec0ff */
[----:B------:R-:W-:Y:S02]  /*0370*/  LOP3.LUT R5, R11, 0xfffffff8, RZ, 0xc0, !PT ;  /* 0xfffffff80b057812 */ /* 0x000fe400078ec0ff */
[----:B------:R-:W-:-:S02]  /*0380*/  SHF.R.S32.HI R8, RZ, 0x7, R4 ;  /* 0x00000007ff087819 */ /* 0x000fc40000011404 */
[C---:B------:R-:W-:Y:S01]  /*0390*/  LOP3.LUT R188, R0.reuse, 0x8, R15, 0xf8, !PT ;  /* 0x0000000800bc7812 */ /* 0x040fe200078ef80f */
[----:B------:R-:W-:Y:S01]  /*03a0*/  IMAD.IADD R19, R3, 0x1, -R5 ;  /* 0x0000000103137824 */ /* 0x000fe200078e0a05 */
[----:B------:R-:W-:Y:S01]  /*03b0*/  LOP3.LUT R6, R0, 0x10, R2, 0xf8, !PT ;  /* 0x0000001000067812 */ /* 0x000fe200078ef802 */
[----:B------:R-:W-:Y:S01]  /*03c0*/  IMAD.SHL.U32 R2, R10, 0x200, RZ ;  /* 0x000002000a027824 */ /* 0x000fe200078e00ff */
[----:B------:R-:W-:Y:S02]  /*03d0*/  SHF.R.U32.HI R186, RZ, 0x3, R0 ;  /* 0x00000003ffba7819 */ /* 0x000fe40000011600 */
[----:B------:R-:W-:Y:S01]  /*03e0*/  LOP3.LUT R4, R7, 0x1, RZ, 0xc0, !PT ;  /* 0x0000000107047812 */ /* 0x000fe200078ec0ff */
[----:B------:R-:W-:Y:S01]  /*03f0*/  IMAD R0, R8, 0x800, R2 ;  /* 0x0000080008007824 */ /* 0x000fe200078e0202 */
[----:B------:R-:W-:Y:S01]  /*0400*/  LOP3.LUT R188, R188, R186, RZ, 0x3c, !PT ;  /* 0x000000babcbc7212 */ /* 0x000fe200078e3cff */
[----:B------:R-:W-:Y:S01]  /*0410*/  STL [R1+0x1c], R19 ;  /* 0x00001c1301007387 */ /* 0x000fe20000100800 */
[----:B------:R-:W-:-:S02]  /*0420*/  LOP3.LUT R3, R6, 0x8, R15, 0xf8, !PT ;  /* 0x0000000806037812 */ /* 0x000fc400078ef80f */
[----:B------:R-:W-:Y:S01]  /*0430*/  LEA.HI R5, R14, R13, RZ, 0x6 ;  /* 0x0000000d0e057211 */ /* 0x000fe200078f30ff */
[----:B------:R-:W-:Y:S01]  /*0440*/  IMAD.IADD R188, R0, 0x1, R188 ;  /* 0x0000000100bc7824 */ /* 0x000fe200078e02bc */
[----:B------:R-:W-:Y:S02]  /*0450*/  ISETP.NE.U32.AND P0, PT, R4, 0x1, PT ;  /* 0x000000010400780c */ /* 0x000fe40003f05070 */
[----:B------:R-:W-:Y:S01]  /*0460*/  LOP3.LUT R4, R12, 0xffffffe0, RZ, 0xc0, !PT ;  /* 0xffffffe00c047812 */ /* 0x000fe200078ec0ff */
[----:B------:R-:W-:Y:S01]  /*0470*/  IMAD.SHL.U32 R188, R188, 0x2, RZ ;  /* 0x00000002bcbc7824 */ /* 0x000fe200078e00ff */
[----:B------:R-:W-:Y:S02]  /*0480*/  LOP3.LUT R186, R2, R3, R186, 0xf6, !PT ;  /* 0x0000000302ba7212 */ /* 0x000fe400078ef6ba */
[----:B------:R-:W-:Y:S01]  /*0490*/  LOP3.LUT R3, R16, 0x7ffffffc, RZ, 0xc0, !PT ;  /* 0x7ffffffc10037812 */ /* 0x000fe200078ec0ff */
[----:B-1----:R-:W-:Y:S01]  /*04a0*/  IMAD.IADD R18, R13, 0x1, -R4 ;  /* 0x000000010d127824 */ /* 0x002fe200078e0a04 */
[----:B------:R-:W-:Y:S01]  /*04b0*/  SHF.R.S32.HI R0, RZ, 0x6, R5 ;  /* 0x00000006ff007819 */ /* 0x000fe20000011405 */
[----:B------:R-:W-:Y:S01]  /*04c0*/  IMAD.SHL.U32 R5, R10, 0x20, RZ ;  /* 0x000000200a057824 */ /* 0x000fe200078e00ff */
[----:B------:R-:W-:Y:S01]  /*04d0*/  R2P PR, R7, 0x6 ;  /* 0x0000000607007804 */ /* 0x000fe20000000000 */
[----:B------:R-:W-:Y:S01]  /*04e0*/  IMAD.IADD R4, R13, 0x1, -R3 ;  /* 0x000000010d047824 */ /* 0x000fe200078e0a03 */
[----:B------:R-:W-:Y:S01]  /*04f0*/  STL [R1+0x18], R18 ;  /* 0x0000181201007387 */ /* 0x000fe20000100800 */
[C---:B------:R-:W-:Y:S01]  /*0500*/  IMAD R17, R0.reuse, 0x200, R9 ;  /* 0x0000020000117824 */ /* 0x040fe200078e0209 */
[----:B------:R-:W-:Y:S01]  /*0510*/  SEL R219, R219, 0x10, !P0 ;  /* 0x00000010dbdb7807 */ /* 0x000fe20004000000 */
[----:B------:R-:W-:-:S02]  /*0520*/  IMAD.SHL.U32 R2, R0, 0x8, RZ ;  /* 0x0000000800027824 */ /* 0x000fc400078e00ff */
[----:B------:R-:W-:Y:S01]  /*0530*/  IMAD.SHL.U32 R13, R13, 0x2, RZ ;  /* 0x000000020d0d7824 */ /* 0x000fe200078e00ff */
[----:B------:R-:W-:Y:S01]  /*0540*/  STL [R1+0x14], R17 ;  /* 0x0000141101007387 */ /* 0x000fe20000100800 */
[----:B------:R-:W-:Y:S01]  /*0550*/  IMAD.SHL.U32 R3, R8, 0x20, RZ ;  /* 0x0000002008037824 */ /* 0x000fe200078e00ff */
[----:B------:R-:W-:Y:S01]  /*0560*/  LOP3.LUT R2, R2, 0x18, RZ, 0xc0, !PT ;  /* 0x0000001802027812 */ /* 0x000fe200078ec0ff */
[----:B------:R-:W-:Y:S02]  /*0570*/  IMAD.SHL.U32 R0, R7, 0x40, RZ ;  /* 0x0000004007007824 */ /* 0x000fe400078e00ff */
[----:B------:R-:W-:Y:S01]  /*0580*/  IMAD.SHL.U32 R8, R4, 0x2, RZ ;  /* 0x0000000204087824 */ /* 0x000fe200078e00ff */
[----:B------:R-:W-:Y:S01]  /*0590*/  LOP3.LUT R6, R3, 0x6, R13, 0xf8, !PT ;  /* 0x0000000603067812 */ /* 0x000fe200078ef80d */
[----:B------:R-:W-:Y:S01]  /*05a0*/  IMAD.SHL.U32 R213, R17, 0x2, RZ ;  /* 0x0000000211d57824 */ /* 0x000fe200078e00ff */
[----:B------:R-:W-:Y:S01]  /*05b0*/  LOP3.LUT R0, R0, 0x1c0, RZ, 0xc0, !PT ;  /* 0x000001c000007812 */ /* 0x000fe200078ec0ff */
[----:B------:R-:W-:Y:S01]  /*05c0*/  IMAD R7, R204, 0x400, R8 ;  /* 0x00000400cc077824 */ /* 0x000fe200078e0208 */
[----:B------:R-:W-:Y:S01]  /*05d0*/  LOP3.LUT R5, R2, 0x20, R5, 0xf8, !PT ;  /* 0x0000002002057812 */ /* 0x000fe200078ef805 */
[----:B------:R1:W-:Y:S01]  /*05e0*/  STL [R1], R6 ;  /* 0x0000000601007387 */ /* 0x0003e20000100800 */
[----:B------:R-:W-:-:S02]  /*05f0*/  LOP3.LUT R4, R0, 0x20, R3, 0xf8, !PT ;  /* 0x0000002000047812 */ /* 0x000fc400078ef803 */
[----:B------:R-:W-:-:S04]  /*0600*/  SHF.R.U32.HI R3, RZ, 0x3, R0 ;  /* 0x00000003ff037819 */ /* 0x000fc80000011600 */
[----:B------:R-:W-:Y:S02]  /*0610*/  LOP3.LUT R4, R4, R3, RZ, 0x3c, !PT ;  /* 0x0000000304047212 */ /* 0x000fe400078e3cff */
[----:B------:R-:W-:Y:S01]  /*0620*/  LOP3.LUT R9, R3, R0, R2, 0x1e, !PT ;  /* 0x0000000003097212 */ /* 0x000fe200078e1e02 */
[----:B------:R-:W-:Y:S02]  /*0630*/  IMAD.SHL.U32 R0, R10, 0x8, RZ ;  /* 0x000000080a007824 */ /* 0x000fe400078e00ff */
[----:B------:R-:W-:-:S04]  /*0640*/  IMAD.IADD R218, R7, 0x1, R4 ;  /* 0x0000000107da7824 */ /* 0x000fc800078e0204 */
[----:B------:R-:W-:-:S04]  /*0650*/  IMAD.SHL.U32 R218, R218, 0x2, RZ ;  /* 0x00000002dada7824 */ /* 0x000fc800078e00ff */
[C---:B------:R-:W-:Y:S01]  /*0660*/  IMAD.IADD R220, R218.reuse, 0x1, R219 ;  /* 0x00000001dadc7824 */ /* 0x040fe200078e02db */
[C---:B------:R-:W-:Y:S02]  /*0670*/  IADD3 R217, R218.reuse, 0x20, RZ ;  /* 0x00000020dad97810 */ /* 0x040fe40007ffe0ff */
[----:B------:R-:W-:Y:S01]  /*0680*/  @P1 IADD3 R217, R218, -0x20, RZ ;  /* 0xffffffe0dad91810 */ /* 0x000fe20007ffe0ff */
[----:B-1----:R-:W-:-:S04]  /*0690*/  IMAD.SHL.U32 R6, R19, 0x40, RZ ;  /* 0x0000004013067824 */ /* 0x002fc800078e00ff */
[----:B------:R-:W-:Y:S01]  /*06a0*/  IMAD.IADD R219, R219, 0x1, R217 ;  /* 0x00000001dbdb7824 */ /* 0x000fe200078e02d9 */
[----:B------:R-:W-:Y:S02]  /*06b0*/  LOP3.LUT R2, R6, 0x1c0, RZ, 0xc0, !PT ;  /* 0x000001c006027812 */ /* 0x000fe400078ec0ff */
        /* <DEDUP_REMOVED lines=15> */
[----:B------:R-:W-:-:S02]  /*07b0*/  IMAD.MOV.U32 R0, RZ, RZ, 0x40 ;  /* 0x00000040ff007424 */ /* 0x000fc400078e00ff */
[----:B------:R-:W-:Y:S02]  /*07c0*/  IMAD.IADD R4, R4, 0x1, R9 ;  /* 0x0000000104047824 */ /* 0x000fe400078e0209 */
[----:B------:R-:W-:Y:S01]  /*07d0*/  IMAD.MOV.U32 R2, RZ, RZ, 0x20 ;  /* 0x00000020ff027424 */ /* 0x000fe200078e00ff */
[----:B------:R-:W-:Y:S01]  /*07e0*/  SEL R0, R0, 0xffffffc0, !P3 ;  /* 0xffffffc000007807 */ /* 0x000fe20005800000 */
[----:B------:R-:W-:Y:S01]  /*07f0*/  IMAD.IADD R194, R3, 0x1, R194 ;  /* 0x0000000103c27824 */ /* 0x000fe200078e02c2 */
[----:B------:R-:W-:Y:S01]  /*0800*/  LEA R251, R4, 0xc000, 0x1 ;  /* 0x0000c00004fb7811 */ /* 0x000fe200078e08ff */
[----:B------:R-:W-:Y:S01]  /*0810*/  IMAD.IADD R204, R204, 0x1, R3 ;  /* 0x00000001cccc7824 */ /* 0x000fe200078e0203 */
[----:B------:R-:W-:Y:S01]  /*0820*/  SEL R2, R2, 0xffffffe0, !P4 ;  /* 0xffffffe002027807 */ /* 0x000fe20006000000 */
[--C-:B------:R-:W-:Y:S01]  /*0830*/  IMAD.IADD R190, R188, 0x1, R0.reuse ;  /* 0x00000001bcbe7824 */ /* 0x100fe200078e0200 */
[C---:B------:R-:W-:Y:S01]  /*0840*/  IADD3 R252, R251.reuse, 0x40, RZ ;  /* 0x00000040fbfc7810 */ /* 0x040fe20007ffe0ff */
[----:B------:R-:W-:Y:S01]  /*0850*/  IMAD R185, R186, 0x2, R0 ;  /* 0x00000002bab97824 */ /* 0x000fe200078e0200 */
[--C-:B------:R-:W-:Y:S01]  /*0860*/  IADD3 R191, R0, R188, R2.reuse ;  /* 0x000000bc00bf7210 */ /* 0x100fe20007ffe002 */
[----:B------:R-:W-:Y:S01]  /*0870*/  IMAD.SHL.U32 R186, R186, 0x2, RZ ;  /* 0x00000002baba7824 */ /* 0x000fe200078e00ff */
[----:B------:R-:W-:Y:S01]  /*0880*/  LEA R194, R194, 0x10000, 0x1 ;  /* 0x00010000c2c27811 */ /* 0x000fe200078e08ff */
[----:B------:R-:W-:Y:S01]  /*0890*/  IMAD.IADD R189, R188, 0x1, R2 ;  /* 0x00000001bcbd7824 */ /* 0x000fe200078e0202 */
[----:B------:R-:W-:Y:S01]  /*08a0*/  @P2 IADD3 R252, R251, -0x40, RZ ;  /* 0xffffffc0fbfc2810 */ /* 0x000fe20007ffe0ff */
[----:B------:R-:W-:-:S02]  /*08b0*/  IMAD.IADD R203, R2, 0x1, R190 ;  /* 0x0000000102cb7824 */ /* 0x000fc400078e02be */
.L_x_86:
[----:B-12---:R-:W2:Y:S01]  /*08c0*/  S2R R39, SR_CTAID.Y ;  /* 0x0000000000277919 */ /* 0x006ea20000002600 */
[----:B------:R-:W3:Y:S01]  /*08d0*/  LDC.U8 R0, c[0x0][0x312] ;  /* 0x0000c480ff007b82 */ /* 0x000ee20000000000 */
[----:B------:R-:W-:-:S02]  /*08e0*/  ISETP.NE.U32.AND P4, PT, RZ, c[0x0][0x240], PT ;  /* 0x00009000ff007a0c */ /* 0x000fc40003f85070 */
[----:B------:R-:W-:Y:S02]  /*08f0*/  ISETP.EQ.U32.AND P5, PT, RZ, c[0x0][0x248], PT ;  /* 0x00009200ff007a0c */ /* 0x000fe40003fa2070 */
[----:B------:R-:W-:Y:S02]  /*0900*/  ISETP.NE.AND.EX P4, PT, RZ, c[0x0][0x244], PT, P4 ;  /* 0x00009100ff007a0c */ /* 0x000fe40003f85340 */
[----:B------:R-:W-:Y:S01]  /*0910*/  ISETP.NE.U32.AND P2, PT, RZ, c[0x0][0x250], PT ;  /* 0x00009400ff007a0c */ /* 0x000fe20003f45070 */
[----:B------:R-:W-:-:S03]  /*0920*/  IMAD.MOV.U32 R40, RZ, RZ, -0x1 ;  /* 0xffffffffff287424 */ /* 0x000fc600078e00ff */
[----:B------:R-:W-:Y:S01]  /*0930*/  ISETP.NE.AND.EX P2, PT, RZ, c[0x0][0x254], PT, P2 ;  /* 0x00009500ff007a0c */ /* 0x000fe20003f45320 */
[C---:B--2---:R-:W-:Y:S01]  /*0940*/  IMAD.SHL.U32 R8, R39.reuse, 0x4, RZ ;  /* 0x0000000427087824 */ /* 0x044fe200078e00ff */
[----:B------:R-:W-:Y:S02]  /*0950*/  SHF.R.S32.HI R31, RZ, 0x1f, R39 ;  /* 0x0000001fff1f7819 */ /* 0x000fe40000011427 */
[----:B---3--:R-:W-:Y:S01]  /*0960*/  ISETP.NE.AND P3, PT, R0, RZ, PT ;  /* 0x000000ff0000720c */ /* 0x008fe20003f65270 */
[----:B------:R-:W-:Y:S01]  /*0970*/  IMAD.MOV.U32 R0, RZ, RZ, -0x1 ;  /* 0xffffffffff007424 */ /* 0x000fe200078e00ff */
[----:B------:R-:W-:Y:S02]  /*0980*/  SHF.L.U64.HI R7, R39, 0x2, R31 ;  /* 0x0000000227077819 */ /* 0x000fe4000001021f */
[----:B------:R-:W-:Y:S02]  /*0990*/  IADD3 R2, P0, R8, c[0x0][0x240], RZ ;  /* 0x0000900008027a10 */ /* 0x000fe40007f1e0ff */
[----:B------:R-:W-:-:S02]  /*09a0*/  ISETP.EQ.OR.EX P5, PT, RZ, c[0x0][0x24c], !P3, P5 ;  /* 0x00009300ff007a0c */ /* 0x000fc40005fa2750 */
[----:B------:R-:W-:Y:S02]  /*09b0*/  IADD3.X R3, R7, c[0x0][0x244], RZ, P0, !PT ;  /* 0x0000910007037a10 */ /* 0x000fe400007fe4ff */
[----:B------:R-:W-:-:S03]  /*09c0*/  @P2 IADD3 R4, P0, R8, c[0x0][0x250], RZ ;  /* 0x0000940008042a10 */ /* 0x000fc60007f1e0ff */
[----:B------:R2:W3:Y:S04]  /*09d0*/  @P4 LDG.E R0, [R2.64] ;  /* 0x0000000602004981 */ /* 0x0004e8000c1e1900 */
[----:B------:R2:W3:Y:S01]  /*09e0*/  @P4 LDG.E R6, [R2.64+0x4] ;  /* 0x0000040602064981 */ /* 0x0004e2000c1e1900 */
[----:B-1----:R-:W-:Y:S01]  /*09f0*/  @P2 IADD3.X R5, R7, c[0x0][0x254], RZ, P0, !PT ;  /* 0x0000950007052a10 */ /* 0x002fe200007fe4ff */
[----:B------:R-:W-:Y:S01]  /*0a00*/  IMAD.MOV.U32 R239, RZ, RZ, RZ ;  /* 0x000000ffffef7224 */ /* 0x000fe200078e00ff */
[----:B--2---:R-:W-:-:S05]  /*0a10*/  IADD3 R2, P1, R8, c[0x0][0x248], RZ ;  /* 0x0000920008027a10 */ /* 0x004fca0007f3e0ff */
[----:B-----5:R1:W5:Y:S01]  /*0a20*/  @P2 LDG.E R239, [R4.64] ;  /* 0x0000000604ef2981 */ /* 0x020362000c1e1900 */
[----:B------:R-:W-:-:S05]  /*0a30*/  IADD3.X R3, R7, c[0x0][0x24c], RZ, P1, !PT ;  /* 0x0000930007037a10 */ /* 0x000fca0000ffe4ff */
[----:B------:R-:W2:Y:S01]  /*0a40*/  @!P5 LDG.E R40, [R2.64] ;  /* 0x000000060228d981 */ /* 0x000ea2000c1e1900 */
[----:B------:R-:W-:-:S04]  /*0a50*/  ISETP.NE.U32.AND P0, PT, RZ, c[0x0][0x248], PT ;  /* 0x00009200ff007a0c */ /* 0x000fc80003f05070 */
[----:B------:R-:W-:Y:S01]  /*0a60*/  ISETP.NE.AND.EX P0, PT, RZ, c[0x0][0x24c], PT, P0 ;  /* 0x00009300ff007a0c */ /* 0x000fe20003f05300 */
[----:B-1----:R-:W-:Y:S02]  /*0a70*/  IMAD.MOV.U32 R4, RZ, RZ, c[0x0][0x218] ;  /* 0x00008600ff047624 */ /* 0x002fe400078e00ff */
[----:B---3--:R-:W-:Y:S02]  /*0a80*/  @P4 IMAD.IADD R22, R6, 0x1, -R0 ;  /* 0x0000000106164824 */ /* 0x008fe400078e0a00 */
[----:B------:R-:W-:Y:S01]  /*0a90*/  @!P4 IMAD.MOV.U32 R22, RZ, RZ, c[0x0][0x214] ;  /* 0x00008500ff16c624 */ /* 0x000fe200078e00ff */
[----:B--2---:R1:W-:Y:S07]  /*0aa0*/  STL [R1+0x4], R40 ;  /* 0x0000042801007387 */ /* 0x0043ee0000100800 */
[----:B------:R-:W-:Y:S05]  /*0ab0*/  @!P0 BRA `(.L_x_58) ;  /* 0x0000003000008947 */ /* 0x000fea0003800000 */
[----:B------:R-:W2:Y:S02]  /*0ac0*/  @P3 LDG.E R4, [R2.64+0x4] ;  /* 0x0000040602043981 */ /* 0x000ea4000c1e1900 */
[----:B--2---:R-:W-:-:S06]  /*0ad0*/  @P3 IADD3 R4, R4, -R40, RZ ;  /* 0x8000002804043210 */ /* 0x004fcc0007ffe0ff */
[----:B------:R2:W5:Y:S02]  /*0ae0*/  @!P3 LDG.E R4, [R2.64] ;  /* 0x000000060204b981 */ /* 0x000564000c1e1900 */
.L_x_58:
        /* <DEDUP_REMOVED lines=16> */
[C---:B------:R-:W-:Y:S01]  /*0bf0*/  IMAD.WIDE.U32 R10, R39.reuse, c[0x0][0x178], RZ ;  /* 0x00005e00270a7a25 */ /* 0x040fe200078e00ff */
[C---:B------:R-:W-:Y:S02]  /*0c00*/  ISETP.NE.AND P1, PT, R0.reuse, -0x1, PT ;  /* 0xffffffff0000780c */ /* 0x040fe40003f25270 */
        /* <DEDUP_REMOVED lines=27> */
.L_x_60:
        /* <DEDUP_REMOVED lines=15> */
.L_x_61:
[----:B------:R-:W-:Y:S01]  /*0eb0*/  IABS R11, c[0x0][0x1c8] ;  /* 0x00007200000b7a13 */ /* 0x000fe20000000000 */
[----:B------:R-:W2:Y:S01]  /*0ec0*/  S2R R38, SR_CTAID.Z ;  /* 0x0000000000267919 */ /* 0x000ea20000002700 */
[----:B------:R-:W3:Y:S01]  /*0ed0*/  LDC.U8 R17, c[0x0][0x328] ;  /* 0x0000ca00ff117b82 */ /* 0x000ee20000000000 */
[----:B------:R-:W-:Y:S01]  /*0ee0*/  IMAD.MOV.U32 R12, RZ, RZ, c[0x0][0x224] ;  /* 0x00008900ff0c7624 */ /* 0x000fe200078e00ff */
[----:B------:R-:W4:Y:S01]  /*0ef0*/  I2F.RP R2, R11 ;  /* 0x0000000b00027306 */ /* 0x000f220000209400 */
[----:B------:R-:W-:-:S03]  /*0f00*/  @P1 IMAD.WIDE.U32 R4, R0, c[0x0][0x370], RZ ;  /* 0x0000dc0000041a25 */ /* 0x000fc600078e00ff */
[----:B------:R-:W-:Y:S01]  /*0f10*/  SHF.R.S32.HI R12, RZ, 0x1f, R12 ;  /* 0x0000001fff0c7819 */ /* 0x000fe2000001140c */
[----:B------:R-:W-:Y:S01]  /*0f20*/  @P1 IMAD R13, R0, c[0x0][0x374], R5 ;  /* 0x0000dd00000d1a24 */ /* 0x000fe200078e0205 */
[----:B------:R-:W-:Y:S01]  /*0f30*/  @P1 MOV R10, R4 ;  /* 0x00000004000a1202 */ /* 0x000fe20000000f00 */
[C---:B------:R-:W-:Y:S01]  /*0f40*/  @!P1 IMAD.WIDE.U32 R4, R39.reuse, c[0x0][0x368], RZ ;  /* 0x0000da0027049a25 */ /* 0x040fe200078e00ff */
[----:B------:R-:W5:Y:S03]  /*0f50*/  LDC.U8 R19, c[0x0][0x3d0] ;  /* 0x0000f400ff137b82 */ /* 0x000f660000000000 */
[----:B------:R-:W-:Y:S02]  /*0f60*/  IMAD.MOV.U32 R32, RZ, RZ, c[0x0][0x22c] ;  /* 0x00008b00ff207624 */ /* 0x000fe400078e00ff */
[----:B------:R-:W-:Y:S01]  /*0f70*/  IMAD.WIDE.U32 R14, R39, c[0x0][0x224], RZ ;  /* 0x00008900270e7a25 */ /* 0x000fe200078e00ff */
[----:B----4-:R-:W4:Y:S03]  /*0f80*/  MUFU.RCP R2, R2 ;  /* 0x0000000200027308 */ /* 0x010f260000001000 */
[----:B------:R-:W-:Y:S01]  /*0f90*/  IMAD.WIDE R24, R32, c[0x0][0x1c0], RZ ;  /* 0x0000700020187a25 */ /* 0x000fe200078e02ff */
[----:B--2---:R-:W-:-:S03]  /*0fa0*/  IABS R7, R38 ;  /* 0x0000002600077213 */ /* 0x004fc60000000000 */
[----:B------:R-:W-:Y:S01]  /*0fb0*/  @!P1 IMAD.MOV.U32 R10, RZ, RZ, R4 ;  /* 0x000000ffff0a9224 */ /* 0x000fe200078e0004 */
[----:B------:R-:W-:Y:S02]  /*0fc0*/  LOP3.LUT R8, R38, c[0x0][0x1c8], RZ, 0x3c, !PT ;  /* 0x0000720026087a12 */ /* 0x000fe400078e3cff */
[----:B---3--:R-:W-:Y:S02]  /*0fd0*/  ISETP.NE.AND P2, PT, R17, RZ, PT ;  /* 0x000000ff1100720c */ /* 0x008fe40003f45270 */
[----:B------:R-:W-:Y:S02]  /*0fe0*/  ISETP.GE.AND P3, PT, R8, RZ, PT ;  /* 0x000000ff0800720c */ /* 0x000fe40003f66270 */
[----:B------:R-:W-:Y:S02]  /*0ff0*/  SHF.L.U64.HI R8, R39, 0x7, R31 ;  /* 0x0000000727087819 */ /* 0x000fe4000001021f */
[----:B------:R-:W-:Y:S02]  /*1000*/  SHF.R.S32.HI R17, RZ, 0x1f, R18 ;  /* 0x0000001fff117819 */ /* 0x000fe40000011412 */
[----:B----4-:R-:W-:-:S02]  /*1010*/  IADD3 R2, R2, 0xffffffe, RZ ;  /* 0x0ffffffe02027810 */ /* 0x010fc40007ffe0ff */
[----:B------:R-:W-:Y:S02]  /*1020*/  SEL R8, R8, RZ, P4 ;  /* 0x000000ff08087207 */ /* 0x000fe40002000000 */
[----:B------:R-:W2:Y:S01]  /*1030*/  F2I.FTZ.U32.TRUNC.NTZ R3, R2 ;  /* 0x0000000200037305 */ /* 0x000ea2000021f000 */
[----:B------:R-:W-:Y:S02]  /*1040*/  SHF.R.S32.HI R33, RZ, 0x1f, R38 ;  /* 0x0000001fff217819 */ /* 0x000fe40000011426 */
        /* <DEDUP_REMOVED lines=11> */
[----:B------:R-:W2:Y:S01]  /*1100*/  S2R R12, SR_CTAID.X ;  /* 0x00000000000c7919 */ /* 0x000ea20000002500 */
[----:B------:R-:W-:Y:S01]  /*1110*/  ISETP.GT.U32.AND P5, PT, R11, R3, PT ;  /* 0x000000030b00720c */ /* 0x000fe20003fa4070 */
[----:B------:R-:W-:Y:S02]  /*1120*/  IMAD R5, R31, c[0x0][0x224], R7 ;  /* 0x000089001f057a24 */ /* 0x000fe400078e0207 */
[----:B------:R-:W-:Y:S02]  /*1130*/  IMAD.SHL.U32 R6, R39, 0x80, RZ ;  /* 0x0000008027067824 */ /* 0x000fe400078e00ff */
[-C--:B------:R-:W-:Y:S01]  /*1140*/  IMAD R7, R25, R14.reuse, RZ ;  /* 0x0000000e19077224 */ /* 0x080fe200078e02ff */
[----:B------:R-:W-:Y:S01]  /*1150*/  IADD3 R4, R15, R5, RZ ;  /* 0x000000050f047210 */ /* 0x000fe20007ffe0ff */
[----:B------:R-:W-:Y:S01]  /*1160*/  IMAD.WIDE.U32 R14, R24, R14, RZ ;  /* 0x0000000e180e7225 */ /* 0x000fe200078e00ff */
[----:B------:R-:W-:-:S03]  /*1170*/  SEL R6, R6, RZ, P4 ;  /* 0x000000ff06067207 */ /* 0x000fc60002000000 */
[C---:B------:R-:W-:Y:S01]  /*1180*/  IMAD R7, R24.reuse, R4, R7 ;  /* 0x0000000418077224 */ /* 0x040fe200078e0207 */
[----:B------:R-:W-:Y:S01]  /*1190*/  IADD3 R6, P4, R9, R6, RZ ;  /* 0x0000000609067210 */ /* 0x000fe20007f9e0ff */
[----:B------:R-:W-:Y:S01]  /*11a0*/  IMAD.WIDE.U32 R4, R24, R0, RZ ;  /* 0x0000000018047225 */ /* 0x000fe200078e00ff */
[-C--:B------:R-:W-:Y:S02]  /*11b0*/  @!P5 IADD3 R3, R3, -R11.reuse, RZ ;  /* 0x8000000b0303d210 */ /* 0x080fe40007ffe0ff */
[----:B------:R-:W-:Y:S01]  /*11c0*/  @!P5 IADD3 R2, R2, 0x1, RZ ;  /* 0x000000010202d810 */ /* 0x000fe20007ffe0ff */
[----:B------:R-:W-:Y:S01]  /*11d0*/  IMAD.X R8, R16, 0x1, R8, P4 ;  /* 0x0000000110087824 */ /* 0x000fe200020e0608 */
[----:B------:R-:W-:Y:S01]  /*11e0*/  ISETP.GE.U32.AND P6, PT, R3, R11, PT ;  /* 0x0000000b0300720c */ /* 0x000fe20003fc6070 */
[C---:B------:R-:W-:Y:S01]  /*11f0*/  IMAD R11, R25.reuse, R6, RZ ;  /* 0x00000006190b7224 */ /* 0x040fe200078e02ff */
[----:B------:R-:W-:Y:S01]  /*1200*/  ISETP.NE.AND P5, PT, RZ, c[0x0][0x1c8], PT ;  /* 0x00007200ff007a0c */ /* 0x000fe20003fa5270 */
[----:B------:R-:W-:Y:S01]  /*1210*/  IMAD R3, R25, R0, RZ ;  /* 0x0000000019037224 */ /* 0x000fe200078e02ff */
[----:B------:R-:W-:Y:S01]  /*1220*/  SEL R20, R14, R4, !P1 ;  /* 0x000000040e147207 */ /* 0x000fe20004800000 */
[----:B------:R-:W-:Y:S01]  /*1230*/  @P2 IMAD R4, R39, c[0x0][0x214], RZ ;  /* 0x0000850027042a24 */ /* 0x000fe200078e02ff */
[----:B------:R-:W-:Y:S01]  /*1240*/  IADD3 R15, R15, R7, RZ ;  /* 0x000000070f0f7210 */ /* 0x000fe20007ffe0ff */
[----:B------:R-:W-:Y:S01]  /*1250*/  IMAD.WIDE.U32 R6, R24, R6, RZ ;  /* 0x0000000618067225 */ /* 0x000fe200078e00ff */
[----:B-----5:R-:W-:-:S03]  /*1260*/  ISETP.NE.AND P4, PT, R19, RZ, PT ;  /* 0x000000ff1300720c */ /* 0x020fc60003f85270 */
[----:B------:R-:W-:Y:S02]  /*1270*/  IMAD R8, R24, R8, R11 ;  /* 0x0000000818087224 */ /* 0x000fe400078e020b */
[----:B--2---:R-:W-:Y:S01]  /*1280*/  IMAD.WIDE.U32 R24, R12, c[0x0][0x3d8], RZ ;  /* 0x0000f6000c187a25 */ /* 0x004fe200078e00ff */
[----:B------:R-:W-:Y:S02]  /*1290*/  @P6 IADD3 R2, R2, 0x1, RZ ;  /* 0x0000000102026810 */ /* 0x000fe40007ffe0ff */
[----:B------:R-:W-:Y:S01]  /*12a0*/  IADD3 R14, R7, R8, RZ ;  /* 0x00000008070e7210 */ /* 0x000fe20007ffe0ff */
[----:B------:R-:W-:Y:S01]  /*12b0*/  @P1 IMAD.IADD R15, R5, 0x1, R3 ;  /* 0x00000001050f1824 */ /* 0x000fe200078e0203 */
[----:B------:R-:W-:Y:S01]  /*12c0*/  @P2 SEL R3, R4, R0, !P1 ;  /* 0x0000000004032207 */ /* 0x000fe20004800000 */
[----:B------:R-:W-:Y:S01]  /*12d0*/  IMAD R4, R12, c[0x0][0x3dc], R25 ;  /* 0x0000f7000c047a24 */ /* 0x000fe200078e0219 */
[----:B------:R-:W-:Y:S01]  /*12e0*/  @!P3 IADD3 R2, -R2, RZ, RZ ;  /* 0x000000ff0202b210 */ /* 0x000fe20007ffe1ff */
[----:B------:R-:W-:Y:S01]  /*12f0*/  IMAD R12, R38, c[0x0][0x22c], RZ ;  /* 0x00008b00260c7a24 */ /* 0x000fe200078e02ff */
[----:B------:R-:W-:Y:S01]  /*1300*/  @!P5 LOP3.LUT R2, RZ, c[0x0][0x1c8], RZ, 0x33, !PT ;  /* 0x00007200ff02da12 */ /* 0x000fe200078e33ff */
[----:B------:R-:W-:Y:S01]  /*1310*/  @!P2 IMAD R5, R39, c[0x0][0x1c0], R38 ;  /* 0x000070002705aa24 */ /* 0x000fe200078e0226 */
[----:B------:R-:W-:Y:S01]  /*1320*/  SEL R24, R24, RZ, P4 ;  /* 0x000000ff18187207 */ /* 0x000fe20002000000 */
[----:B------:R-:W-:Y:S01]  /*1330*/  @P2 IMAD R3, R38, c[0x0][0x234], R3 ;  /* 0x00008d0026032a24 */ /* 0x000fe200078e0203 */
[----:B------:R-:W-:Y:S01]  /*1340*/  SHF.R.S32.HI R34, RZ, 0x1f, R12 ;  /* 0x0000001fff227819 */ /* 0x000fe2000001140c */
[----:B------:R-:W-:Y:S01]  /*1350*/  @!P2 IMAD R3, R5, c[0x0][0x214], RZ ;  /* 0x000085000503aa24 */ /* 0x000fe200078e02ff */
[----:B------:R-:W-:-:S02]  /*1360*/  SEL R19, R4, RZ, P4 ;  /* 0x000000ff04137207 */ /* 0x000fc40002000000 */
        /* <DEDUP_REMOVED lines=9> */
.L_x_62:
[----:B------:R-:W-:-:S04]  /*1400*/  IMAD R0, R39, c[0x0][0x1c0], R38 ;  /* 0x0000700027007a24 */ /* 0x000fc800078e0226 */
[----:B------:R-:W-:Y:S02]  /*1410*/  IMAD R0, R0, c[0x0][0x224], RZ ;  /* 0x0000890000007a24 */ /* 0x000fe400078e02ff */
.L_x_63:
[----:B------:R-:W2:Y:S04]  /*1420*/  LDL.64 R42, [R1+0x8] ;  /* 0x00000800012a7983 */ /* 0x000ea80000100a00 */
[----:B------:R3:W2:Y:S04]  /*1430*/  LDL.64 R36, [R1+0x8] ;  /* 0x0000080001247983 */ /* 0x0006a80000100a00 */
[----:B------:R-:W4:Y:S04]  /*1440*/  LDL R41, [R1+0x18] ;  /* 0x0000180001297983 */ /* 0x000f280000100800 */
[----:B------:R-:W5:Y:S01]  /*1450*/  S2R R5, SR_TID.X ;  /* 0x0000000000057919 */ /* 0x000f620000002100 */
[----:B------:R-:W-:-:S02]  /*1460*/  IMAD.IADD R3, R9, 0x1, R3 ;  /* 0x0000000109037824 */ /* 0x000fc400078e0203 */
[----:B------:R-:W-:Y:S02]  /*1470*/  IMAD.MOV.U32 R35, RZ, RZ, 0x4 ;  /* 0x00000004ff237424 */ /* 0x000fe400078e00ff */
[----:B------:R-:W-:-:S04]  /*1480*/  IMAD R32, R32, c[0x0][0x1c0], RZ ;  /* 0x0000700020207a24 */ /* 0x000fc800078e02ff */
[----:B------:R-:W-:Y:S01]  /*1490*/  IMAD.SHL.U32 R7, R32, 0x40, RZ ;  /* 0x0000004020077824 */ /* 0x000fe200078e00ff */
[----:B-----5:R-:W-:-:S04]  /*14a0*/  SHF.R.S32.HI R8, RZ, 0x1f, R5 ;  /* 0x0000001fff087819 */ /* 0x020fc80000011405 */
[----:B------:R-:W-:Y:S02]  /*14b0*/  LEA.HI R8, R8, R5, RZ, 0x5 ;  /* 0x0000000508087211 */ /* 0x000fe400078f28ff */
[----:B------:R-:W-:Y:S02]  /*14c0*/  IADD3 R12, P2, P1, R6, R7, R12 ;  /* 0x00000007060c7210 */ /* 0x000fe4000795e00c */
[----:B------:R-:W-:Y:S02]  /*14d0*/  SHF.R.S32.HI R7, RZ, 0x1f, R7 ;  /* 0x0000001fff077819 */ /* 0x000fe40000011407 */
[----:B------:R-:W-:Y:S01]  /*14e0*/  SHF.R.S32.HI R25, RZ, 0x1f, R238 ;  /* 0x0000001fff197819 */ /* 0x000fe200000114ee */
[----:B------:R-:W-:Y:S01]  /*14f0*/  BSSY B1, `(.L_x_59) ;  /* 0x00004bb000017945 */ /* 0x000fe20003800000 */
[----:B--2---:R-:W-:-:S05]  /*1500*/  IMAD.MOV.U32 R36, RZ, RZ, R42 ;  /* 0x000000ffff247224 */ /* 0x004fca00078e002a */
[----:B------:R-:W-:Y:S02]  /*1510*/  IADD3 R4, P3, R36, R10, RZ ;  /* 0x0000000a24047210 */ /* 0x000fe40007f7e0ff */
[----:B------:R-:W-:Y:S01]  /*1520*/  SHF.R.S32.HI R37, RZ, 0x1f, R36 ;  /* 0x0000001fff257819 */ /* 0x000fe20000011424 */
[----:B------:R-:W-:-:S04]  /*1530*/  IMAD.WIDE R10, R3, R35, c[0x0][0x200] ;  /* 0x00008000030a7625 */ /* 0x000fc800078e0223 */
[----:B------:R-:W-:Y:S02]  /*1540*/  IMAD R3, R16, c[0x0][0x370], RZ ;  /* 0x0000dc0010037a24 */ /* 0x000fe400078e02ff */
[----:B------:R-:W-:Y:S02]  /*1550*/  IMAD.X R5, R37, 0x1, R13, P3 ;  /* 0x0000000125057824 */ /* 0x000fe400018e060d */
[C---:B------:R-:W-:Y:S01]  /*1560*/  IMAD.IADD R13, R9.reuse, 0x1, R0 ;  /* 0x00000001090d7824 */ /* 0x040fe200078e0200 */
[----:B------:R-:W-:Y:S01]  /*1570*/  SHF.R.S32.HI R0, RZ, 0x5, R8 ;  /* 0x00000005ff007819 */ /* 0x000fe20000011408 */
[C---:B------:R-:W-:Y:S02]  /*1580*/  IMAD R3, R9.reuse, c[0x0][0x374], R3 ;  /* 0x0000dd0009037a24 */ /* 0x040fe400078e0203 */
[----:B------:R-:W-:-:S04]  /*1590*/  IMAD.WIDE.U32 R4, R9, c[0x0][0x370], R4 ;  /* 0x0000dc0009047a25 */ /* 0x000fc800078e0004 */
[----:B------:R-:W-:Y:S02]  /*15a0*/  IMAD.IADD R5, R5, 0x1, R3 ;  /* 0x0000000105057824 */ /* 0x000fe400078e0203 */
[----:B----4-:R-:W-:Y:S01]  /*15b0*/  IMAD R3, R0, R32, R41 ;  /* 0x0000002000037224 */ /* 0x010fe200078e0229 */
[----:B------:R-:W-:Y:S01]  /*15c0*/  IADD3 R0, -R224, R22, R18 ;  /* 0x00000016e0007210 */ /* 0x000fe20007ffe112 */
[----:B------:R-:W-:Y:S01]  /*15d0*/  IMAD R8, R33, c[0x0][0x378], RZ ;  /* 0x0000de0021087a24 */ /* 0x000fe200078e02ff */
[----:B------:R-:W-:Y:S01]  /*15e0*/  IADD3 R6, P3, R238, R9, RZ ;  /* 0x00000009ee067210 */ /* 0x000fe20007f7e0ff */
[----:B------:R-:W-:Y:S01]  /*15f0*/  IMAD.MOV.U32 R223, RZ, RZ, R11 ;  /* 0x000000ffffdf7224 */ /* 0x000fe200078e000b */
[----:B------:R-:W-:Y:S02]  /*1600*/  MOV R225, R10 ;  /* 0x0000000a00e17202 */ /* 0x000fe40000000f00 */
[----:B------:R-:W-:Y:S02]  /*1610*/  IADD3 R0, R0, -c[0x0][0x2e8], RZ ;  /* 0x8000ba0000007a10 */ /* 0x000fe40007ffe0ff */
[----:B------:R-:W-:Y:S01]  /*1620*/  IADD3.X R10, R14, R7, R34, P2, P1 ;  /* 0x000000070e0a7210 */ /* 0x000fe200017e2422 */
[C---:B------:R-:W-:Y:S01]  /*1630*/  IMAD R8, R38.reuse, c[0x0][0x37c], R8 ;  /* 0x0000df0026087a24 */ /* 0x040fe200078e0208 */
[----:B------:R-:W-:Y:S01]  /*1640*/  IADD3.X R7, R25, R16, RZ, P3, !PT ;  /* 0x0000001019077210 */ /* 0x000fe20001ffe4ff */
[----:B------:R-:W-:Y:S01]  /*1650*/  IMAD.WIDE.U32 R4, R38, c[0x0][0x378], R4 ;  /* 0x0000de0026047a25 */ /* 0x000fe200078e0004 */
[----:B------:R-:W-:-:S02]  /*1660*/  IADD3 R11, P2, P1, R24, R12, R20 ;  /* 0x0000000c180b7210 */ /* 0x000fc4000795e014 */
[----:B------:R-:W-:Y:S01]  /*1670*/  SHF.R.S32.HI R9, RZ, 0x1f, R0 ;  /* 0x0000001fff097819 */ /* 0x000fe20000011400 */
[----:B------:R-:W-:Y:S01]  /*1680*/  IMAD R7, R7, c[0x0][0x190], RZ ;  /* 0x0000640007077a24 */ /* 0x000fe200078e02ff */
[----:B------:R-:W-:Y:S01]  /*1690*/  IADD3.X R10, R19, R10, R15, P2, P1 ;  /* 0x0000000a130a7210 */ /* 0x000fe200017e240f */
[----:B------:R-:W-:Y:S01]  /*16a0*/  IMAD.IADD R5, R5, 0x1, R8 ;  /* 0x0000000105057824 */ /* 0x000fe200078e0208 */
[----:B------:R-:W-:Y:S02]  /*16b0*/  IADD3 R11, P1, R3, R11, RZ ;  /* 0x0000000b030b7210 */ /* 0x000fe40007f3e0ff */
[----:B------:R-:W-:Y:S01]  /*16c0*/  LEA.HI R8, R9, R0, RZ, 0x6 ;  /* 0x0000000009087211 */ /* 0x000fe200078f30ff */
[C---:B------:R-:W-:Y:S01]  /*16d0*/  IMAD R12, R6.reuse, c[0x0][0x194], R7 ;  /* 0x00006500060c7a24 */ /* 0x040fe200078e0207 */
[----:B------:R-:W-:Y:S01]  /*16e0*/  LEA.HI.X.SX32 R10, R3, R10, 0x1, P1 ;  /* 0x0000000a030a7211 */ /* 0x000fe200008f0eff */
[----:B------:R-:W-:Y:S01]  /*16f0*/  IMAD.WIDE.U32 R6, R6, c[0x0][0x190], R36 ;  /* 0x0000640006067a25 */ /* 0x000fe200078e0024 */
[----:B------:R-:W-:Y:S01]  /*1700*/  SHF.R.S32.HI R3, RZ, 0x6, R8 ;  /* 0x00000006ff037819 */ /* 0x000fe20000011408 */
[----:B------:R3:W-:Y:S01]  /*1710*/  STL [R1+0xc], R37 ;  /* 0x00000c2501007387 */ /* 0x0007e20000100800 */
[----:B------:R-:W-:-:S02]  /*1720*/  LEA R206, P1, R11, c[0x0][0x350], 0x2 ;  /* 0x0000d4000bce7a11 */ /* 0x000fc400078210ff */
[----:B------:R-:W-:Y:S02]  /*1730*/  IMNMX R237, RZ, R3, !PT ;  /* 0x00000003ffed7217 */ /* 0x000fe40007800200 */
[----:B------:R-:W-:Y:S02]  /*1740*/  IADD3 R6, P2, R30, R6, RZ ;  /* 0x000000061e067210 */ /* 0x000fe40007f5e0ff */
[----:B------:R-:W-:Y:S02]  /*1750*/  LEA.HI.X R207, R11, c[0x0][0x354], R10, 0x2, P1 ;  /* 0x0000d5000bcf7a11 */ /* 0x000fe400008f140a */
[----:B------:R-:W-:Y:S01]  /*1760*/  ISETP.GT.AND P1, PT, R205, R237, PT ;  /* 0x000000edcd00720c */ /* 0x000fe20003f24270 */
[----:B------:R-:W-:Y:S01]  /*1770*/  IMAD R9, R33, c[0x0][0x1a8], RZ ;  /* 0x00006a0021097a24 */ /* 0x000fe200078e02ff */
[----:B------:R-:W-:Y:S01]  /*1780*/  IADD3.X R7, R26, R7, R12, P2, !PT ;  /* 0x000000071a077210 */ /* 0x000fe200017fe40c */
[----:B------:R-:W-:Y:S02]  /*1790*/  IMAD R0, R25, c[0x0][0x370], RZ ;  /* 0x0000dc0019007a24 */ /* 0x000fe400078e02ff */
[----:B------:R-:W-:-:S02]  /*17a0*/  IMAD R9, R38, c[0x0][0x1ac], R9 ;  /* 0x00006b0026097a24 */ /* 0x000fc400078e0209 */
[----:B------:R-:W-:-:S04]  /*17b0*/  IMAD.WIDE.U32 R6, R38, c[0x0][0x1a8], R6 ;  /* 0x00006a0026067a25 */ /* 0x000fc800078e0006 */
[C---:B------:R-:W-:Y:S02]  /*17c0*/  IMAD R0, R238.reuse, c[0x0][0x374], R0 ;  /* 0x0000dd00ee007a24 */ /* 0x040fe400078e0200 */
[----:B------:R-:W-:Y:S01]  /*17d0*/  IMAD.WIDE.U32 R4, R238, c[0x0][0x370], R4 ;  /* 0x0000dc00ee047a25 */ /* 0x000fe200078e0004 */
[----:B------:R-:W-:-:S03]  /*17e0*/  LEA R210, P3, R6, c[0x0][0x160], 0x1 ;  /* 0x0000580006d27a11 */ /* 0x000fc600078608ff */
[----:B------:R-:W-:Y:S01]  /*17f0*/  IMAD.WIDE R12, R13, R35, c[0x0][0x3c8] ;  /* 0x0000f2000d0c7625 */ /* 0x000fe200078e0223 */
[----:B------:R-:W-:-:S03]  /*1800*/  LEA R208, P2, R4, c[0x0][0x330], 0x1 ;  /* 0x0000cc0004d07a11 */ /* 0x000fc600078408ff */
[----:B------:R-:W-:Y:S02]  /*1810*/  IMAD.IADD R9, R7, 0x1, R9 ;  /* 0x0000000107097824 */ /* 0x000fe400078e0209 */
[----:B------:R-:W-:Y:S01]  /*1820*/  IMAD.IADD R0, R5, 0x1, R0 ;  /* 0x0000000105007824 */ /* 0x000fe200078e0200 */
[----:B------:R-:W-:Y:S01]  /*1830*/  MOV R222, R12 ;  /* 0x0000000c00de7202 */ /* 0x000fe20000000f00 */
[----:B------:R-:W-:Y:S01]  /*1840*/  IMAD.MOV.U32 R221, RZ, RZ, R13 ;  /* 0x000000ffffdd7224 */ /* 0x000fe200078e000d */
[----:B------:R-:W-:Y:S02]  /*1850*/  LEA.HI.X R211, R6, c[0x0][0x164], R9, 0x1, P3 ;  /* 0x0000590006d37a11 */ /* 0x000fe400018f0c09 */
[----:B------:R-:W-:Y:S02]  /*1860*/  LEA.HI.X R209, R4, c[0x0][0x334], R0, 0x1, P2 ;  /* 0x0000cd0004d17a11 */ /* 0x000fe400010f0c00 */
[----:B------:R-:W-:Y:S01]  /*1870*/  IADD3 R205, R205, -0x1, RZ ;  /* 0xffffffffcdcd7810 */ /* 0x000fe20007ffe0ff */
[----:B------:R-:W-:Y:S05]  /*1880*/  @P1 BRA `(.L_x_64) ;  /* 0x0000069000001947 */ /* 0x000fea0003800000 */
[----:B---3--:R-:W-:-:S05]  /*1890*/  @P0 IADD3 R0, R239, R40, RZ ;  /* 0x00000028ef000210 */ /* 0x008fca0007ffe0ff */
        /* <DEDUP_REMOVED lines=14> */
.L_x_65:
        /* <DEDUP_REMOVED lines=15> */
.L_x_66:
        /* <DEDUP_REMOVED lines=15> */
[----:B------:R-:W-:-:S03]  /*1b60*/  MOV R5, R8 ;  /* 0x0000000800057202 */ /* 0x000fc60000000f00 */
[C---:B------:R-:W-:Y:S02]  /*1b70*/  IMAD R0, R238.reuse, c[0x0][0x3a4], R0 ;  /* 0x0000e900ee007a24 */ /* 0x040fe400078e0200 */
[----:B------:R-:W-:-:S05]  /*1b80*/  IMAD.WIDE.U32 R4, R238, c[0x0][0x3a0], R4 ;  /* 0x0000e800ee047a25 */ /* 0x000fca00078e0004 */
[----:B------:R-:W-:Y:S02]  /*1b90*/  IADD3 R0, R5, R0, RZ ;  /* 0x0000000005007210 */ /* 0x000fe40007ffe0ff */
[----:B------:R-:W-:-:S04]  /*1ba0*/  LEA R6, P0, R4, c[0x0][0x340], 0x1 ;  /* 0x0000d00004067a11 */ /* 0x000fc800078008ff */
[----:B------:R-:W-:-:S05]  /*1bb0*/  LEA.HI.X R7, R4, c[0x0][0x344], R0, 0x1, P0 ;  /* 0x0000d10004077a11 */ /* 0x000fca00000f0c00 */
[----:B------:R2:W-:Y:S04]  /*1bc0*/  STG.E.128 [R6.64], RZ ;  /* 0x000000ff06007986 */ /* 0x0005e8000c101d06 */
[----:B------:R2:W-:Y:S02]  /*1bd0*/  STG.E.128 [R6.64+0x80], RZ ;  /* 0x000080ff06007986 */ /* 0x0005e4000c101d06 */
.L_x_68:
[----:B------:R-:W-:Y:S05]  /*1be0*/  BSYNC B0 ;  /* 0x0000000000007941 */ /* 0x000fea0003800000 */
.L_x_67:
[----:B------:R-:W-:Y:S01]  /*1bf0*/  IADD3 R0, R238, 0x20, RZ ;  /* 0x00000020ee007810 */ /* 0x000fe20007ffe0ff */
[----:B------:R-:W-:Y:S03]  /*1c00*/  BSSY B0, `(.L_x_69) ;  /* 0x000000e000007945 */ /* 0x000fe60003800000 */
[----:B------:R-:W-:-:S13]  /*1c10*/  ISETP.GE.AND P0, PT, R0, R9, PT ;  /* 0x000000090000720c */ /* 0x000fda0003f06270 */
[----:B------:R-:W-:Y:S05]  /*1c20*/  @P0 BRA `(.L_x_70) ;  /* 0x000000b000000947 */ /* 0x000fea0003800000 */
[----:B------:R-:W-:-:S04]  /*1c30*/  IADD3 R0, P2, R238, 0x20, RZ ;  /* 0x00000020ee007810 */ /* 0x000fc80007f5e0ff */
[----:B------:R-:W-:-:S05]  /*1c40*/  IADD3.X R3, RZ, R25, RZ, P2, !PT ;  /* 0x00000019ff037210 */ /* 0x000fca00017fe4ff */
[----:B------:R-:W-:Y:S01]  /*1c50*/  IMAD R4, R3, c[0x0][0x3a0], RZ ;  /* 0x0000e80003047a24 */ /* 0x000fe200078e02ff */
[----:B------:R-:W-:-:S05]  /*1c60*/  MOV R3, R8 ;  /* 0x0000000800037202 */ /* 0x000fca0000000f00 */
[----:B--2---:R-:W-:-:S04]  /*1c70*/  IMAD.WIDE.U32 R6, R0, c[0x0][0x3a0], R2 ;  /* 0x0000e80000067a25 */ /* 0x004fc800078e0002 */
[----:B------:R-:W-:Y:S01]  /*1c80*/  IMAD R0, R0, c[0x0][0x3a4], R4 ;  /* 0x0000e90000007a24 */ /* 0x000fe200078e0204 */
[----:B------:R-:W-:-:S04]  /*1c90*/  LEA R2, P2, R6, c[0x0][0x340], 0x1 ;  /* 0x0000d00006027a11 */ /* 0x000fc800078408ff */
[----:B------:R-:W-:-:S04]  /*1ca0*/  IADD3 R0, R7, R0, RZ ;  /* 0x0000000007007210 */ /* 0x000fc80007ffe0ff */
[----:B------:R-:W-:-:S05]  /*1cb0*/  LEA.HI.X R3, R6, c[0x0][0x344], R0, 0x1, P2 ;  /* 0x0000d10006037a11 */ /* 0x000fca00010f0c00 */
[----:B------:R2:W-:Y:S04]  /*1cc0*/  STG.E.128 [R2.64], RZ ;  /* 0x000000ff02007986 */ /* 0x0005e8000c101d06 */
[----:B------:R2:W-:Y:S02]  /*1cd0*/  STG.E.128 [R2.64+0x80], RZ ;  /* 0x000080ff02007986 */ /* 0x0005e4000c101d06 */
.L_x_70:
[----:B------:R-:W-:Y:S05]  /*1ce0*/  BSYNC B0 ;  /* 0x0000000000007941 */ /* 0x000fea0003800000 */
.L_x_69:
[----:B--2---:R-:W-:Y:S01]  /*1cf0*/  IMAD.WIDE.U32 R2, R18, c[0x0][0x3a8], R36 ;  /* 0x0000ea0012027a25 */ /* 0x004fe200078e0024 */
        /* <DEDUP_REMOVED lines=20> */
.L_x_72:
[----:B------:R-:W-:Y:S05]  /*1e40*/  BSYNC B0 ;  /* 0x0000000000007941 */ /* 0x000fea0003800000 */
.L_x_71:
        /* <DEDUP_REMOVED lines=11> */
[----:B------:R2:W-:Y:S01]  /*1f00*/  STG.E.128 [R2.64+0x80], RZ ;  /* 0x000080ff02007986 */ /* 0x0005e2000c101d06 */
[----:B------:R-:W-:Y:S05]  /*1f10*/  BRA `(.L_x_73) ;  /* 0x0000418000007947 */ /* 0x000fea0003800000 */
.L_x_64:
[----:B---3--:R-:W2:Y:S01]  /*1f20*/  LDL R24, [R1+0x14] ;  /* 0x0000140001187983 */ /* 0x008ea20000100800 */
[----:B------:R-:W-:Y:S01]  /*1f30*/  IMAD.WIDE.U32 R4, R18, c[0x0][0x1a0], R36 ;  /* 0x0000680012047a25 */ /* 0x000fe200078e0024 */
[----:B------:R-:W-:-:S03]  /*1f40*/  IADD3 R6, R238, 0x20, RZ ;  /* 0x00000020ee067810 */ /* 0x000fc60007ffe0ff */
[----:B------:R-:W-:Y:S01]  /*1f50*/  IMAD R0, R240, -0x40, R224 ;  /* 0xffffffc0f0007824 */ /* 0x000fe200078e02e0 */
[----:B------:R-:W-:Y:S01]  /*1f60*/  IADD3 R4, P0, R23, R4, RZ ;  /* 0x0000000417047210 */ /* 0x000fe20007f1e0ff */
[----:B------:R-:W-:Y:S01]  /*1f70*/  IMAD R19, R205, -0x40, R22 ;  /* 0xffffffc0cd137824 */ /* 0x000fe200078e0216 */
[----:B------:R-:W3:Y:S01]  /*1f80*/  LDL R23, [R1+0x10] ;  /* 0x0000100001177983 */ /* 0x000ee20000100800 */
[C---:B------:R-:W-:Y:S01]  /*1f90*/  IMAD R3, R17.reuse, c[0x0][0x1a0], RZ ;  /* 0x0000680011037a24 */ /* 0x040fe200078e02ff */
[-C--:B------:R-:W-:Y:S01]  /*1fa0*/  ISETP.GE.AND P3, PT, R238, R0.reuse, PT ;  /* 0x00000000ee00720c */ /* 0x080fe20003f66270 */
[----:B------:R-:W-:Y:S01]  /*1fb0*/  IMAD.MOV.U32 R192, RZ, RZ, 0x40 ;  /* 0x00000040ffc07424 */ /* 0x000fe200078e00ff */
[----:B------:R-:W-:Y:S01]  /*1fc0*/  ISETP.GE.AND P2, PT, R6, R0, PT ;  /* 0x000000000600720c */ /* 0x000fe20003f46270 */
[----:B------:R-:W-:Y:S01]  /*1fd0*/  IMAD R3, R18, c[0x0][0x1a4], R3 ;  /* 0x0000690012037a24 */ /* 0x000fe200078e0203 */
[----:B------:R-:W-:Y:S01]  /*1fe0*/  ISETP.GE.AND P1, PT, R6, R19, PT ;  /* 0x000000130600720c */ /* 0x000fe20003f26270 */
[----:B------:R-:W-:Y:S01]  /*1ff0*/  IMAD R0, R17, c[0x0][0x198], RZ ;  /* 0x0000660011007a24 */ /* 0x000fe200078e02ff */
[----:B------:R-:W-:Y:S01]  /*2000*/  @P4 BAR.SYNC.DEFER_BLOCKING 0x0 ;  /* 0x0000000000004b1d */ /* 0x000fe20000010000 */
[----:B------:R-:W-:Y:S01]  /*2010*/  IMAD.WIDE.U32 R6, R18, c[0x0][0x198], R36 ;  /* 0x0000660012067a25 */ /* 0x000fe200078e0024 */
[----:B------:R-:W-:-:S03]  /*2020*/  IADD3.X R5, R27, R5, R3, P0, !PT ;  /* 0x000000051b057210 */ /* 0x000fc600007fe403 */
[----:B------:R-:W-:Y:S01]  /*2030*/  IMAD R0, R18, c[0x0][0x19c], R0 ;  /* 0x0000670012007a24 */ /* 0x000fe200078e0200 */
[----:B------:R-:W-:Y:S01]  /*2040*/  IADD3 R10, P0, R28, R6, RZ ;  /* 0x000000061c0a7210 */ /* 0x000fe20007f1e0ff */
[----:B------:R-:W-:-:S03]  /*2050*/  IMAD.WIDE.U32 R14, R192, c[0x0][0x190], RZ ;  /* 0x00006400c00e7a25 */ /* 0x000fc600078e00ff */
[----:B------:R-:W-:Y:S01]  /*2060*/  IADD3.X R11, R29, R7, R0, P0, !PT ;  /* 0x000000071d0b7210 */ /* 0x000fe200007fe400 */
[----:B------:R-:W-:Y:S02]  /*2070*/  IMAD R8, R21, c[0x0][0x1b8], RZ ;  /* 0x00006e0015087a24 */ /* 0x000fe400078e02ff */
[----:B------:R-:W-:Y:S01]  /*2080*/  IMAD.WIDE.U32 R4, R2, c[0x0][0x1b8], R4 ;  /* 0x00006e0002047a25 */ /* 0x000fe200078e0004 */
[----:B------:R-:W-:-:S03]  /*2090*/  @!P1 IADD3 R14, P5, R210, R14, RZ ;  /* 0x0000000ed20e9210 */ /* 0x000fc60007fbe0ff */
[----:B------:R-:W-:Y:S02]  /*20a0*/  IMAD R0, R21, c[0x0][0x1b0], RZ ;  /* 0x00006c0015007a24 */ /* 0x000fe400078e02ff */
[----:B------:R-:W-:-:S04]  /*20b0*/  IMAD.WIDE.U32 R12, R192, c[0x0][0x370], RZ ;  /* 0x0000dc00c00c7a25 */ /* 0x000fc800078e00ff */
[----:B------:R-:W-:Y:S02]  /*20c0*/  IMAD R3, R192, c[0x0][0x194], RZ ;  /* 0x00006500c0037a24 */ /* 0x000fe400078e02ff */
[C---:B------:R-:W-:Y:S02]  /*20d0*/  IMAD R8, R2.reuse, c[0x0][0x1bc], R8 ;  /* 0x00006f0002087a24 */ /* 0x040fe400078e0208 */
[C---:B------:R-:W-:Y:S02]  /*20e0*/  IMAD R21, R2.reuse, c[0x0][0x1b4], R0 ;  /* 0x00006d0002157a24 */ /* 0x040fe400078e0200 */
[----:B------:R-:W-:Y:S01]  /*20f0*/  IMAD.WIDE.U32 R10, R2, c[0x0][0x1b0], R10 ;  /* 0x00006c00020a7a25 */ /* 0x000fe200078e000a */
[----:B------:R-:W-:Y:S02]  /*2100*/  @!P3 MOV R2, R4 ;  /* 0x000000040002b202 */ /* 0x000fe40000000f00 */
[----:B------:R-:W-:Y:S01]  /*2110*/  @!P1 IADD3 R12, P6, R208, R12, RZ ;  /* 0x0000000cd00c9210 */ /* 0x000fe20007fde0ff */
[----:B------:R-:W-:Y:S01]  /*2120*/  IMAD R6, R192, c[0x0][0x374], RZ ;  /* 0x0000dd00c0067a24 */ /* 0x000fe200078e02ff */
[----:B------:R-:W-:Y:S01]  /*2130*/  @!P1 IADD3.X R15, R211, R15, R3, P5, !PT ;  /* 0x0000000fd30f9210 */ /* 0x000fe20002ffe403 */
[----:B------:R-:W-:Y:S01]  /*2140*/  @!P2 IMAD.MOV.U32 R16, RZ, RZ, R4 ;  /* 0x000000ffff10a224 */ /* 0x000fe200078e0004 */
[----:B------:R-:W-:Y:S01]  /*2150*/  LEA.HI R0, R205, R205, RZ, 0x1 ;  /* 0x000000cdcd007211 */ /* 0x000fe200078f08ff */
[----:B------:R-:W-:-:S02]  /*2160*/  @!P3 IMAD R4, R25, c[0x0][0x1a0], RZ ;  /* 0x000068001904ba24 */ /* 0x000fc400078e02ff */
[----:B------:R-:W-:Y:S01]  /*2170*/  IMAD.IADD R3, R5, 0x1, R8 ;  /* 0x0000000105037824 */ /* 0x000fe200078e0208 */
[----:B------:R-:W-:Y:S01]  /*2180*/  @!P1 IADD3.X R13, R209, R13, R6, P6, !PT ;  /* 0x0000000dd10d9210 */ /* 0x000fe200037fe406 */
[----:B------:R-:W-:Y:S01]  /*2190*/  @!P3 IMAD R9, R238, c[0x0][0x1a4], R4 ;  /* 0x00006900ee09ba24 */ /* 0x000fe200078e0204 */
[----:B------:R-:W-:Y:S01]  /*21a0*/  LOP3.LUT R8, R0, 0xfffffffe, RZ, 0xc0, !PT ;  /* 0xfffffffe00087812 */ /* 0x000fe200078ec0ff */
[C---:B------:R-:W-:Y:S01]  /*21b0*/  @!P3 IMAD.WIDE.U32 R4, R238.reuse, c[0x0][0x1a0], R2 ;  /* 0x00006800ee04ba25 */ /* 0x040fe200078e0002 */
[----:B------:R-:W-:-:S03]  /*21c0*/  @!P2 IADD3 R6, P5, R238, 0x20, RZ ;  /* 0x00000020ee06a810 */ /* 0x000fc60007fbe0ff */
[----:B------:R-:W-:Y:S01]  /*21d0*/  IMAD.IADD R20, R205, 0x1, -R8 ;  /* 0x00000001cd147824 */ /* 0x000fe200078e0a08 */
[----:B------:R-:W-:Y:S01]  /*21e0*/  @!P2 IADD3.X R7, RZ, R25, RZ, P5, !PT ;  /* 0x00000019ff07a210 */ /* 0x000fe20002ffe4ff */
[----:B------:R-:W-:Y:S01]  /*21f0*/  @!P3 IMAD.IADD R9, R5, 0x1, R9 ;  /* 0x000000010509b824 */ /* 0x000fe200078e0209 */
[----:B------:R-:W-:-:S04]  /*2200*/  @!P3 LEA R8, P5, R4, c[0x0][0x170], 0x1 ;  /* 0x00005c000408ba11 */ /* 0x000fc800078a08ff */
[----:B------:R-:W-:Y:S01]  /*2210*/  @!P3 LEA.HI.X R9, R4, c[0x0][0x174], R9, 0x1, P5 ;  /* 0x00005d000409ba11 */ /* 0x000fe200028f0c09 */
[----:B------:R4:W-:Y:S04]  /*2220*/  @P3 STS.128 [R213+0x10000], RZ ;  /* 0x010000ffd5003388 */ /* 0x0009e80000000c00 */
[----:B------:R4:W-:Y:S04]  /*2230*/  @P3 STS.128 [R213+0x12000], RZ ;  /* 0x012000ffd5003388 */ /* 0x0009e80000000c00 */
[----:B------:R-:W-:Y:S01]  /*2240*/  @!PT LDS RZ, [RZ] ;  /* 0x00000000fffff984 */ /* 0x000fe20000000800 */
[----:B------:R-:W-:Y:S01]  /*2250*/  @!PT LDS RZ, [RZ] ;  /* 0x00000000fffff984 */ /* 0x000fe20000000800 */
[----:B------:R-:W-:Y:S01]  /*2260*/  @!PT LDS RZ, [RZ] ;  /* 0x00000000fffff984 */ /* 0x000fe20000000800 */
[----:B------:R1:W-:Y:S04]  /*2270*/  @!P3 LDGSTS.E.BYPASS.LTC128B.128 [R213+0x10000], [R8.64] ;  /* 0x1000000008d5bfae */ /* 0x0003e8000b901d46 */
[----:B------:R1:W-:Y:S04]  /*2280*/  @!P3 LDGSTS.E.BYPASS.LTC128B.128 [R213+0x12000], [R8.64+0x80] ;  /* 0x1200008008d5bfae */ /* 0x0003e8000b901d46 */
[----:B-1----:R-:W3:Y:S01]  /*2290*/  LDL R8, [R1+0x1c] ;  /* 0x00001c0001087983 */ /* 0x002ee20000100800 */
[----:B------:R-:W-:Y:S01]  /*22a0*/  @!P2 IMAD R7, R7, c[0x0][0x1a0], RZ ;  /* 0x000068000707aa24 */ /* 0x000fe200078e02ff */
[----:B------:R-:W-:Y:S01]  /*22b0*/  @!P2 IADD3 R0, P0, R238, 0x20, RZ ;  /* 0x00000020ee00a810 */ /* 0x000fe20007f1e0ff */
[----:B------:R-:W-:Y:S01]  /*22c0*/  @!P2 IMAD.MOV.U32 R17, RZ, RZ, R3 ;  /* 0x000000ffff11a224 */ /* 0x000fe200078e0003 */
[----:B------:R-:W-:Y:S01]  /*22d0*/  IADD3 R3, R11, R21, RZ ;  /* 0x000000150b037210 */ /* 0x000fe20007ffe0ff */
[----:B------:R-:W-:-:S02]  /*22e0*/  @!P2 IMAD R11, R6, c[0x0][0x1a4], R7 ;  /* 0x00006900060baa24 */ /* 0x000fc400078e0207 */
[----:B------:R-:W-:-:S04]  /*22f0*/  @!P2 IMAD.WIDE.U32 R6, R6, c[0x0][0x1a0], R16 ;  /* 0x000068000606aa25 */ /* 0x000fc800078e0010 */
[----:B------:R-:W-:Y:S01]  /*2300*/  @!P2 IMAD.X R2, RZ, RZ, R25, P0 ;  /* 0x000000ffff02a224 */ /* 0x000fe200000e0619 */
[----:B------:R-:W-:Y:S01]  /*2310*/  @!P2 IADD3 R7, R7, R11, RZ ;  /* 0x0000000b0707a210 */ /* 0x000fe20007ffe0ff */
[----:B------:R-:W-:Y:S01]  /*2320*/  @!P2 IMAD.MOV.U32 R11, RZ, RZ, R3 ;  /* 0x000000ffff0ba224 */ /* 0x000fe200078e0003 */
[----:B------:R-:W-:Y:S01]  /*2330*/  ISETP.GE.AND P4, PT, R238, R19, PT ;  /* 0x00000013ee00720c */ /* 0x000fe20003f86270 */
[----:B------:R-:W-:Y:S01]  /*2340*/  @!P2 IMAD R5, R2, c[0x0][0x198], RZ ;  /* 0x000066000205aa24 */ /* 0x000fe200078e02ff */
[----:B------:R-:W-:Y:S01]  /*2350*/  @!P2 LEA R4, P5, R6, c[0x0][0x170], 0x1 ;  /* 0x00005c000604aa11 */ /* 0x000fe200078a08ff */
[--C-:B------:R-:W-:Y:S01]  /*2360*/  @!P3 IMAD.MOV.U32 R2, RZ, RZ, R10.reuse ;  /* 0x000000ffff02b224 */ /* 0x100fe200078e000a */
[----:B------:R-:W-:Y:S01]  /*2370*/  ISETP.NE.AND P0, PT, R20, 0x1, PT ;  /* 0x000000011400780c */ /* 0x000fe20003f05270 */
[----:B------:R-:W-:Y:S01]  /*2380*/  @!P2 IMAD R16, R0, c[0x0][0x19c], R5 ;  /* 0x000067000010aa24 */ /* 0x000fe200078e0205 */
[----:B------:R-:W-:Y:S01]  /*2390*/  @!P2 LEA.HI.X R5, R6, c[0x0][0x174], R7, 0x1, P5 ;  /* 0x00005d000605aa11 */ /* 0x000fe200028f0c07 */
[----:B------:R-:W-:Y:S01]  /*23a0*/  @!P2 IMAD.WIDE.U32 R10, R0, c[0x0][0x198], R10 ;  /* 0x00006600000aaa25 */ /* 0x000fe200078e000a */
[----:B------:R4:W-:Y:S03]  /*23b0*/  @P2 STS.128 [R213+0x11000], RZ ;  /* 0x011000ffd5002388 */ /* 0x0009e60000000c00 */
[----:B------:R-:W-:Y:S01]  /*23c0*/  @!P3 IMAD R6, R25, c[0x0][0x198], RZ ;  /* 0x000066001906ba24 */ /* 0x000fe200078e02ff */
[----:B------:R4:W-:Y:S01]  /*23d0*/  @P2 STS.128 [R213+0x13000], RZ ;  /* 0x013000ffd5002388 */ /* 0x0009e20000000c00 */
[----:B------:R-:W-:-:S03]  /*23e0*/  @!P3 IMAD.WIDE.U32 R2, R238, c[0x0][0x198], R2 ;  /* 0x00006600ee02ba25 */ /* 0x000fc600078e0002 */
[----:B------:R-:W-:Y:S01]  /*23f0*/  @!PT LDS RZ, [RZ] ;  /* 0x00000000fffff984 */ /* 0x000fe20000000800 */
[----:B------:R-:W-:Y:S01]  /*2400*/  @!PT LDS RZ, [RZ] ;  /* 0x00000000fffff984 */ /* 0x000fe20000000800 */
[----:B------:R-:W-:Y:S01]  /*2410*/  @!PT LDS RZ, [RZ] ;  /* 0x00000000fffff984 */ /* 0x000fe20000000800 */
[----:B------:R1:W-:Y:S01]  /*2420*/  @!P2 LDGSTS.E.BYPASS.LTC128B.128 [R213+0x11000], [R4.64] ;  /* 0x1100000004d5afae */ /* 0x0003e2000b901d46 */
[----:B------:R-:W-:-:S03]  /*2430*/  @!P3 IMAD R6, R238, c[0x0][0x19c], R6 ;  /* 0x00006700ee06ba24 */ /* 0x000fc600078e0206 */
[----:B------:R1:W-:Y:S04]  /*2440*/  @!P2 LDGSTS.E.BYPASS.LTC128B.128 [R213+0x13000], [R4.64+0x80] ;  /* 0x1300008004d5afae */ /* 0x0003e8000b901d46 */
[----:B------:R-:W0:Y:S04]  /*2450*/  LDGDEPBAR ;  /* 0x00000000000079af */ /* 0x000e280000000000 */
[----:B------:R4:W-:Y:S04]  /*2460*/  @P4 STS.128 [R213+0x8000], RZ ;  /* 0x008000ffd5004388 */ /* 0x0009e80000000c00 */
[----:B------:R4:W-:Y:S04]  /*2470*/  @P4 STS.128 [R213+0xa000], RZ ;  /* 0x00a000ffd5004388 */ /* 0x0009e80000000c00 */
[----:B------:R-:W-:Y:S01]  /*2480*/  @!PT LDS RZ, [RZ] ;  /* 0x00000000fffff984 */ /* 0x000fe20000000800 */
[----:B------:R-:W-:Y:S01]  /*2490*/  @!PT LDS RZ, [RZ] ;  /* 0x00000000fffff984 */ /* 0x000fe20000000800 */
[----:B------:R-:W-:Y:S01]  /*24a0*/  @!PT LDS RZ, [RZ] ;  /* 0x00000000fffff984 */ /* 0x000fe20000000800 */
[----:B------:R4:W-:Y:S01]  /*24b0*/  @!P4 LDGSTS.E.BYPASS.LTC128B.128 [R213+0x8000], [R208.64] ;  /* 0x08000000d0d5cfae */ /* 0x0009e2000b901d46 */
[----:B------:R-:W-:-:S03]  /*24c0*/  @!P3 IADD3 R3, R3, R6, RZ ;  /* 0x000000060303b210 */ /* 0x000fc60007ffe0ff */
[----:B------:R4:W-:Y:S01]  /*24d0*/  @!P4 LDGSTS.E.BYPASS.LTC128B.128 [R213+0xa000], [R208.64+0x80] ;  /* 0x0a000080d0d5cfae */ /* 0x0009e2000b901d46 */
[----:B------:R-:W-:-:S03]  /*24e0*/  @!P3 LEA R6, P5, R2, c[0x0][0x168], 0x1 ;  /* 0x00005a000206ba11 */ /* 0x000fc600078a08ff */
[----:B------:R4:W-:Y:S04]  /*24f0*/  @P1 STS.128 [R213+0x9000], RZ ;  /* 0x009000ffd5001388 */ /* 0x0009e80000000c00 */
[----:B------:R4:W-:Y:S04]  /*2500*/  @P1 STS.128 [R213+0xb000], RZ ;  /* 0x00b000ffd5001388 */ /* 0x0009e80000000c00 */
[----:B------:R-:W-:Y:S01]  /*2510*/  @!PT LDS RZ, [RZ] ;  /* 0x00000000fffff984 */ /* 0x000fe20000000800 */
[----:B------:R-:W-:Y:S01]  /*2520*/  @!PT LDS RZ, [RZ] ;  /* 0x00000000fffff984 */ /* 0x000fe20000000800 */
[----:B------:R-:W-:Y:S01]  /*2530*/  @!PT LDS RZ, [RZ] ;  /* 0x00000000fffff984 */ /* 0x000fe20000000800 */
[----:B------:R4:W-:Y:S01]  /*2540*/  @!P1 LDGSTS.E.BYPASS.LTC128B.128 [R213+0x9000], [R12.64] ;  /* 0x090000000cd59fae */ /* 0x0009e2000b901d46 */
[----:B-1----:R-:W-:-:S03]  /*2550*/  @!P2 IMAD.IADD R5, R11, 0x1, R16 ;  /* 0x000000010b05a824 */ /* 0x002fc600078e0210 */
[----:B------:R4:W-:Y:S01]  /*2560*/  @!P1 LDGSTS.E.BYPASS.LTC128B.128 [R213+0xb000], [R12.64+0x80] ;  /* 0x0b0000800cd59fae */ /* 0x0009e2000b901d46 */
[----:B------:R-:W-:Y:S01]  /*2570*/  @!P3 LEA.HI.X R7, R2, c[0x0][0x16c], R3, 0x1, P5 ;  /* 0x00005b000207ba11 */ /* 0x000fe200028f0c03 */
[----:B------:R-:W-:Y:S01]  /*2580*/  IMAD.MOV.U32 R216, RZ, RZ, 0x7f800000 ;  /* 0x7f800000ffd87424 */ /* 0x000fe200078e00ff */
[----:B------:R-:W-:Y:S02]  /*2590*/  MOV R215, 0x7f800000 ;  /* 0x7f80000000d77802 */ /* 0x000fe40000000f00 */
[----:B------:R-:W-:Y:S01]  /*25a0*/  MOV R201, 0x20 ;  /* 0x0000002000c97802 */ /* 0x000fe20000000f00 */
[----:B------:R-:W-:Y:S01]  /*25b0*/  IMAD.SHL.U32 R193, R204, 0x2, RZ ;  /* 0x00000002ccc17824 */ /* 0x000fe200078e00ff */
[----:B------:R-:W-:Y:S02]  /*25c0*/  IADD3 R241, R22, 0x40, R18 ;  /* 0x0000004016f17810 */ /* 0x000fe40007ffe012 */
[----:B--2---:R-:W-:-:S04]  /*25d0*/  IADD3 R0, R24, 0x2000, RZ ;  /* 0x0000200018007810 */ /* 0x004fc80007ffe0ff */
[----:B------:R-:W-:-:S05]  /*25e0*/  SEL R0, R0, R24, !P0 ;  /* 0x0000001800007207 */ /* 0x000fca0004000000 */
[----:B------:R-:W-:-:S05]  /*25f0*/  IMAD.SHL.U32 R212, R0, 0x2, RZ ;  /* 0x0000000200d47824 */ /* 0x000fca00078e00ff */
[----:B------:R4:W-:Y:S04]  /*2600*/  @P4 STS [R212], RZ ;  /* 0x000000ffd4004388 */ /* 0x0009e80000000800 */
[----:B------:R4:W-:Y:S04]  /*2610*/  @P4 STS [R212+0x4], RZ ;  /* 0x000004ffd4004388 */ /* 0x0009e80000000800 */
[----:B------:R4:W-:Y:S04]  /*2620*/  @P4 STS [R212+0x8], RZ ;  /* 0x000008ffd4004388 */ /* 0x0009e80000000800 */
[----:B------:R4:W-:Y:S04]  /*2630*/  @P4 STS [R212+0xc], RZ ;  /* 0x00000cffd4004388 */ /* 0x0009e80000000800 */
[----:B------:R4:W-:Y:S04]  /*2640*/  @P4 STS [R212+0x2000], RZ ;  /* 0x002000ffd4004388 */ /* 0x0009e80000000800 */
[----:B------:R4:W-:Y:S04]  /*2650*/  @P4 STS [R212+0x2004], RZ ;  /* 0x002004ffd4004388 */ /* 0x0009e80000000800 */
[----:B------:R4:W-:Y:S04]  /*2660*/  @P4 STS [R212+0x2008], RZ ;  /* 0x002008ffd4004388 */ /* 0x0009e80000000800 */
[----:B------:R4:W-:Y:S04]  /*2670*/  @P4 STS [R212+0x200c], RZ ;  /* 0x00200cffd4004388 */ /* 0x0009e80000000800 */
[----:B------:R-:W-:Y:S01]  /*2680*/  @!PT LDS RZ, [RZ] ;  /* 0x00000000fffff984 */ /* 0x000fe20000000800 */
[----:B------:R-:W-:Y:S01]  /*2690*/  @!PT LDS RZ, [RZ] ;  /* 0x00000000fffff984 */ /* 0x000fe20000000800 */
[----:B------:R-:W-:Y:S01]  /*26a0*/  @!PT LDS RZ, [RZ] ;  /* 0x00000000fffff984 */ /* 0x000fe20000000800 */
[----:B------:R4:W-:Y:S04]  /*26b0*/  @!P4 LDGSTS.E.BYPASS.LTC128B.128 [R212], [R210.64] ;  /* 0x00000000d2d4cfae */ /* 0x0009e8000b901d46 */
[----:B------:R4:W-:Y:S01]  /*26c0*/  @!P4 LDGSTS.E.BYPASS.LTC128B.128 [R212+0x2000], [R210.64+0x80] ;  /* 0x02000080d2d4cfae */ /* 0x0009e2000b901d46 */
[----:B------:R-:W-:-:S03]  /*26d0*/  @!P2 LEA R4, P4, R10, c[0x0][0x168], 0x1 ;  /* 0x00005a000a04aa11 */ /* 0x000fc600078808ff */
[----:B------:R4:W-:Y:S01]  /*26e0*/  @P1 STS [R212+0x1000], RZ ;  /* 0x001000ffd4001388 */ /* 0x0009e20000000800 */
[----:B------:R-:W-:-:S03]  /*26f0*/  @!P2 LEA.HI.X R5, R10, c[0x0][0x16c], R5, 0x1, P4 ;  /* 0x00005b000a05aa11 */ /* 0x000fc600020f0c05 */
        /* <DEDUP_REMOVED lines=11> */
[----:B------:R4:W-:Y:S04]  /*27b0*/  @!P1 LDGSTS.E.BYPASS.LTC128B.128 [R212+0x3000], [R14.64+0x80] ;  /* 0x030000800ed49fae */ /* 0x0009e8000b901d46 */
[----:B------:R4:W-:Y:S04]  /*27c0*/  @P3 STS.128 [R213+0xc000], RZ ;  /* 0x00c000ffd5003388 */ /* 0x0009e80000000c00 */
[----:B------:R4:W-:Y:S04]  /*27d0*/  @P3 STS.128 [R213+0xe000], RZ ;  /* 0x00e000ffd5003388 */ /* 0x0009e80000000c00 */
        /* <DEDUP_REMOVED lines=12> */
[----:B------:R-:W0:Y:S01]  /*28a0*/  LDGDEPBAR ;  /* 0x00000000000079af */ /* 0x000e220000000000 */
[C---:B---3--:R-:W-:Y:S01]  /*28b0*/  IADD3 R0, R23.reuse, 0x8, RZ ;  /* 0x0000000817007810 */ /* 0x048fe20007ffe0ff */
[C---:B------:R-:W-:Y:S01]  /*28c0*/  IMAD.SHL.U32 R233, R23.reuse, 0x4, RZ ;  /* 0x0000000417e97824 */ /* 0x040fe200078e00ff */
[----:B------:R-:W-:-:S02]  /*28d0*/  ISETP.GE.AND P5, PT, R23, R19, PT ;  /* 0x000000131700720c */ /* 0x000fc40003fa6270 */
[----:B------:R-:W-:Y:S02]  /*28e0*/  ISETP.GE.AND P6, PT, R0, R19, PT ;  /* 0x000000130000720c */ /* 0x000fe40003fc6270 */
[----:B------:R-:W-:Y:S02]  /*28f0*/  SHF.R.S32.HI R0, RZ, 0x1f, R23 ;  /* 0x0000001fff007819 */ /* 0x000fe40000011417 */
[----:B------:R-:W-:Y:S02]  /*2900*/  IADD3 R2, P1, R233, R225, RZ ;  /* 0x000000e1e9027210 */ /* 0x000fe40007f3e0ff */
[----:B------:R-:W-:-:S05]  /*2910*/  SHF.L.U64.HI R232, R23, 0x2, R0 ;  /* 0x0000000217e87819 */ /* 0x000fca0000010200 */
[----:B------:R-:W-:-:S05]  /*2920*/  IMAD.X R3, R232, 0x1, R223, P1 ;  /* 0x00000001e8037824 */ /* 0x000fca00008e06df */
[----:B------:R2:W5:Y:S01]  /*2930*/  @!P5 LDG.E R215, [R2.64] ;  /* 0x0000000602d7d981 */ /* 0x000562000c1e1900 */
[----:B------:R-:W-:-:S04]  /*2940*/  DEPBAR.LE SB0, 0x1 ;  /* 0x000080400000791a */ /* 0x000fc80000000000 */
[----:B------:R2:W5:Y:S04]  /*2950*/  @!P6 LDG.E R216, [R2.64+0x20] ;  /* 0x0000200602d8e981 */ /* 0x000568000c1e1900 */
[----:B------:R-:W-:Y:S01]  /*2960*/  BAR.SYNC.DEFER_BLOCKING 0x0 ;  /* 0x0000000000007b1d */ /* 0x000fe20000010000 */
[----:B------:R-:W-:-:S04]  /*2970*/  IADD3 R0, R23, 0x1, RZ ;  /* 0x0000000117007810 */ /* 0x000fc80007ffe0ff */
[----:B------:R-:W-:Y:S02]  /*2980*/  IADD3 R243, R224, R0, -R22 ;  /* 0x00000000e0f37210 */ /* 0x000fe40007ffe816 */
[----:B------:R-:W-:-:S04]  /*2990*/  IADD3 R0, R202, 0x2000, RZ ;  /* 0x00002000ca007810 */ /* 0x000fc80007ffe0ff */
[----:B------:R-:W-:-:S04]  /*29a0*/  SEL R0, R0, R202, !P0 ;  /* 0x000000ca00007207 */ /* 0x000fc80004000000 */
[----:B------:R-:W-:Y:S01]  /*29b0*/  SHF.L.U32 R184, R0, 0x1, RZ ;  /* 0x0000000100b87819 */ /* 0x000fe200000006ff */
[----:B------:R-:W-:Y:S01]  /*29c0*/  IMAD.MOV.U32 R0, RZ, RZ, c[0x0][0x22c] ;  /* 0x00008b00ff007624 */ /* 0x000fe200078e00ff */
[----:B------:R4:W3:Y:S04]  /*29d0*/  LDSM.16.M88.4 R104, [R188+0x10000] ;  /* 0x01000000bc68783b */ /* 0x0008e80000000200 */
[----:B------:R4:W1:Y:S04]  /*29e0*/  LDSM.16.M88.4 R108, [R188+0x10800] ;  /* 0x01080000bc6c783b */ /* 0x0008680000000200 */
        /* <DEDUP_REMOVED lines=8> */
[----:B------:R4:W3:Y:S04]  /*2a70*/  LDSM.16.M88.4 R144, [R189+0x12000] ;  /* 0x01200000bd90783b */ /* 0x0008e80000000200 */
[----:B------:R4:W3:Y:S04]  /*2a80*/  LDSM.16.M88.4 R148, [R189+0x12800] ;  /* 0x01280000bd94783b */ /* 0x0008e80000000200 */
[----:B------:R4:W3:Y:S04]  /*2a90*/  LDSM.16.M88.4 R152, [R190+0x12000] ;  /* 0x01200000be98783b */ /* 0x0008e80000000200 */
[----:B------:R4:W3:Y:S04]  /*2aa0*/  LDSM.16.M88.4 R156, [R190+0x12800] ;  /* 0x01280000be9c783b */ /* 0x0008e80000000200 */
[----:B------:R4:W3:Y:S04]  /*2ab0*/  LDSM.16.M88.4 R160, [R203+0x12000] ;  /* 0x01200000cba0783b */ /* 0x0008e80000000200 */
[----:B------:R4:W3:Y:S01]  /*2ac0*/  LDSM.16.M88.4 R164, [R203+0x12800] ;  /* 0x01280000cba4783b */ /* 0x0008e20000000200 */
[----:B------:R-:W-:-:S04]  /*2ad0*/  IMAD R0, R0, c[0x0][0x1c0], RZ ;  /* 0x0000700000007a24 */ /* 0x000fc800078e02ff */
[----:B------:R-:W-:Y:S01]  /*2ae0*/  IMAD.SHL.U32 R244, R0, 0x10, RZ ;  /* 0x0000001000f47824 */ /* 0x000fe200078e00ff */
[----:B--2---:R-:W-:Y:S02]  /*2af0*/  IADD3 R2, R204, 0x2000, RZ ;  /* 0x00002000cc027810 */ /* 0x004fe40007ffe0ff */
[----:B------:R-:W-:Y:S02]  /*2b00*/  SHF.L.U32 R214, R0, 0x3, RZ ;  /* 0x0000000300d67819 */ /* 0x000fe400000006ff */
[C---:B------:R-:W-:Y:S02]  /*2b10*/  IADD3 R250, R244.reuse, 0x20, RZ ;  /* 0x00000020f4fa7810 */ /* 0x040fe40007ffe0ff */
[C---:B------:R-:W-:Y:S02]  /*2b20*/  IADD3 R249, R244.reuse, 0x40, RZ ;  /* 0x00000040f4f97810 */ /* 0x040fe40007ffe0ff */
[----:B------:R-:W-:Y:S01]  /*2b30*/  IADD3 R248, R244, 0x60, RZ ;  /* 0x00000060f4f87810 */ /* 0x000fe20007ffe0ff */
[----:B------:R-:W-:Y:S01]  /*2b40*/  IMAD.IADD R247, R214, 0x1, R250 ;  /* 0x00000001d6f77824 */ /* 0x000fe200078e02fa */
[----:B------:R-:W-:Y:S01]  /*2b50*/  SEL R2, R2, R204, !P0 ;  /* 0x000000cc02027207 */ /* 0x000fe20004000000 */
[C---:B------:R-:W-:Y:S01]  /*2b60*/  IMAD.IADD R246, R214.reuse, 0x1, R249 ;  /* 0x00000001d6f67824 */ /* 0x040fe200078e02f9 */
[C---:B------:R-:W-:Y:S01]  /*2b70*/  IADD3 R245, R214.reuse, R248, RZ ;  /* 0x000000f8d6f57210 */ /* 0x040fe20007ffe0ff */
[----:B-1----:R-:W-:Y:S01]  /*2b80*/  IMAD.IADD R4, R214, 0x1, R247 ;  /* 0x00000001d6047824 */ /* 0x002fe200078e02f7 */
[----:B------:R-:W-:Y:S01]  /*2b90*/  R2P PR, R8, 0x6 ;  /* 0x0000000608007804 */ /* 0x000fe20000000000 */
[----:B------:R-:W-:Y:S01]  /*2ba0*/  IMAD.SHL.U32 R187, R2, 0x2, RZ ;  /* 0x0000000202bb7824 */ /* 0x000fe200078e00ff */
[C---:B------:R-:W-:Y:S01]  /*2bb0*/  IADD3 R2, R214.reuse, R245, RZ ;  /* 0x000000f5d6027210 */ /* 0x040fe20007ffe0ff */
[----:B------:R-:W-:-:S02]  /*2bc0*/  IMAD.IADD R3, R214, 0x1, R246 ;  /* 0x00000001d6037824 */ /* 0x000fc400078e02f6 */
[----:B------:R-:W-:Y:S01]  /*2bd0*/  SEL R201, R201, 0xffffffe0, !P1 ;  /* 0xffffffe0c9c97807 */ /* 0x000fe20004800000 */
[C---:B------:R-:W-:Y:S01]  /*2be0*/  IMAD.IADD R231, R214.reuse, 0x1, R4 ;  /* 0x00000001d6e77824 */ /* 0x040fe200078e0204 */
[C---:B------:R-:W-:Y:S01]  /*2bf0*/  IADD3 R227, R214.reuse, R2, RZ ;  /* 0x00000002d6e37210 */ /* 0x040fe20007ffe0ff */
[----:B------:R-:W-:Y:S01]  /*2c00*/  IMAD.IADD R229, R214, 0x1, R3 ;  /* 0x00000001d6e57824 */ /* 0x000fe200078e0203 */
[----:B------:R-:W-:Y:S01]  /*2c10*/  SEL R192, R192, 0xffffffc0, !P2 ;  /* 0xffffffc0c0c07807 */ /* 0x000fe20005000000 */
[----:B------:R-:W-:Y:S01]  /*2c20*/  IMAD.IADD R230, R214, 0x1, R231 ;  /* 0x00000001d6e67824 */ /* 0x000fe200078e02e7 */
[----:B------:R-:W-:Y:S01]  /*2c30*/  IADD3 R196, R194, R201, RZ ;  /* 0x000000c9c2c47210 */ /* 0x000fe20007ffe0ff */
[----:B------:R-:W-:Y:S01]  /*2c40*/  IMAD.IADD R195, R201, 0x1, R193 ;  /* 0x00000001c9c37824 */ /* 0x000fe200078e02c1 */
[C---:B------:R-:W-:Y:S01]  /*2c50*/  IADD3 R226, R214.reuse, R227, RZ ;  /* 0x000000e3d6e27210 */ /* 0x040fe20007ffe0ff */
[----:B------:R-:W-:Y:S01]  /*2c60*/  IMAD.IADD R228, R214, 0x1, R229 ;  /* 0x00000001d6e47824 */ /* 0x000fe200078e02e5 */
[----:B------:R-:W-:Y:S01]  /*2c70*/  IADD3 R242, R18, 0x40, RZ ;  /* 0x0000004012f27810 */ /* 0x000fe20007ffe0ff */
        /* <DEDUP_REMOVED lines=32> */
[----:B------:R-:W-:Y:S01]  /*2e80*/  IMAD.IADD R241, R241, 0x1, -R224 ;  /* 0x00000001f1f17824 */ /* 0x000fe200078e0ae0 */
[----:B------:R-:W-:Y:S01]  /*2e90*/  IADD3 R198, R192, R193, RZ ;  /* 0x000000c1c0c67210 */ /* 0x000fe20007ffe0ff */
[----:B------:R-:W-:Y:S01]  /*2ea0*/  IMAD.IADD R199, R194, 0x1, R192 ;  /* 0x00000001c2c77824 */ /* 0x000fe200078e02c0 */
[----:B------:R-:W-:Y:S01]  /*2eb0*/  IADD3 R236, R214, R230, RZ ;  /* 0x000000e6d6ec7210 */ /* 0x000fe20007ffe0ff */
[----:B------:R-:W-:Y:S01]  /*2ec0*/  IMAD.IADD R200, R192, 0x1, R196 ;  /* 0x00000001c0c87824 */ /* 0x000fe200078e02c4 */
[----:B------:R-:W-:Y:S01]  /*2ed0*/  IADD3 R234, R214, R226, RZ ;  /* 0x000000e2d6ea7210 */ /* 0x000fe20007ffe0ff */
[----:B------:R-:W-:-:S02]  /*2ee0*/  IMAD.IADD R197, R192, 0x1, R195 ;  /* 0x00000001c0c57824 */ /* 0x000fc400078e02c3 */
[----:B---34-:R-:W-:Y:S02]  /*2ef0*/  IMAD.IADD R235, R214, 0x1, R228 ;  /* 0x00000001d6eb7824 */ /* 0x018fe400078e02e4 */
.L_x_76:
[----:B------:R-:W0:Y:S01]  /*2f00*/  LDGDEPBAR ;  /* 0x00000000000079af */ /* 0x000e220000000000 */
[----:B------:R-:W-:Y:S01]  /*2f10*/  IMAD.IADD R0, R187, 0x1, R201 ;  /* 0x00000001bb007824 */ /* 0x000fe200078e02c9 */
[----:B-----5:R-:W-:Y:S01]  /*2f20*/  FSETP.NEU.FTZ.AND P0, PT, R215, -INF , PT ;  /* 0xff800000d700780b */ /* 0x020fe20003f1d000 */
[--C-:B------:R-:W-:Y:S01]  /*2f30*/  IMAD.IADD R3, R187, 0x1, R192.reuse ;  /* 0x00000001bb037824 */ /* 0x100fe200078e02c0 */
[C---:B------:R-:W-:Y:S01]  /*2f40*/  ISETP.GT.AND P4, PT, R205.reuse, R237, PT ;  /* 0x000000edcd00720c */ /* 0x040fe20003f84270 */
[----:B------:R-:W-:Y:S02]  /*2f50*/  IMAD.IADD R2, R0, 0x1, R192 ;  /* 0x0000000100027824 */ /* 0x000fe400078e02c0 */
[----:B------:R-:W-:Y:S01]  /*2f60*/  IMAD.MOV.U32 R170, RZ, RZ, c[0x0][0x22c] ;  /* 0x00008b00ffaa7624 */ /* 0x000fe200078e00ff */
[----:B------:R-:W2:Y:S03]  /*2f70*/  LDL R168, [R1] ;  /* 0x0000000001a87983 */ /* 0x000ea60000100800 */
[----:B------:R-:W-:Y:S04]  /*2f80*/  IMAD R170, R170, c[0x0][0x1c0], RZ ;  /* 0x00007000aaaa7a24 */ /* 0x000fe800078e02ff */
[----:B------:R-:W-:Y:S01]  /*2f90*/  IMAD.U32 R170, R170, -0x40, RZ ;  /* 0xffffffc0aaaa7824 */ /* 0x000fe200078e00ff */
[----:B------:R-:W-:Y:S04]  /*2fa0*/  DEPBAR.LE SB0, 0x0 ;  /* 0x000080000000791a */ /* 0x000fe80000000000 */
[----:B------:R-:W-:Y:S08]  /*2fb0*/  BAR.SYNC.DEFER_BLOCKING 0x0 ;  /* 0x0000000000007b1d */ /* 0x000ff00000010000 */
[----:B------:R-:W-:Y:S08]  /*2fc0*/  LDSM.16.M88.4 R16, [R187] ;  /* 0x00000000bb10783b */ /* 0x000ff00000000200 */
[----:B------:R-:W1:Y:S08]  /*2fd0*/  LDSM.16.M88.4 R8, [R188+0xc000] ;  /* 0x00c00000bc08783b */ /* 0x000e700000000200 */
[----:B------:R-:W3:Y:S08]  /*2fe0*/  LDSM.16.M88.4 R52, [R188+0xc800] ;  /* 0x00c80000bc34783b */ /* 0x000ef00000000200 */
[----:B------:R-:W-:Y:S08]  /*2ff0*/  LDSM.16.M88.4 R56, [R0] ;  /* 0x000000000038783b */ /* 0x000ff00000000200 */
[----:B------:R-:W4:Y:S08]  /*3000*/  LDSM.16.M88.4 R60, [R189+0xc000] ;  /* 0x00c00000bd3c783b */ /* 0x000f300000000200 */
[----:B------:R-:W4:Y:S01]  /*3010*/  LDSM.16.M88.4 R64, [R189+0xc800] ;  /* 0x00c80000bd40783b */ /* 0x000f220000000200 */
[C---:B-1----:R-:W-:Y:S07]  /*3020*/  HMMA.16816.F32.BF16 R4, R16.reuse, R8, RZ ;  /* 0x000000081004723c */ /* 0x042fee00000418ff */
[----:B------:R-:W-:Y:S01]  /*3030*/  LDSM.16.M88.4 R100, [R190+0xc000] ;  /* 0x00c00000be64783b */ /* 0x000fe20000000200 */
[C---:B------:R-:W-:Y:S08]  /*3040*/  HMMA.16816.F32.BF16 R8, R16.reuse, R10, RZ ;  /* 0x0000000a1008723c */ /* 0x040ff000000418ff */
[C---:B---3--:R-:W-:Y:S08]  /*3050*/  HMMA.16816.F32.BF16 R12, R16.reuse, R52, RZ ;  /* 0x00000034100c723c */ /* 0x048ff000000418ff */
[----:B------:R-:W-:Y:S01]  /*3060*/  HMMA.16816.F32.BF16 R16, R16, R54, RZ ;  /* 0x000000361010723c */ /* 0x000fe200000418ff */
[----:B------:R-:W1:Y:S07]  /*3070*/  LDSM.16.M88.4 R52, [R3] ;  /* 0x000000000334783b */ /* 0x000e6e0000000200 */
[C---:B----4-:R-:W-:Y:S08]  /*3080*/  HMMA.16816.F32.BF16 R4, R56.reuse, R60, R4 ;  /* 0x0000003c3804723c */ /* 0x050ff00000041804 */
[C---:B------:R-:W-:Y:S01]  /*3090*/  HMMA.16816.F32.BF16 R8, R56.reuse, R62, R8 ;  /* 0x0000003e3808723c */ /* 0x040fe20000041808 */
[----:B------:R-:W3:Y:S07]  /*30a0*/  LDSM.16.M88.4 R60, [R190+0xc800] ;  /* 0x00c80000be3c783b */ /* 0x000eee0000000200 */
[C---:B------:R-:W-:Y:S08]  /*30b0*/  HMMA.16816.F32.BF16 R12, R56.reuse, R64, R12 ;  /* 0x00000040380c723c */ /* 0x040ff0000004180c */
[----:B------:R-:W-:Y:S01]  /*30c0*/  HMMA.16816.F32.BF16 R16, R56, R66, R16 ;  /* 0x000000423810723c */ /* 0x000fe20000041810 */
[----:B------:R-:W-:Y:S07]  /*30d0*/  LDSM.16.M88.4 R56, [R2] ;  /* 0x000000000238783b */ /* 0x000fee0000000200 */
[C---:B-1----:R-:W-:Y:S01]  /*30e0*/  HMMA.16816.F32.BF16 R4, R52.reuse, R100, R4 ;  /* 0x000000643404723c */ /* 0x042fe20000041804 */
[----:B------:R-:W1:Y:S07]  /*30f0*/  LDSM.16.M88.4 R64, [R191+0xc000] ;  /* 0x00c00000bf40783b */ /* 0x000e6e0000000200 */
[C---:B------:R-:W-:Y:S01]  /*3100*/  HMMA.16816.F32.BF16 R8, R52.reuse, R102, R8 ;  /* 0x000000663408723c */ /* 0x040fe20000041808 */
[----:B------:R-:W4:Y:S07]  /*3110*/  LDSM.16.M88.4 R100, [R191+0xc800] ;  /* 0x00c80000bf64783b */ /* 0x000f2e0000000200 */
[C---:B---3--:R-:W-:Y:S08]  /*3120*/  HMMA.16816.F32.BF16 R12, R52.reuse, R60, R12 ;  /* 0x0000003c340c723c */ /* 0x048ff0000004180c */
[----:B------:R-:W-:Y:S01]  /*3130*/  HMMA.16816.F32.BF16 R16, R52, R62, R16 ;  /* 0x0000003e3410723c */ /* 0x000fe20000041810 */
[----:B------:R-:W-:Y:S08]  /*3140*/  LDSM.16.M88.4 R52, [R187+0x2000] ;  /* 0x00200000bb34783b */ /* 0x000ff00000000200 */
[----:B------:R-:W3:Y:S01]  /*3150*/  LDSM.16.M88.4 R60, [R188+0xe000] ;  /* 0x00e00000bc3c783b */ /* 0x000ee20000000200 */
[C---:B-1----:R-:W-:Y:S08]  /*3160*/  HMMA.16816.F32.BF16 R4, R56.reuse, R64, R4 ;  /* 0x000000403804723c */ /* 0x042ff00000041804 */
[C---:B------:R-:W-:Y:S01]  /*3170*/  HMMA.16816.F32.BF16 R8, R56.reuse, R66, R8 ;  /* 0x000000423808723c */ /* 0x040fe20000041808 */
[----:B------:R-:W1:Y:S07]  /*3180*/  LDSM.16.M88.4 R64, [R188+0xe800] ;  /* 0x00e80000bc40783b */ /* 0x000e6e0000000200 */
[C---:B----4-:R-:W-:Y:S08]  /*3190*/  HMMA.16816.F32.BF16 R12, R56.reuse, R100, R12 ;  /* 0x00000064380c723c */ /* 0x050ff0000004180c */
[----:B------:R-:W-:Y:S01]  /*31a0*/  HMMA.16816.F32.BF16 R16, R56, R102, R16 ;  /* 0x000000663810723c */ /* 0x000fe20000041810 */
[----:B------:R4:W-:Y:S07]  /*31b0*/  LDSM.16.M88.4 R56, [R0+0x2000] ;  /* 0x002000000038783b */ /* 0x0009ee0000000200 */
[C---:B---3--:R-:W-:Y:S01]  /*31c0*/  HMMA.16816.F32.BF16 R4, R52.reuse, R60, R4 ;  /* 0x0000003c3404723c */ /* 0x048fe20000041804 */
[----:B------:R-:W-:Y:S07]  /*31d0*/  LDSM.16.M88.4 R100, [R189+0xe800] ;  /* 0x00e80000bd64783b */ /* 0x000fee0000000200 */
[C---:B------:R-:W-:Y:S01]  /*31e0*/  HMMA.16816.F32.BF16 R8, R52.reuse, R62, R8 ;  /* 0x0000003e3408723c */ /* 0x040fe20000041808 */
[----:B------:R-:W3:Y:S03]  /*31f0*/  LDSM.16.M88.4 R60, [R189+0xe000] ;  /* 0x00e00000bd3c783b */ /* 0x000ee60000000200 */
[----:B----4-:R-:W-:Y:S04]  /*3200*/  IMAD.SHL.U32 R0, R205, 0x40, RZ ;  /* 0x00000040cd007824 */ /* 0x010fe800078e00ff */
[C---:B-1----:R-:W-:Y:S03]  /*3210*/  HMMA.16816.F32.BF16 R12, R52.reuse, R64, R12 ;  /* 0x00000040340c723c */ /* 0x042fe6000004180c */
[----:B------:R-:W-:Y:S05]  /*3220*/  ISETP.GE.AND P2, PT, R0, R241, PT ;  /* 0x000000f10000720c */ /* 0x000fea0003f46270 */
[----:B------:R-:W-:Y:S01]  /*3230*/  HMMA.16816.F32.BF16 R16, R52, R66, R16 ;  /* 0x000000423410723c */ /* 0x000fe20000041810 */
[----:B------:R2:W-:Y:S02]  /*3240*/  LDSM.16.M88.4 R52, [R3+0x2000] ;  /* 0x002000000334783b */ /* 0x0005e40000000200 */
[-C--:B------:R-:W-:Y:S06]  /*3250*/  ISETP.LT.AND P2, PT, R242, R224.reuse, P2 ;  /* 0x000000e0f200720c */ /* 0x080fec0001741270 */
[----:B------:R-:W1:Y:S07]  /*3260*/  LDSM.16.M88.4 R64, [R190+0xe000] ;  /* 0x00e00000be40783b */ /* 0x000e6e0000000200 */
[----:B------:R-:W-:Y:S01]  /*3270*/  @!P2 IMAD.IADD R0, R243, 0x1, R0 ;  /* 0x00000001f300a824 */ /* 0x000fe200078e0200 */
[C---:B---3--:R-:W-:Y:S08]  /*3280*/  HMMA.16816.F32.BF16 R4, R56.reuse, R60, R4 ;  /* 0x0000003c3804723c */ /* 0x048ff00000041804 */
[C---:B------:R-:W-:Y:S01]  /*3290*/  HMMA.16816.F32.BF16 R8, R56.reuse, R62, R8 ;  /* 0x0000003e3808723c */ /* 0x040fe20000041808 */
[----:B------:R-:W3:Y:S07]  /*32a0*/  LDSM.16.M88.4 R60, [R190+0xe800] ;  /* 0x00e80000be3c783b */ /* 0x000eee0000000200 */
[C---:B------:R-:W-:Y:S04]  /*32b0*/  HMMA.16816.F32.BF16 R12, R56.reuse, R100, R12 ;  /* 0x00000064380c723c */ /* 0x040fe8000004180c */
[----:B--2---:R-:W-:Y:S04]  /*32c0*/  @!P2 IMAD R3, R240, 0x40, R168 ;  /* 0x00000040f003a824 */ /* 0x004fe800078e02a8 */
[----:B------:R-:W-:Y:S01]  /*32d0*/  HMMA.16816.F32.BF16 R16, R56, R102, R16 ;  /* 0x000000663810723c */ /* 0x000fe20000041810 */
[----:B------:R2:W-:Y:S07]  /*32e0*/  LDSM.16.M88.4 R56, [R2+0x2000] ;  /* 0x002000000238783b */ /* 0x0005ee0000000200 */
[C---:B-1----:R-:W-:Y:S01]  /*32f0*/  HMMA.16816.F32.BF16 R4, R52.reuse, R64, R4 ;  /* 0x000000403404723c */ /* 0x042fe20000041804 */
[----:B------:R-:W1:Y:S07]  /*3300*/  LDSM.16.M88.4 R100, [R191+0xe000] ;  /* 0x00e00000bf64783b */ /* 0x000e6e0000000200 */
[C---:B------:R-:W-:Y:S04]  /*3310*/  HMMA.16816.F32.BF16 R8, R52.reuse, R66, R8 ;  /* 0x000000423408723c */ /* 0x040fe80000041808 */
[----:B--2---:R-:W-:Y:S04]  /*3320*/  FMUL.FTZ R2, R215, 1.4426950216293334961 ;  /* 0x3fb8aa3bd7027820 */ /* 0x004fe80000410000 */
[C---:B---3--:R-:W-:Y:S04]  /*3330*/  HMMA.16816.F32.BF16 R12, R52.reuse, R60, R12 ;  /* 0x0000003c340c723c */ /* 0x048fe8000004180c */
[----:B------:R-:W-:Y:S03]  /*3340*/  FSEL R2, R2, RZ, P0 ;  /* 0x000000ff02027208 */ /* 0x000fe60000000000 */
[----:B------:R-:W-:Y:S01]  /*3350*/  @!P2 IADD3 R61, R3, 0x1, RZ ;  /* 0x00000001033da810 */ /* 0x000fe20007ffe0ff */
[----:B------:R-:W-:Y:S01]  /*3360*/  HMMA.16816.F32.BF16 R16, R52, R62, R16 ;  /* 0x0000003e3410723c */ /* 0x000fe20000041810 */
[----:B------:R-:W2:Y:S03]  /*3370*/  LDSM.16.M88.4 R52, [R191+0xe800] ;  /* 0x00e80000bf34783b */ /* 0x000ea60000000200 */
[C---:B------:R-:W-:Y:S02]  /*3380*/  @!P2 IMNMX R60, R0.reuse, R224, PT ;  /* 0x000000e0003ca217 */ /* 0x040fe40003800200 */
[----:B------:R-:W-:Y:S02]  /*3390*/  @!P2 IADD3 R0, R0, 0x8, RZ ;  /* 0x000000080000a810 */ /* 0x000fe40007ffe0ff */
[-C--:B------:R-:W-:Y:S02]  /*33a0*/  @!P2 ISETP.GE.AND P0, PT, R61, R60.reuse, PT ;  /* 0x0000003c3d00a20c */ /* 0x080fe40003f06270 */
        /* <DEDUP_REMOVED lines=141> */
[C---:B------:R-:W-:Y:S04]  /*3c80*/  FADD.FTZ R5, -R2.reuse, R5 ;  /* 0x0000000502057221 */ /* 0x040fe80000010100 */
[C---:B------:R-:W-:Y:S02]  /*3c90*/  FADD.FTZ R8, -R2.reuse, R8 ;  /* 0x0000000802087221 */ /* 0x040fe40000010100 */
[----:B------:R-:W-:Y:S03]  /*3ca0*/  FADD.FTZ R9, -R2, R9 ;  /* 0x0000000902097221 */ /* 0x000fe60000010100 */
[----:B--2---:R-:W-:Y:S02]  /*3cb0*/  FADD.FTZ R10, -R0, R10 ;  /* 0x0000000a000a7221 */ /* 0x004fe40000010100 */
        /* <DEDUP_REMOVED lines=51> */
.L_x_74:
        /* <DEDUP_REMOVED lines=85> */
.L_x_75:
        /* <DEDUP_REMOVED lines=215> */
[----:B------:R-:W2:Y:S01]  /*52b0*/  LDL R169, [R1+0x4] ;  /* 0x0000040001a97983 */ /* 0x000ea20000100800 */
        /* <DEDUP_REMOVED lines=38> */
[----:B------:R-:W-:Y:S01]  /*5520*/  STS [R251+0x400], R15 ;  /* 0x0004000ffb007388 */ /* 0x000fe20000000800 */
        /* <DEDUP_REMOVED lines=38> */
[----:B------:R-:W-:Y:S04]  /*5790*/  STS [R251+0x3000], R6 ;  /* 0x00300006fb007388 */ /* 0x000fe80000000800 */
[----:B------:R1:W-:Y:S04]  /*57a0*/  STS [R251+0x3400], R5 ;  /* 0x00340005fb007388 */ /* 0x0003e80000000800 */
[----:B------:R-:W-:Y:S04]  /*57b0*/  STS [R252+0x3000], R2 ;  /* 0x00300002fc007388 */ /* 0x000fe80000000800 */
[----:B------:R3:W-:Y:S04]  /*57c0*/  STS [R252+0x3400], R0 ;  /* 0x00340000fc007388 */ /* 0x0007e80000000800 */
        /* <DEDUP_REMOVED lines=8> */
[----:B------:R-:W1:Y:S04]  /*5850*/  S2R R168, SR_CTAID.Y ;  /* 0x0000000000a87919 */ /* 0x000e680000002600 */
[----:B------:R4:W-:Y:S04]  /*5860*/  STS [R251+0x6000], R36 ;  /* 0x00600024fb007388 */ /* 0x0009e80000000800 */
[----:B------:R4:W-:Y:S04]  /*5870*/  STS [R251+0x6400], R38 ;  /* 0x00640026fb007388 */ /* 0x0009e80000000800 */
[----:B------:R4:W-:Y:S04]  /*5880*/  STS [R252+0x6000], R48 ;  /* 0x00600030fc007388 */ /* 0x0009e80000000800 */
[----:B------:R4:W-:Y:S04]  /*5890*/  STS [R252+0x6400], R50 ;  /* 0x00640032fc007388 */ /* 0x0009e80000000800 */
[----:B------:R4:W-:Y:S04]  /*58a0*/  STS [R251+0x7000], R40 ;  /* 0x00700028fb007388 */ /* 0x0009e80000000800 */
[----:B------:R4:W-:Y:S01]  /*58b0*/  STS [R251+0x7400], R42 ;  /* 0x0074002afb007388 */ /* 0x0009e20000000800 */
[----:B-1----:R-:W-:-:S03]  /*58c0*/  SHF.R.S32.HI R5, RZ, 0x1f, R168 ;  /* 0x0000001fff057819 */ /* 0x002fc600000114a8 */
[----:B------:R4:W-:Y:S04]  /*58d0*/  STS [R252+0x7000], R44 ;  /* 0x0070002cfc007388 */ /* 0x0009e80000000800 */
[----:B------:R4:W-:Y:S01]  /*58e0*/  STS [R252+0x7400], R46 ;  /* 0x0074002efc007388 */ /* 0x0009e20000000800 */
[----:B--2---:R-:W-:-:S13]  /*58f0*/  ISETP.NE.AND P0, PT, R169, -0x1, PT ;  /* 0xffffffffa900780c */ /* 0x004fda0003f05270 */
[----:B---3--:R-:W-:-:S05]  /*5900*/  @P0 IADD3 R0, R239, R169, RZ ;  /* 0x000000a9ef000210 */ /* 0x008fca0007ffe0ff */
[----:B------:R-:W-:-:S04]  /*5910*/  @P0 IMAD.WIDE.U32 R2, R0, c[0x0][0x3a0], RZ ;  /* 0x0000e80000020a25 */ /* 0x000fc800078e00ff */
[----:B------:R-:W-:Y:S01]  /*5920*/  @P0 IMAD R8, R0, c[0x0][0x3a4], R3 ;  /* 0x0000e90000080a24 */ /* 0x000fe200078e0203 */
[----:B------:R-:W-:Y:S01]  /*5930*/  @P0 MOV R7, R2 ;  /* 0x0000000200070202 */ /* 0x000fe20000000f00 */
[----:B------:R-:W-:Y:S05]  /*5940*/  @P0 BRA `(.L_x_77) ;  /* 0x000000a000000947 */ /* 0x000fea0003800000 */
[----:B----4-:R-:W-:Y:S01]  /*5950*/  SHF.R.S32.HI R0, RZ, 0x1f, R239 ;  /* 0x0000001fff007819 */ /* 0x010fe200000114ef */
        /* <DEDUP_REMOVED lines=9> */
.L_x_77:
[----:B----4-:R-:W-:-:S05]  /*59f0*/  @P0 IADD3 R0, R239, R169, RZ ;  /* 0x000000a9ef000210 */ /* 0x010fca0007ffe0ff */
        /* <DEDUP_REMOVED lines=14> */
.L_x_78:
[----:B------:R-:W2:Y:S01]  /*5ae0*/  LDL.64 R4, [R1+0x8] ;  /* 0x0000080001047983 */ /* 0x000ea20000100a00 */
[C---:B------:R-:W-:Y:S01]  /*5af0*/  SHF.L.U32 R0, R240.reuse, 0x6, RZ ;  /* 0x00000006f0007819 */ /* 0x040fe200000006ff */
[----:B------:R-:W-:Y:S01]  /*5b00*/  IMAD R11, R240, -0x40, R224 ;  /* 0xffffffc0f00b7824 */ /* 0x000fe200078e02e0 */
[----:B------:R-:W-:Y:S01]  /*5b10*/  BSSY B0, `(.L_x_79) ;  /* 0x0000025000007945 */ /* 0x000fe20003800000 */
[----:B------:R-:W-:Y:S01]  /*5b20*/  BAR.SYNC.DEFER_BLOCKING 0x0 ;  /* 0x0000000000007b1d */ /* 0x000fe20000010000 */
[----:B------:R-:W-:Y:S02]  /*5b30*/  SHF.R.S32.HI R20, RZ, 0x1f, R0 ;  /* 0x0000001fff147819 */ /* 0x000fe40000011400 */
[----:B------:R-:W-:Y:S02]  /*5b40*/  ISETP.GE.AND P2, PT, R238, R11, PT ;  /* 0x0000000bee00720c */ /* 0x000fe40003f46270 */
[----:B------:R-:W-:Y:S01]  /*5b50*/  SHF.R.S32.HI R23, RZ, 0x1f, R238 ;  /* 0x0000001fff177819 */ /* 0x000fe200000114ee */
[----:B------:R-:W1:Y:S01]  /*5b60*/  S2R R49, SR_CTAID.Z ;  /* 0x0000000000317919 */ /* 0x000e620000002700 */
[----:B------:R-:W-:-:S04]  /*5b70*/  IMAD R6, R20, c[0x0][0x3a0], RZ ;  /* 0x0000e80014067a24 */ /* 0x000fc800078e02ff */
[----:B------:R-:W-:Y:S01]  /*5b80*/  IMAD R6, R0, c[0x0][0x3a4], R6 ;  /* 0x0000e90000067a24 */ /* 0x000fe200078e0206 */
[----:B------:R3:W4:Y:S04]  /*5b90*/  LDS.128 R28, [R213+0xd000] ;  /* 0x00d00000d51c7984 */ /* 0x0007280000000c00 */
[----:B------:R3:W2:Y:S01]  /*5ba0*/  LDS.128 R24, [R213+0xf000] ;  /* 0x00f00000d5187984 */ /* 0x0006a20000000c00 */
[----:B-1----:R-:W-:-:S03]  /*5bb0*/  SHF.R.S32.HI R48, RZ, 0x1f, R49 ;  /* 0x0000001fff307819 */ /* 0x002fc60000011431 */
[----:B------:R3:W1:Y:S04]  /*5bc0*/  LDS.128 R36, [R213+0x10000] ;  /* 0x01000000d5247984 */ /* 0x0006680000000c00 */
[----:B------:R3:W1:Y:S04]  /*5bd0*/  LDS.128 R44, [R213+0x11000] ;  /* 0x01100000d52c7984 */ /* 0x0006680000000c00 */
[----:B------:R3:W1:Y:S04]  /*5be0*/  LDS.128 R32, [R213+0x12000] ;  /* 0x01200000d5207984 */ /* 0x0006680000000c00 */
[----:B------:R3:W1:Y:S01]  /*5bf0*/  LDS.128 R40, [R213+0x13000] ;  /* 0x01300000d5287984 */ /* 0x0006620000000c00 */
[----:B--2---:R-:W-:-:S02]  /*5c00*/  SHF.R.S32.HI R3, RZ, 0x1f, R4 ;  /* 0x0000001fff037819 */ /* 0x004fc40000011404 */
[----:B------:R-:W-:-:S05]  /*5c10*/  MOV R2, R4 ;  /* 0x0000000400027202 */ /* 0x000fca0000000f00 */
[----:B------:R-:W-:-:S05]  /*5c20*/  IMAD.WIDE.U32 R4, R0, c[0x0][0x3a0], R2 ;  /* 0x0000e80000047a25 */ /* 0x000fca00078e0002 */
[----:B------:R-:W-:-:S04]  /*5c30*/  IADD3 R4, P0, R7, R4, RZ ;  /* 0x0000000407047210 */ /* 0x000fc80007f1e0ff */
[----:B------:R-:W-:Y:S01]  /*5c40*/  IADD3.X R5, R8, R5, R6, P0, !PT ;  /* 0x0000000508057210 */ /* 0x000fe200007fe406 */
[----:B------:R-:W-:-:S04]  /*5c50*/  IMAD R6, R48, c[0x0][0x3b8], RZ ;  /* 0x0000ee0030067a24 */ /* 0x000fc800078e02ff */
[C---:B------:R-:W-:Y:S02]  /*5c60*/  IMAD R6, R49.reuse, c[0x0][0x3bc], R6 ;  /* 0x0000ef0031067a24 */ /* 0x040fe400078e0206 */
[----:B------:R-:W-:-:S05]  /*5c70*/  IMAD.WIDE.U32 R4, R49, c[0x0][0x3b8], R4 ;  /* 0x0000ee0031047a25 */ /* 0x000fca00078e0004 */
[----:B------:R-:W-:Y:S01]  /*5c80*/  IADD3 R10, R6, R5, RZ ;  /* 0x00000005060a7210 */ /* 0x000fe20007ffe0ff */
[----:B------:R-:W-:Y:S05]  /*5c90*/  @P2 BRA `(.L_x_80) ;  /* 0x000000c000002947 */ /* 0x000fea0003800000 */
[----:B-1-34-:R-:W1:Y:S01]  /*5ca0*/  LDS.128 R12, [R213+0xc000] ;  /* 0x00c00000d50c7984 */ /* 0x01ae620000000c00 */
[----:B------:R-:W-:Y:S01]  /*5cb0*/  MOV R6, R4 ;  /* 0x0000000400067202 */ /* 0x000fe20000000f00 */
[----:B------:R-:W-:Y:S01]  /*5cc0*/  IMAD R8, R23, c[0x0][0x3a0], RZ ;  /* 0x0000e80017087a24 */ /* 0x000fe200078e02ff */
[----:B------:R-:W-:Y:S01]  /*5cd0*/  MOV R7, R10 ;  /* 0x0000000a00077202 */ /* 0x000fe20000000f00 */
[----:B------:R-:W2:Y:S02]  /*5ce0*/  LDS.128 R16, [R213+0xe000] ;  /* 0x00e00000d5107984 */ /* 0x000ea40000000c00 */
[C---:B------:R-:W-:Y:S02]  /*5cf0*/  IMAD R8, R238.reuse, c[0x0][0x3a4], R8 ;  /* 0x0000e900ee087a24 */ /* 0x040fe400078e0208 */
[----:B------:R-:W-:-:S05]  /*5d00*/  IMAD.WIDE.U32 R6, R238, c[0x0][0x3a0], R6 ;  /* 0x0000e800ee067a25 */ /* 0x000fca00078e0006 */
[----:B------:R-:W-:Y:S02]  /*5d10*/  IADD3 R7, R8, R7, RZ ;  /* 0x0000000708077210 */ /* 0x000fe40007ffe0ff */
[----:B------:R-:W-:-:S04]  /*5d20*/  LEA R8, P0, R6, c[0x0][0x340], 0x1 ;  /* 0x0000d00006087a11 */ /* 0x000fc800078008ff */
[----:B------:R-:W-:-:S05]  /*5d30*/  LEA.HI.X R9, R6, c[0x0][0x344], R7, 0x1, P0 ;  /* 0x0000d10006097a11 */ /* 0x000fca00000f0c07 */
[----:B-1----:R1:W-:Y:S04]  /*5d40*/  STG.E.128 [R8.64], R12 ;  /* 0x0000000c08007986 */ /* 0x0023e8000c101d06 */
[----:B--2---:R1:W-:Y:S02]  /*5d50*/  STG.E.128 [R8.64+0x80], R16 ;  /* 0x0000801008007986 */ /* 0x0043e4000c101d06 */
.L_x_80:
[----:B-1-34-:R-:W-:Y:S05]  /*5d60*/  BSYNC B0 ;  /* 0x0000000000007941 */ /* 0x01afea0003800000 */
.L_x_79:
[----:B------:R-:W-:Y:S01]  /*5d70*/  IADD3 R6, R238, 0x20, RZ ;  /* 0x00000020ee067810 */ /* 0x000fe20007ffe0ff */
[----:B------:R-:W-:Y:S03]  /*5d80*/  BSSY B0, `(.L_x_81) ;  /* 0x000000f000007945 */ /* 0x000fe60003800000 */
[----:B------:R-:W-:-:S13]  /*5d90*/  ISETP.GE.AND P1, PT, R6, R11, PT ;  /* 0x0000000b0600720c */ /* 0x000fda0003f26270 */
[----:B------:R-:W-:Y:S05]  /*5da0*/  @P1 BRA `(.L_x_82) ;  /* 0x000000c000001947 */ /* 0x000fea0003800000 */
[----:B------:R-:W-:Y:S02]  /*5db0*/  IADD3 R5, P0, R238, 0x20, RZ ;  /* 0x00000020ee057810 */ /* 0x000fe40007f1e0ff */
[----:B------:R-:W-:-:S03]  /*5dc0*/  MOV R7, R10 ;  /* 0x0000000a00077202 */ /* 0x000fc60000000f00 */
[----:B------:R-:W-:-:S04]  /*5dd0*/  IMAD.X R6, RZ, RZ, R23, P0 ;  /* 0x000000ffff067224 */ /* 0x000fc800000e0617 */
[----:B------:R-:W-:Y:S02]  /*5de0*/  IMAD R8, R6, c[0x0][0x3a0], RZ ;  /* 0x0000e80006087a24 */ /* 0x000fe400078e02ff */
[----:B------:R-:W-:-:S04]  /*5df0*/  IMAD.MOV.U32 R6, RZ, RZ, R4 ;  /* 0x000000ffff067224 */ /* 0x000fc800078e0004 */
[----:B------:R-:W-:-:S04]  /*5e00*/  IMAD.WIDE.U32 R6, R5, c[0x0][0x3a0], R6 ;  /* 0x0000e80005067a25 */ /* 0x000fc800078e0006 */
[----:B------:R-:W-:Y:S01]  /*5e10*/  IMAD R5, R5, c[0x0][0x3a4], R8 ;  /* 0x0000e90005057a24 */ /* 0x000fe200078e0208 */
[----:B------:R-:W-:-:S04]  /*5e20*/  LEA R4, P0, R6, c[0x0][0x340], 0x1 ;  /* 0x0000d00006047a11 */ /* 0x000fc800078008ff */
[----:B------:R-:W-:-:S04]  /*5e30*/  IADD3 R5, R5, R7, RZ ;  /* 0x0000000705057210 */ /* 0x000fc80007ffe0ff */
[----:B------:R-:W-:-:S05]  /*5e40*/  LEA.HI.X R5, R6, c[0x0][0x344], R5, 0x1, P0 ;  /* 0x0000d10006057a11 */ /* 0x000fca00000f0c05 */
[----:B------:R1:W-:Y:S04]  /*5e50*/  STG.E.128 [R4.64], R28 ;  /* 0x0000001c04007986 */ /* 0x0003e8000c101d06 */
[----:B------:R1:W-:Y:S02]  /*5e60*/  STG.E.128 [R4.64+0x80], R24 ;  /* 0x0000801804007986 */ /* 0x0003e4000c101d06 */
.L_x_82:
[----:B------:R-:W-:Y:S05]  /*5e70*/  BSYNC B0 ;  /* 0x0000000000007941 */ /* 0x000fea0003800000 */
.L_x_81:
[----:B------:R-:W-:Y:S01]  /*5e80*/  IMAD.WIDE.U32 R2, R0, c[0x0][0x3a8], R2 ;  /* 0x0000ea0000027a25 */ /* 0x000fe200078e0002 */
[----:B------:R-:W-:Y:S03]  /*5e90*/  BSSY B0, `(.L_x_83) ;  /* 0x0000014000007945 */ /* 0x000fe60003800000 */
[----:B-1----:R-:W-:Y:S01]  /*5ea0*/  IMAD R4, R20, c[0x0][0x3a8], RZ ;  /* 0x0000ea0014047a24 */ /* 0x002fe200078e02ff */
[----:B------:R-:W-:-:S03]  /*5eb0*/  IADD3 R2, P0, R21, R2, RZ ;  /* 0x0000000215027210 */ /* 0x000fc60007f1e0ff */
[----:B------:R-:W-:Y:S02]  /*5ec0*/  IMAD R0, R0, c[0x0][0x3ac], R4 ;  /* 0x0000eb0000007a24 */ /* 0x000fe400078e0204 */
        /* <DEDUP_REMOVED lines=14> */
[----:B------:R1:W-:Y:S04]  /*5fb0*/  STG.E.128 [R6.64], R36 ;  /* 0x0000002406007986 */ /* 0x0003e8000c101d06 */
[----:B------:R1:W-:Y:S02]  /*5fc0*/  STG.E.128 [R6.64+0x80], R32 ;  /* 0x0000802006007986 */ /* 0x0003e4000c101d06 */
.L_x_84:
[----:B------:R-:W-:Y:S05]  /*5fd0*/  BSYNC B0 ;  /* 0x0000000000007941 */ /* 0x000fea0003800000 */
.L_x_83:
[----:B------:R-:W-:Y:S05]  /*5fe0*/  @P1 BRA `(.L_x_73) ;  /* 0x000000b000001947 */ /* 0x000fea0003800000 */
[----:B------:R-:W-:-:S04]  /*5ff0*/  IADD3 R0, P0, R238, 0x20, RZ ;  /* 0x00000020ee007810 */ /* 0x000fc80007f1e0ff */
[----:B------:R-:W-:-:S05]  /*6000*/  IADD3.X R3, RZ, R23, RZ, P0, !PT ;  /* 0x00000017ff037210 */ /* 0x000fca00007fe4ff */
[----:B------:R-:W-:Y:S01]  /*6010*/  IMAD R4, R3, c[0x0][0x3a8], RZ ;  /* 0x0000ea0003047a24 */ /* 0x000fe200078e02ff */
[----:B------:R-:W-:-:S05]  /*6020*/  MOV R3, R8 ;  /* 0x0000000800037202 */ /* 0x000fca0000000f00 */
[----:B-1----:R-:W-:-:S04]  /*6030*/  IMAD.WIDE.U32 R6, R0, c[0x0][0x3a8], R2 ;  /* 0x0000ea0000067a25 */ /* 0x002fc800078e0002 */
[----:B------:R-:W-:Y:S01]  /*6040*/  IMAD R0, R0, c[0x0][0x3ac], R4 ;  /* 0x0000eb0000007a24 */ /* 0x000fe200078e0204 */
[----:B------:R-:W-:-:S04]  /*6050*/  LEA R2, P0, R6, c[0x0][0x348], 0x1 ;  /* 0x0000d20006027a11 */ /* 0x000fc800078008ff */
[----:B------:R-:W-:-:S04]  /*6060*/  IADD3 R0, R0, R7, RZ ;  /* 0x0000000700007210 */ /* 0x000fc80007ffe0ff */
[----:B------:R-:W-:-:S05]  /*6070*/  LEA.HI.X R3, R6, c[0x0][0x34c], R0, 0x1, P0 ;  /* 0x0000d30006037a11 */ /* 0x000fca00000f0c00 */
[----:B------:R1:W-:Y:S04]  /*6080*/  STG.E.128 [R2.64], R44 ;  /* 0x0000002c02007986 */ /* 0x0003e8000c101d06 */
[----:B------:R1:W-:Y:S02]  /*6090*/  STG.E.128 [R2.64+0x80], R40 ;  /* 0x0000802802007986 */ /* 0x0003e4000c101d06 */
.L_x_73:
[----:B------:R-:W-:Y:S05]  /*60a0*/  BSYNC B1 ;  /* 0x0000000000017941 */ /* 0x000fea0003800000 */
.L_x_59:
        /* <DEDUP_REMOVED lines=9> */
.L_x_85:
[----:B------:R-:W-:Y:S05]  /*6140*/  EXIT ;  /* 0x000000000000794d */ /* 0x000fea0003800000 */
.L_x_87:
        /* <DEDUP_REMOVED lines=11> */
.L_x_1064:


//--------------------- .text._ZN5flash44flash_bwd_dq_dk_dv_loop_seqk_parallel_kernelI23Flash_bwd_kernel_traitsILi128ELi64ELi64ELi8ELi4ELi2ELi2ELb1ELb0EN7cutlass10bfloat16_tE19Flash_kernel_traitsILi128ELi64ELi64ELi8ES3_EELb0ELb1ELb0ELb1ELb0ELb0ELb0EEEvNS_16Flash_bwd_paramsE --------------------------
	.section	.text._ZN5flash44flash_bwd_dq_dk_dv_loop_seqk_parallel_kernelI23Flash_bwd_kernel_traitsILi128ELi64ELi64ELi8ELi4ELi2ELi2ELb1ELb0EN7cutlass10bfloat16_tE19Flash_kernel_traitsILi128ELi64ELi64ELi8ES3_EELb0ELb1ELb0ELb1ELb0ELb0ELb0EEEvNS_16Flash_bwd_paramsE,"ax",@progbits
	.sectioninfo	@"SHI_REGISTERS=255"
	.align	128
        .global         _ZN5flash44flash_bwd_dq_dk_dv_loop_seqk_parallel_kernelI23Flash_bwd_kernel_traitsILi128ELi64ELi64ELi8ELi4ELi2ELi2ELb1ELb0EN7cutlass10bfloat16_tE19Flash_kernel_traitsILi128ELi64ELi64ELi8ES3_EELb0ELb1ELb0ELb1ELb0ELb0ELb0EEEvNS_16Flash_bwd_paramsE
        .type           _ZN5flash44flash_bwd_dq_dk_dv_loop_seqk_parallel_kernelI23Flash_bwd_kernel_traitsILi128ELi64ELi64ELi8ELi4ELi2ELi2ELb1ELb0EN7cutlass10bfloat16_tE19Flash_kernel_traitsILi128ELi64ELi64ELi8ES3_EELb0ELb1ELb0ELb1ELb0ELb0ELb0EEEvNS_16Flash_bwd_paramsE,@function
        .size           _ZN5flash44flash_bwd_dq_dk_dv_loop_seqk_parallel_kernelI23Flash_bwd_kernel_traitsILi128ELi64ELi64ELi8ELi4ELi2ELi2ELb1ELb0EN7cutlass10bfloat16_tE19Flash_kernel_traitsILi128ELi64ELi64ELi8ES3_EELb0ELb1ELb0ELb1ELb0ELb0ELb0EEEvNS_16Flash_bwd_paramsE,(.L_x_1065 - _ZN5flash44flash_bwd_dq_dk_dv_loop_seqk_parallel_kernelI23Flash_bwd_kernel_traitsILi128ELi64ELi64ELi8ELi4ELi2ELi2ELb1ELb0EN7cutlass10bfloat16_tE19Flash_kernel_traitsILi128ELi64ELi64ELi8ES3_EELb0ELb1ELb0ELb1ELb0ELb0ELb0EEEvNS_16Flash_bwd_paramsE)
        .other          _ZN5flash44flash_bwd_dq_dk_dv_loop_seqk_parallel_kernelI23Flash_bwd_kernel_traitsILi128ELi64ELi64ELi8ELi4ELi2ELi2ELb1ELb0EN7cutlass10bfloat16_tE19Flash_kernel_traitsILi128ELi64ELi64ELi8ES3_EELb0ELb1ELb0ELb1ELb0ELb0ELb0EEEvNS_16Flash_bwd_paramsE,@"STO_CUDA_ENTRY STV_DEFAULT"
_ZN5flash44flash_bwd_dq_dk_dv_loop_seqk_parallel_kernelI23Flash_bwd_kernel_traitsILi128ELi64ELi64ELi8ELi4ELi2ELi2ELb1ELb0EN7cutlass10bfloat16_tE19Flash_kernel_traitsILi128ELi64ELi64ELi8ES3_EELb0ELb1ELb0ELb1ELb0ELb0ELb0EEEvNS_16Flash_bwd_paramsE:
.text._ZN5flash44flash_bwd_dq_dk_dv_loop_seqk_parallel_kernelI23Flash_bwd_kernel_traitsILi128ELi64ELi64ELi8ELi4ELi2ELi2ELb1ELb0EN7cutlass10bfloat16_tE19Flash_kernel_traitsILi128ELi64ELi64ELi8ES3_EELb0ELb1ELb0ELb1ELb0ELb0ELb0EEEvNS_16Flash_bwd_paramsE:
        /* <DEDUP_REMOVED lines=19> */
[----:B------:R-:W-:Y:S02]  /*0130*/  SHF.R.S32.HI R7, RZ, 0x4, R6 ;  /* 0x00000004ff077819 */ /* 0x000fe40000011406 */
[----:B------:R-:W-:-:S02]  /*0140*/  LEA.HI R3, R3, R0, RZ, 0x2 ;  /* 0x0000000003037211 */ /* 0x000fc400078f10ff */
[----:B------:R-:W-:Y:S02]  /*0150*/  LEA.HI R2, R2, R0, RZ, 0x1 ;  /* 0x0000000002027211 */ /* 0x000fe400078f08ff */
[----:B------:R-:W-:Y:S02]  /*0160*/  LEA.HI R5, R6, R7, RZ, 0x1 ;  /* 0x0000000706057211 */ /* 0x000fe400078f08ff */
[-C--:B------:R-:W-:Y:S02]  /*0170*/  LEA.HI R14, R12, R13.reuse, RZ, 0x2 ;  /* 0x0000000d0c0e7211 */ /* 0x080fe400078f10ff */
[----:B------:R-:W-:Y:S02]  /*0180*/  LOP3.LUT R4, R3, 0xfffffffc, RZ, 0xc0, !PT ;  /* 0xfffffffc03047812 */ /* 0x000fe400078ec0ff */
[----:B------:R-:W-:Y:S02]  /*0190*/  LOP3.LUT R2, R2, 0xfffffffe, RZ, 0xc0, !PT ;  /* 0xfffffffe02027812 */ /* 0x000fe400078ec0ff */
[----:B------:R-:W-:Y:S01]  /*01a0*/  LOP3.LUT R3, R5, 0xfffffffe, RZ, 0xc0, !PT ;  /* 0xfffffffe05037812 */ /* 0x000fe200078ec0ff */
[----:B------:R-:W-:Y:S01]  /*01b0*/  IMAD.IADD R203, R0, 0x1, -R4 ;  /* 0x0000000100cb7824 */ /* 0x000fe200078e0a04 */
[----:B------:R-:W-:Y:S01]  /*01c0*/  LEA.HI R15, R12, R13, RZ, 0x3 ;  /* 0x0000000d0c0f7211 */ /* 0x000fe200078f18ff */
[----:B------:R-:W-:Y:S01]  /*01d0*/  IMAD.IADD R194, R0, 0x1, -R2 ;  /* 0x0000000100c27824 */ /* 0x000fe200078e0a02 */
[--C-:B------:R-:W-:Y:S01]  /*01e0*/  SHF.R.S32.HI R8, RZ, 0x2, R14.reuse ;  /* 0x00000002ff087819 */ /* 0x100fe2000001140e */
[----:B------:R-:W-:Y:S01]  /*01f0*/  IMAD.IADD R10, R7, 0x1, -R3 ;  /* 0x00000001070a7824 */ /* 0x000fe200078e0a03 */
[----:B------:R-:W-:-:S02]  /*0200*/  SHF.R.S32.HI R5, RZ, 0x1f, R14 ;  /* 0x0000001fff057819 */ /* 0x000fc4000001140e */
[----:B------:R-:W-:Y:S01]  /*0210*/  SHF.R.S32.HI R4, RZ, 0x3, R15 ;  /* 0x00000003ff047819 */ /* 0x000fe2000001140f */
[----:B------:R-:W-:Y:S01]  /*0220*/  IMAD.SHL.U32 R186, R10, 0x200, RZ ;  /* 0x000002000aba7824 */ /* 0x000fe200078e00ff */
[----:B------:R-:W-:Y:S02]  /*0230*/  LEA.HI R0, R5, R8, RZ, 0x3 ;  /* 0x0000000805007211 */ /* 0x000fe400078f18ff */
[----:B------:R-:W-:Y:S01]  /*0240*/  LOP3.LUT R5, R15, 0xfffffff8, RZ, 0xc0, !PT ;  /* 0xfffffff80f057812 */ /* 0x000fe200078ec0ff */
[----:B------:R-:W-:Y:S01]  /*0250*/  IMAD.SHL.U32 R4, R4, 0x40, RZ ;  /* 0x0000004004047824 */ /* 0x000fe200078e00ff */
[----:B------:R-:W-:Y:S02]  /*0260*/  LOP3.LUT R2, R6, 0xfffffff0, RZ, 0xc0, !PT ;  /* 0xfffffff006027812 */ /* 0x000fe400078ec0ff */
[----:B------:R-:W-:Y:S01]  /*0270*/  LOP3.LUT R3, R0, 0xfffffff8, RZ, 0xc0, !PT ;  /* 0xfffffff800037812 */ /* 0x000fe200078ec0ff */
[C---:B------:R-:W-:Y:S02]  /*0280*/  IMAD.IADD R0, R13.reuse, 0x1, -R5 ;  /* 0x000000010d007824 */ /* 0x040fe400078e0a05 */
[----:B------:R-:W-:-:S02]  /*0290*/  IMAD.IADD R2, R13, 0x1, -R2 ;  /* 0x000000010d027824 */ /* 0x000fc400078e0a02 */
[----:B------:R-:W-:Y:S01]  /*02a0*/  IMAD.IADD R5, R8, 0x1, -R3 ;  /* 0x0000000108057824 */ /* 0x000fe200078e0a03 */
[----:B------:R-:W-:Y:S01]  /*02b0*/  LOP3.LUT R3, R4, 0x1c0, RZ, 0xc0, !PT ;  /* 0x000001c004037812 */ /* 0x000fe200078ec0ff */
[C---:B------:R-:W-:Y:S01]  /*02c0*/  IMAD.SHL.U32 R216, R0.reuse, 0x8, RZ ;  /* 0x0000000800d87824 */ /* 0x040fe200078e00ff */
[----:B------:R-:W-:Y:S02]  /*02d0*/  SHF.R.S32.HI R6, RZ, 0x1f, R2 ;  /* 0x0000001fff067819 */ /* 0x000fe40000011402 */
[----:B------:R-:W-:Y:S02]  /*02e0*/  SHF.R.U32.HI R4, RZ, 0x3, R3 ;  /* 0x00000003ff047819 */ /* 0x000fe40000011603 */
[C---:B------:R-:W-:Y:S02]  /*02f0*/  LOP3.LUT P4, RZ, R0.reuse, 0x2, RZ, 0xc0, !PT ;  /* 0x0000000200ff7812 */ /* 0x040fe4000788c0ff */
[----:B------:R-:W-:Y:S02]  /*0300*/  LOP3.LUT R3, R3, 0x38, R216, 0xf8, !PT ;  /* 0x0000003803037812 */ /* 0x000fe400078ef8d8 */
[C---:B------:R-:W-:Y:S01]  /*0310*/  LOP3.LUT P3, RZ, R0.reuse, 0x4, RZ, 0xc0, !PT ;  /* 0x0000000400ff7812 */ /* 0x040fe2000786c0ff */
[----:B------:R-:W-:Y:S01]  /*0320*/  IMAD.SHL.U32 R0, R0, 0x40, RZ ;  /* 0x0000004000007824 */ /* 0x000fe200078e00ff */
[----:B------:R-:W-:-:S02]  /*0330*/  LEA.HI R11, R6, R2, RZ, 0x3 ;  /* 0x00000002060b7211 */ /* 0x000fc400078f18ff */
[----:B------:R-:W-:Y:S01]  /*0340*/  LOP3.LUT R7, R3, R4, RZ, 0x3c, !PT ;  /* 0x0000000403077212 */ /* 0x000fe200078e3cff */
[----:B------:R-:W-:Y:S01]  /*0350*/  IMAD.SHL.U32 R3, R194, 0x10, RZ ;  /* 0x00000010c2037824 */ /* 0x000fe200078e00ff */
[----:B------:R-:W-:Y:S02]  /*0360*/  LOP3.LUT R0, R0, 0x1c0, RZ, 0xc0, !PT ;  /* 0x000001c000007812 */ /* 0x000fe400078ec0ff */
[----:B------:R-:W-:Y:S02]  /*0370*/  LOP3.LUT R4, R11, 0xfffffff8, RZ, 0xc0, !PT ;  /* 0xfffffff80b047812 */ /* 0x000fe400078ec0ff */
[----:B------:R-:W-:Y:S02]  /*0380*/  LEA.HI R6, R12, R13, RZ, 0x7 ;  /* 0x0000000d0c067211 */ /* 0x000fe400078f38ff */
[----:B------:R-:W-:Y:S01]  /*0390*/  LOP3.LUT R189, R0, 0x8, R15, 0xf8, !PT ;  /* 0x0000000800bd7812 */ /* 0x000fe200078ef80f */
[----:B------:R-:W-:Y:S01]  /*03a0*/  IMAD.IADD R9, R2, 0x1, -R4 ;  /* 0x0000000102097824 */ /* 0x000fe200078e0a04 */
[----:B------:R-:W-:-:S02]  /*03b0*/  LOP3.LUT R3, R0, 0x10, R3, 0xf8, !PT ;  /* 0x0000001000037812 */ /* 0x000fc400078ef803 */
[----:B------:R-:W-:Y:S02]  /*03c0*/  SHF.R.S32.HI R6, RZ, 0x7, R6 ;  /* 0x00000007ff067819 */ /* 0x000fe40000011406 */
[----:B------:R-:W-:Y:S02]  /*03d0*/  SHF.R.U32.HI R0, RZ, 0x3, R0 ;  /* 0x00000003ff007819 */ /* 0x000fe40000011600 */
[----:B------:R-:W-:Y:S01]  /*03e0*/  LOP3.LUT R2, R5, 0x1, RZ, 0xc0, !PT ;  /* 0x0000000105027812 */ /* 0x000fe200078ec0ff */
[----:B------:R-:W-:Y:S01]  /*03f0*/  IMAD R4, R6, 0x800, R186 ;  /* 0x0000080006047824 */ /* 0x000fe200078e02ba */
[----:B------:R-:W-:Y:S02]  /*0400*/  LEA.HI R8, R12, R13, RZ, 0x6 ;  /* 0x0000000d0c087211 */ /* 0x000fe400078f30ff */
[----:B------:R-:W-:Y:S02]  /*0410*/  LOP3.LUT R189, R189, R0, RZ, 0x3c, !PT ;  /* 0x00000000bdbd7212 */ /* 0x000fe400078e3cff */
[----:B------:R-:W-:-:S02]  /*0420*/  ISETP.NE.U32.AND P0, PT, R2, 0x1, PT ;  /* 0x000000010200780c */ /* 0x000fc40003f05070 */
[----:B------:R-:W-:Y:S01]  /*0430*/  LOP3.LUT R3, R3, 0x8, R15, 0xf8, !PT ;  /* 0x0000000803037812 */ /* 0x000fe200078ef80f */
[----:B------:R-:W-:Y:S01]  /*0440*/  IMAD.IADD R189, R4, 0x1, R189 ;  /* 0x0000000104bd7824 */ /* 0x000fe200078e02bd */
[----:B------:R-:W-:Y:S02]  /*0450*/  SHF.R.S32.HI R2, RZ, 0x6, R8 ;  /* 0x00000006ff027819 */ /* 0x000fe40000011408 */
[----:B------:R-:W-:Y:S01]  /*0460*/  LOP3.LUT R4, R14, 0x7ffffffc, RZ, 0xc0, !PT ;  /* 0x7ffffffc0e047812 */ /* 0x000fe200078ec0ff */
[----:B------:R-:W-:Y:S01]  /*0470*/  IMAD.SHL.U32 R189, R189, 0x2, RZ ;  /* 0x00000002bdbd7824 */ /* 0x000fe200078e00ff */
[----:B------:R-:W-:Y:S01]  /*0480*/  LOP3.LUT R186, R186, R3, R0, 0xf6, !PT ;  /* 0x00000003baba7212 */ /* 0x000fe200078ef600 */
[----:B------:R-:W-:Y:S01]  /*0490*/  IMAD R0, R2, 0x200, R7 ;  /* 0x0000020002007824 */ /* 0x000fe200078e0207 */
[----:B------:R-:W-:Y:S01]  /*04a0*/  R2P PR, R5, 0x6 ;  /* 0x0000000605007804 */ /* 0x000fe20000000000 */
[----:B------:R-:W-:Y:S01]  /*04b0*/  IMAD.IADD R3, R13, 0x1, -R4 ;  /* 0x000000010d037824 */ /* 0x000fe200078e0a04 */
[----:B------:R-:W-:Y:S01]  /*04c0*/  SEL R185, R185, 0xffffffc0, !P3 ;  /* 0xffffffc0b9b97807 */ /* 0x000fe20005800000 */
[----:B------:R-:W-:Y:S01]  /*04d0*/  IMAD.SHL.U32 R13, R13, 0x2, RZ ;  /* 0x000000020d0d7824 */ /* 0x000fe200078e00ff */
[----:B------:R1:W-:Y:S01]  /*04e0*/  STL [R1+0x18], R0 ;  /* 0x0000180001007387 */ /* 0x0003e20000100800 */
[----:B------:R-:W-:Y:S01]  /*04f0*/  IMAD.SHL.U32 R4, R6, 0x20, RZ ;  /* 0x0000002006047824 */ /* 0x000fe200078e00ff */
[----:B------:R-:W-:Y:S01]  /*0500*/  SEL R223, R223, 0x10, !P0 ;  /* 0x00000010dfdf7807 */ /* 0x000fe20004000000 */
[----:B------:R-:W-:-:S02]  /*0510*/  IMAD.SHL.U32 R2, R2, 0x8, RZ ;  /* 0x0000000802027824 */ /* 0x000fc400078e00ff */
[----:B------:R-:W-:Y:S01]  /*0520*/  IMAD.SHL.U32 R7, R3, 0x2, RZ ;  /* 0x0000000203077824 */ /* 0x000fe200078e00ff */
[----:B------:R-:W-:Y:S01]  /*0530*/  LOP3.LUT R6, R4, 0x6, R13, 0xf8, !PT ;  /* 0x0000000604067812 */ /* 0x000fe200078ef80d */
[----:B------:R-:W-:Y:S01]  /*0540*/  IMAD.IADD R188, R189, 0x1, R185 ;  /* 0x00000001bdbc7824 */ /* 0x000fe200078e02b9 */
[----:B------:R-:W-:-:S03]  /*0550*/  LOP3.LUT R2, R2, 0x18, RZ, 0xc0, !PT ;  /* 0x0000001802027812 */ /* 0x000fc600078ec0ff */
[----:B------:R2:W-:Y:S01]  /*0560*/  STL [R1+0x8], R6 ;  /* 0x0000080601007387 */ /* 0x0005e20000100800 */
[----:B-1----:R-:W-:Y:S02]  /*0570*/  IMAD.SHL.U32 R0, R5, 0x40, RZ ;  /* 0x0000004005007824 */ /* 0x002fe400078e00ff */
[----:B------:R-:W-:-:S03]  /*0580*/  IMAD.SHL.U32 R5, R10, 0x20, RZ ;  /* 0x000000200a057824 */ /* 0x000fc600078e00ff */
[----:B------:R-:W-:Y:S02]  /*0590*/  LOP3.LUT R0, R0, 0x1c0, RZ, 0xc0, !PT ;  /* 0x000001c000007812 */ /* 0x000fe400078ec0ff */
[----:B------:R-:W-:Y:S01]  /*05a0*/  LOP3.LUT R8, R2, 0x20, R5, 0xf8, !PT ;  /* 0x0000002002087812 */ /* 0x000fe200078ef805 */
[----:B------:R-:W-:Y:S01]  /*05b0*/  IMAD.SHL.U32 R5, R11, 0x40, RZ ;  /* 0x000000400b057824 */ /* 0x000fe200078e00ff */
[----:B------:R-:W-:Y:S01]  /*05c0*/  SHF.R.U32.HI R3, RZ, 0x3, R0 ;  /* 0x00000003ff037819 */ /* 0x000fe20000011600 */
[----:B--2---:R-:W-:Y:S01]  /*05d0*/  IMAD.SHL.U32 R6, R9, 0x40, RZ ;  /* 0x0000004009067824 */ /* 0x004fe200078e00ff */
[----:B------:R-:W-:Y:S02]  /*05e0*/  LOP3.LUT R4, R0, 0x20, R4, 0xf8, !PT ;  /* 0x0000002000047812 */ /* 0x000fe400078ef804 */
[----:B------:R-:W-:Y:S02]  /*05f0*/  LOP3.LUT R9, R3, R0, R2, 0x1e, !PT ;  /* 0x0000000003097212 */ /* 0x000fe400078e1e02 */
[----:B------:R-:W-:Y:S01]  /*0600*/  LOP3.LUT R2, R6, 0x1c0, RZ, 0xc0, !PT ;  /* 0x000001c006027812 */ /* 0x000fe200078ec0ff */
[----:B------:R-:W-:Y:S01]  /*0610*/  IMAD.SHL.U32 R6, R10, 0x8, RZ ;  /* 0x000000080a067824 */ /* 0x000fe200078e00ff */
[----:B------:R-:W-:Y:S01]  /*0620*/  LOP3.LUT R0, R4, R3, RZ, 0x3c, !PT ;  /* 0x0000000304007212 */ /* 0x000fe200078e3cff */
[----:B------:R-:W-:Y:S01]  /*0630*/  IMAD R4, R203, 0x400, R7 ;  /* 0x00000400cb047824 */ /* 0x000fe200078e0207 */
[----:B------:R-:W-:-:S02]  /*0640*/  SHF.R.U32.HI R3, RZ, 0x3, R2 ;  /* 0x00000003ff037819 */ /* 0x000fc40000011602 */
[----:B------:R-:W-:Y:S01]  /*0650*/  LOP3.LUT R6, R2, 0x8, R6, 0xf8, !PT ;  /* 0x0000000802067812 */ /* 0x000fe200078ef806 */
[----:B------:R-:W-:Y:S01]  /*0660*/  IMAD.IADD R221, R4, 0x1, R0 ;  /* 0x0000000104dd7824 */ /* 0x000fe200078e0200 */
[----:B------:R-:W-:Y:S01]  /*0670*/  LOP3.LUT R0, R5, 0xfffffe00, RZ, 0xc0, !PT ;  /* 0xfffffe0005007812 */ /* 0x000fe200078ec0ff */
[----:B------:R-:W-:Y:S01]  /*0680*/  IMAD R4, R194, 0x400, R7 ;  /* 0x00000400c2047824 */ /* 0x000fe200078e0207 */
[----:B------:R-:W-:Y:S01]  /*0690*/  LOP3.LUT R2, R3, R8, R2, 0x1e, !PT ;  /* 0x0000000803027212 */ /* 0x000fe200078e1e02 */
[----:B------:R-:W-:Y:S01]  /*06a0*/  IMAD.SHL.U32 R221, R221, 0x2, RZ ;  /* 0x00000002dddd7824 */ /* 0x000fe200078e00ff */
[----:B------:R-:W-:Y:S01]  /*06b0*/  LOP3.LUT R3, R6, R3, RZ, 0x3c, !PT ;  /* 0x0000000306037212 */ /* 0x000fe200078e3cff */
[--C-:B------:R-:W-:Y:S01]  /*06c0*/  IMAD R203, R203, 0x400, R0.reuse ;  /* 0x00000400cbcb7824 */ /* 0x100fe200078e0200 */
[----:B------:R-:W-:Y:S01]  /*06d0*/  LOP3.LUT R202, R2, R0, RZ, 0xfc, !PT ;  /* 0x0000000002ca7212 */ /* 0x000fe200078efcff */
[----:B------:R-:W-:Y:S01]  /*06e0*/  IMAD R194, R194, 0x400, R0 ;  /* 0x00000400c2c27824 */ /* 0x000fe200078e0200 */
[C---:B------:R-:W-:Y:S01]  /*06f0*/  IADD3 R222, R221.reuse, 0x20, RZ ;  /* 0x00000020ddde7810 */ /* 0x040fe20007ffe0ff */
[----:B------:R-:W-:Y:S01]  /*0700*/  IMAD.MOV.U32 R0, RZ, RZ, 0x20 ;  /* 0x00000020ff007424 */ /* 0x000fe200078e00ff */
[----:B------:R-:W-:Y:S01]  /*0710*/  @P1 IADD3 R222, R221, -0x20, RZ ;  /* 0xffffffe0ddde1810 */ /* 0x000fe20007ffe0ff */
[----:B------:R-:W-:-:S02]  /*0720*/  IMAD.IADD R4, R4, 0x1, R9 ;  /* 0x0000000104047824 */ /* 0x000fc400078e0209 */
[----:B------:R-:W-:Y:S01]  /*0730*/  IMAD.IADD R194, R3, 0x1, R194 ;  /* 0x0000000103c27824 */ /* 0x000fe200078e02c2 */
[----:B------:R-:W-:Y:S01]  /*0740*/  SEL R0, R0, 0xffffffe0, !P4 ;  /* 0xffffffe000007807 */ /* 0x000fe20006000000 */
[----:B------:R-:W-:Y:S01]  /*0750*/  IMAD.IADD R224, R221, 0x1, R223 ;  /* 0x00000001dde07824 */ /* 0x000fe200078e02df */
[----:B------:R-:W-:Y:S01]  /*0760*/  LEA R2, R4, 0xc000, 0x1 ;  /* 0x0000c00004027811 */ /* 0x000fe200078e08ff */
[----:B------:R-:W-:Y:S01]  /*0770*/  IMAD.IADD R203, R203, 0x1, R3 ;  /* 0x00000001cbcb7824 */ /* 0x000fe200078e0203 */
[--C-:B------:R-:W-:Y:S01]  /*0780*/  IADD3 R191, R185, R189, R0.reuse ;  /* 0x000000bdb9bf7210 */ /* 0x100fe20007ffe000 */
[----:B------:R-:W-:Y:S01]  /*0790*/  IMAD.IADD R190, R189, 0x1, R0 ;  /* 0x00000001bdbe7824 */ /* 0x000fe200078e0200 */
[C---:B------:R-:W-:Y:S01]  /*07a0*/  IADD3 R0, R2.reuse, 0x40, RZ ;  /* 0x0000004002007810 */ /* 0x040fe20007ffe0ff */
[----:B------:R1:W-:Y:S01]  /*07b0*/  STL [R1+0xc], R2 ;  /* 0x00000c0201007387 */ /* 0x0003e20000100800 */
[----:B------:R-:W-:Y:S01]  /*07c0*/  @P2 IADD3 R0, R2, -0x40, RZ ;  /* 0xffffffc002002810 */ /* 0x000fe20007ffe0ff */
[----:B------:R-:W-:Y:S01]  /*07d0*/  IMAD R185, R186, 0x2, R185 ;  /* 0x00000002bab97824 */ /* 0x000fe200078e02b9 */
[----:B------:R-:W-:Y:S01]  /*07e0*/  LEA R194, R194, 0x10000, 0x1 ;  /* 0x00010000c2c27811 */ /* 0x000fe200078e08ff */
[----:B------:R-:W-:-:S02]  /*07f0*/  IMAD.SHL.U32 R186, R186, 0x2, RZ ;  /* 0x00000002baba7824 */ /* 0x000fc400078e00ff */
[----:B------:R2:W-:Y:S01]  /*0800*/  STL [R1+0x10], R0 ;  /* 0x0000100001007387 */ /* 0x0005e20000100800 */
[----:B------:R-:W-:-:S03]  /*0810*/  IMAD.IADD R223, R223, 0x1, R222 ;  /* 0x00000001dfdf7824 */ /* 0x000fc600078e02de */
[----:B-1----:R-:W1:Y:S04]  /*0820*/  S2R R2, SR_CTAID.Z ;  /* 0x0000000000027919 */ /* 0x002e680000002700 */
[----:B-1----:R2:W-:Y:S02]  /*0830*/  STL [R1], R2 ;  /* 0x0000000201007387 */ /* 0x0025e40000100800 */
.L_x_134:
[----:B-1----:R-:W1:Y:S01]  /*0840*/  S2R R38, SR_CTAID.Y ;  /* 0x0000000000267919 */ /* 0x002e620000002600 */
[----:B--2---:R-:W2:Y:S01]  /*0850*/  LDC.U8 R0, c[0x0][0x312] ;  /* 0x0000c480ff007b82 */ /* 0x004ea20000000000 */
[----:B------:R-:W-:Y:S02]  /*0860*/  ISETP.NE.U32.AND P2, PT, RZ, c[0x0][0x240], PT ;  /* 0x00009000ff007a0c */ /* 0x000fe40003f45070 */
[----:B------:R-:W-:Y:S02]  /*0870*/  ISETP.EQ.U32.AND P5, PT, RZ, c[0x0][0x248], PT ;  /* 0x00009200ff007a0c */ /* 0x000fe40003fa2070 */
[----:B------:R-:W-:-:S02]  /*0880*/  ISETP.NE.AND.EX P2, PT, RZ, c[0x0][0x244], PT, P2 ;  /* 0x00009100ff007a0c */ /* 0x000fc40003f45320 */
[----:B------:R-:W-:Y:S01]  /*0890*/  ISETP.NE.U32.AND P3, PT, RZ, c[0x0][0x250], PT ;  /* 0x00009400ff007a0c */ /* 0x000fe20003f65070 */
[----:B------:R-:W-:-:S03]  /*08a0*/  IMAD.MOV.U32 R39, RZ, RZ, -0x1 ;  /* 0xffffffffff277424 */ /* 0x000fc600078e00ff */
[----:B------:R-:W-:Y:S01]  /*08b0*/  ISETP.NE.AND.EX P3, PT, RZ, c[0x0][0x254], PT, P3 ;  /* 0x00009500ff007a0c */ /* 0x000fe20003f65330 */
[----:B-1----:R-:W-:Y:S01]  /*08c0*/  IMAD.SHL.U32 R8, R38, 0x4, RZ ;  /* 0x0000000426087824 */ /* 0x002fe200078e00ff */
[----:B------:R-:W-:Y:S02]  /*08d0*/  SHF.R.S32.HI R35, RZ, 0x1f, R38 ;  /* 0x0000001fff237819 */ /* 0x000fe40000011426 */
[----:B--2---:R-:W-:Y:S01]  /*08e0*/  ISETP.NE.AND P4, PT, R0, RZ, PT ;  /* 0x000000ff0000720c */ /* 0x004fe20003f85270 */
        /* <DEDUP_REMOVED lines=13> */
[----:B---3--:R-:W3:Y:S01]  /*09c0*/  @!P5 LDG.E R39, [R2.64] ;  /* 0x000000060227d981 */ /* 0x008ee2000c1e1900 */
        /* <DEDUP_REMOVED lines=10> */
.L_x_88:
        /* <DEDUP_REMOVED lines=17> */
[C---:B------:R-:W-:Y:S02]  /*0b80*/  ISETP.NE.AND P1, PT, R0.reuse, -0x1, PT ;  /* 0xffffffff0000780c */ /* 0x040fe40003f25270 */
[----:B------:R-:W-:Y:S01]  /*0b90*/  SHF.R.S32.HI R7, RZ, 0x1f, R2 ;  /* 0x0000001fff077819 */ /* 0x000fe20000011402 */
[----:B------:R-:W-:-:S03]  /*0ba0*/  IMAD.WIDE.U32 R4, R0, c[0x0][0x190], RZ ;  /* 0x0000640000047a25 */ /* 0x000fc600078e00ff */
[----:B------:R-:W-:Y:S01]  /*0bb0*/  LEA.HI R7, R7, R2, RZ, 0x6 ;  /* 0x0000000207077211 */ /* 0x000fe200078f30ff */
[----:B------:R-:W-:Y:S01]  /*0bc0*/  IMAD R3, R38, c[0x0][0x17c], R3 ;  /* 0x00005f0026037a24 */ /* 0x000fe200078e0203 */
[----:B------:R-:W-:Y:S01]  /*0bd0*/  SEL R29, R10, R4, !P1 ;  /* 0x000000040a1d7207 */ /* 0x000fe20004800000 */
[----:B------:R-:W-:Y:S01]  /*0be0*/  @P0 IMAD.IADD R6, R250, 0x1, R39 ;  /* 0x00000001fa060824 */ /* 0x000fe200078e0227 */
[----:B------:R-:W-:Y:S01]  /*0bf0*/  LOP3.LUT R8, R7, 0xffffffc0, RZ, 0xc0, !PT ;  /* 0xffffffc007087812 */ /* 0x000fe200078ec0ff */
[----:B------:R-:W-:Y:S01]  /*0c00*/  IMAD R9, R0, c[0x0][0x194], RZ ;  /* 0x0000650000097a24 */ /* 0x000fe200078e02ff */
[----:B------:R-:W-:Y:S01]  /*0c10*/  SHF.R.S32.HI R209, RZ, 0x6, R7 ;  /* 0x00000006ffd17819 */ /* 0x000fe20000011407 */
[----:B------:R-:W-:Y:S01]  /*0c20*/  IMAD.IADD R26, R11, 0x1, R3 ;  /* 0x000000010b1a7824 */ /* 0x000fe200078e0203 */
[----:B------:R-:W-:Y:S01]  /*0c30*/  IADD3 R10, R8, -0x40, RZ ;  /* 0xffffffc0080a7810 */ /* 0x000fe20007ffe0ff */
[----:B------:R-:W-:Y:S01]  /*0c40*/  @P0 IMAD.WIDE.U32 R2, R6, c[0x0][0x198], RZ ;  /* 0x0000660006020a25 */ /* 0x000fe200078e00ff */
[----:B------:R-:W-:-:S02]  /*0c50*/  @P1 IADD3 R26, R5, R9, RZ ;  /* 0x00000009051a1210 */ /* 0x000fc40007ffe0ff */
[----:B------:R-:W-:Y:S01]  /*0c60*/  SHF.R.S32.HI R19, RZ, 0x1f, R10 ;  /* 0x0000001fff137819 */ /* 0x000fe2000001140a */
[----:B------:R-:W-:Y:S02]  /*0c70*/  @P0 IMAD R31, R6, c[0x0][0x19c], R3 ;  /* 0x00006700061f0a24 */ /* 0x000fe400078e0203 */
        /* <DEDUP_REMOVED lines=12> */
.L_x_90:
        /* <DEDUP_REMOVED lines=15> */
.L_x_91:
[----:B------:R-:W2:Y:S04]  /*0e30*/  LDL.64 R4, [R1] ;  /* 0x0000000001047983 */ /* 0x000ea80000100a00 */
[----:B------:R3:W2:Y:S01]  /*0e40*/  LDL.64 R40, [R1] ;  /* 0x0000000001287983 */ /* 0x0006a20000100a00 */
[----:B------:R-:W-:Y:S01]  /*0e50*/  IABS R9, c[0x0][0x1c8] ;  /* 0x0000720000097a13 */ /* 0x000fe20000000000 */
[----:B------:R-:W4:Y:S01]  /*0e60*/  LDC.U8 R15, c[0x0][0x328] ;  /* 0x0000ca00ff0f7b82 */ /* 0x000f220000000000 */
[----:B------:R-:W-:Y:S02]  /*0e70*/  IMAD.MOV.U32 R11, RZ, RZ, c[0x0][0x224] ;  /* 0x00008900ff0b7624 */ /* 0x000fe400078e00ff */
[----:B------:R-:W5:Y:S01]  /*0e80*/  I2F.RP R2, R9 ;  /* 0x0000000900027306 */ /* 0x000f620000209400 */
[----:B------:R-:W-:-:S02]  /*0e90*/  IMAD.MOV.U32 R37, RZ, RZ, c[0x0][0x22c] ;  /* 0x00008b00ff257624 */ /* 0x000fc400078e00ff */
[----:B------:R-:W-:Y:S01]  /*0ea0*/  SHF.R.S32.HI R11, RZ, 0x1f, R11 ;  /* 0x0000001fff0b7819 */ /* 0x000fe2000001140b */
[----:B------:R-:W-:Y:S01]  /*0eb0*/  IMAD.WIDE.U32 R12, R38, c[0x0][0x224], RZ ;  /* 0x00008900260c7a25 */ /* 0x000fe200078e00ff */
[----:B------:R-:W1:Y:S03]  /*0ec0*/  LDC.U8 R21, c[0x0][0x3d0] ;  /* 0x0000f400ff157b82 */ /* 0x000e660000000000 */
[----:B------:R-:W-:Y:S01]  /*0ed0*/  IMAD.WIDE R22, R37, c[0x0][0x1c0], RZ ;  /* 0x0000700025167a25 */ /* 0x000fe200078e02ff */
[----:B-----5:R-:W5:Y:S01]  /*0ee0*/  MUFU.RCP R2, R2 ;  /* 0x0000000200027308 */ /* 0x020f620000001000 */
[----:B----4-:R-:W-:Y:S02]  /*0ef0*/  ISETP.NE.AND P3, PT, R15, RZ, PT ;  /* 0x000000ff0f00720c */ /* 0x010fe40003f65270 */
[----:B-----5:R-:W-:-:S05]  /*0f00*/  IADD3 R2, R2, 0xffffffe, RZ ;  /* 0x0ffffffe02027810 */ /* 0x020fca0007ffe0ff */
[----:B------:R-:W4:Y:S02]  /*0f10*/  F2I.FTZ.U32.TRUNC.NTZ R3, R2 ;  /* 0x0000000200037305 */ /* 0x000f24000021f000 */
[----:B----4-:R-:W-:-:S05]  /*0f20*/  IADD3 R2, RZ, -R3, RZ ;  /* 0x80000003ff027210 */ /* 0x010fca0007ffe0ff */
[----:B------:R-:W-:Y:S01]  /*0f30*/  IMAD R6, R2, R9, RZ ;  /* 0x0000000902067224 */ /* 0x000fe200078e02ff */
[----:B------:R-:W-:-:S05]  /*0f40*/  MOV R2, RZ ;  /* 0x000000ff00027202 */ /* 0x000fca0000000f00 */
[----:B------:R-:W-:-:S04]  /*0f50*/  IMAD.HI.U32 R2, R3, R6, R2 ;  /* 0x0000000603027227 */ /* 0x000fc800078e0002 */
[----:B------:R-:W-:-:S04]  /*0f60*/  @!P1 IMAD R6, R35, c[0x0][0x368], RZ ;  /* 0x0000da0023069a24 */ /* 0x000fc800078e02ff */
[----:B------:R-:W-:Y:S02]  /*0f70*/  @!P1 IMAD R6, R38, c[0x0][0x36c], R6 ;  /* 0x0000db0026069a24 */ /* 0x000fe400078e0206 */
[----:B--2---:R-:W-:Y:S02]  /*0f80*/  IMAD.MOV.U32 R40, RZ, RZ, R4 ;  /* 0x000000ffff287224 */ /* 0x004fe400078e0004 */
[----:B------:R-:W-:-:S03]  /*0f90*/  @P1 IMAD.WIDE.U32 R4, R0, c[0x0][0x370], RZ ;  /* 0x0000dc0000041a25 */ /* 0x000fc600078e00ff */
[----:B------:R-:W-:Y:S01]  /*0fa0*/  IABS R7, R40 ;  /* 0x0000002800077213 */ /* 0x000fe20000000000 */
[----:B------:R-:W-:Y:S01]  /*0fb0*/  @P1 IMAD R17, R0, c[0x0][0x374], R5 ;  /* 0x0000dd0000111a24 */ /* 0x000fe200078e0205 */
[----:B------:R-:W-:Y:S01]  /*0fc0*/  @P1 MOV R14, R4 ;  /* 0x00000004000e1202 */ /* 0x000fe20000000f00 */
[----:B------:R-:W-:Y:S01]  /*0fd0*/  @!P1 IMAD.WIDE.U32 R4, R38, c[0x0][0x368], RZ ;  /* 0x0000da0026049a25 */ /* 0x000fe200078e00ff */
[----:B------:R-:W-:-:S03]  /*0fe0*/  SHF.R.S32.HI R41, RZ, 0x1f, R40 ;  /* 0x0000001fff297819 */ /* 0x000fc60000011428 */
[----:B------:R-:W-:Y:S01]  /*0ff0*/  IMAD.MOV.U32 R8, RZ, RZ, R7 ;  /* 0x000000ffff087224 */ /* 0x000fe200078e0007 */
[----:B------:R-:W-:Y:S01]  /*1000*/  LOP3.LUT R7, R40, c[0x0][0x1c8], RZ, 0x3c, !PT ;  /* 0x0000720028077a12 */ /* 0x000fe200078e3cff */
[----:B------:R-:W-:Y:S01]  /*1010*/  @!P1 IMAD.MOV.U32 R14, RZ, RZ, R4 ;  /* 0x000000ffff0e9224 */ /* 0x000fe200078e0004 */
[----:B------:R-:W-:Y:S01]  /*1020*/  @!P1 IADD3 R17, R5, R6, RZ ;  /* 0x0000000605119210 */ /* 0x000fe20007ffe0ff */
[----:B------:R-:W-:Y:S01]  /*1030*/  IMAD.HI.U32 R2, R2, R8, RZ ;  /* 0x0000000802027227 */ /* 0x000fe200078e00ff */
[----:B------:R-:W-:Y:S01]  /*1040*/  ISETP.GE.AND P4, PT, R7, RZ, PT ;  /* 0x000000ff0700720c */ /* 0x000fe20003f86270 */
[----:B------:R3:W-:Y:S02]  /*1050*/  STL [R1+0x4], R41 ;  /* 0x0000042901007387 */ /* 0x0007e40000100800 */
[----:B------:R-:W-:Y:S01]  /*1060*/  IMAD R7, R11, R38, RZ ;  /* 0x000000260b077224 */ /* 0x000fe200078e02ff */
[----:B------:R-:W-:Y:S01]  /*1070*/  IADD3 R3, -R2, RZ, RZ ;  /* 0x000000ff02037210 */ /* 0x000fe20007ffe1ff */
[----:B------:R-:W2:Y:S01]  /*1080*/  S2R R11, SR_CTAID.X ;  /* 0x00000000000b7919 */ /* 0x000ea20000002500 */
[----:B------:R-:W-:-:S02]  /*1090*/  IMAD.SHL.U32 R6, R38, 0x80, RZ ;  /* 0x0000008026067824 */ /* 0x000fc400078e00ff */
[----:B------:R-:W-:Y:S02]  /*10a0*/  IMAD R5, R35, c[0x0][0x224], R7 ;  /* 0x0000890023057a24 */ /* 0x000fe400078e0207 */
[----:B------:R-:W-:Y:S01]  /*10b0*/  IMAD R3, R9, R3, R8 ;  /* 0x0000000309037224 */ /* 0x000fe200078e0208 */
[----:B------:R-:W-:Y:S01]  /*10c0*/  SHF.L.U64.HI R8, R38, 0x7, R35 ;  /* 0x0000000726087819 */ /* 0x000fe20000010223 */
[-C--:B------:R-:W-:Y:S01]  /*10d0*/  IMAD R7, R23, R12.reuse, RZ ;  /* 0x0000000c17077224 */ /* 0x080fe200078e02ff */
[----:B------:R-:W-:Y:S01]  /*10e0*/  IADD3 R4, R13, R5, RZ ;  /* 0x000000050d047210 */ /* 0x000fe20007ffe0ff */
[----:B------:R-:W-:Y:S01]  /*10f0*/  IMAD.WIDE.U32 R12, R22, R12, RZ ;  /* 0x0000000c160c7225 */ /* 0x000fe200078e00ff */
[----:B------:R-:W-:Y:S02]  /*1100*/  ISETP.GT.U32.AND P5, PT, R9, R3, PT ;  /* 0x000000030900720c */ /* 0x000fe40003fa4070 */
[----:B------:R-:W-:Y:S01]  /*1110*/  SEL R6, R6, RZ, P2 ;  /* 0x000000ff06067207 */ /* 0x000fe20001000000 */
[----:B------:R-:W-:Y:S01]  /*1120*/  IMAD R7, R22, R4, R7 ;  /* 0x0000000416077224 */ /* 0x000fe200078e0207 */
[----:B------:R-:W-:Y:S01]  /*1130*/  SEL R8, R8, RZ, P2 ;  /* 0x000000ff08087207 */ /* 0x000fe20001000000 */
[----:B------:R-:W-:Y:S01]  /*1140*/  IMAD.WIDE.U32 R4, R22, R0, RZ ;  /* 0x0000000016047225 */ /* 0x000fe200078e00ff */
[----:B------:R-:W-:-:S02]  /*1150*/  IADD3 R6, P2, R10, R6, RZ ;  /* 0x000000060a067210 */ /* 0x000fc40007f5e0ff */
[----:B------:R-:W-:Y:S02]  /*1160*/  IADD3 R16, R13, R7, RZ ;  /* 0x000000070d107210 */ /* 0x000fe40007ffe0ff */
[----:B------:R-:W-:Y:S01]  /*1170*/  SEL R20, R12, R4, !P1 ;  /* 0x000000040c147207 */ /* 0x000fe20004800000 */
[----:B------:R-:W-:Y:S02]  /*1180*/  @P3 IMAD R4, R38, c[0x0][0x214], RZ ;  /* 0x0000850026043a24 */ /* 0x000fe400078e02ff */
[-C--:B------:R-:W-:Y:S01]  /*1190*/  @!P5 IADD3 R3, R3, -R9.reuse, RZ ;  /* 0x800000090303d210 */ /* 0x080fe20007ffe0ff */
[----:B------:R-:W-:Y:S01]  /*11a0*/  IMAD.X R8, R19, 0x1, R8, P2 ;  /* 0x0000000113087824 */ /* 0x000fe200010e0608 */
[----:B------:R-:W-:Y:S01]  /*11b0*/  @!P5 IADD3 R2, R2, 0x1, RZ ;  /* 0x000000010202d810 */ /* 0x000fe20007ffe0ff */
[----:B--2---:R-:W-:Y:S01]  /*11c0*/  IMAD.WIDE.U32 R12, R11, c[0x0][0x3d8], RZ ;  /* 0x0000f6000b0c7a25 */ /* 0x004fe200078e00ff */
[----:B------:R-:W-:Y:S02]  /*11d0*/  ISETP.GE.U32.AND P6, PT, R3, R9, PT ;  /* 0x000000090300720c */ /* 0x000fe40003fc6070 */
[----:B------:R-:W-:Y:S01]  /*11e0*/  ISETP.NE.AND P5, PT, RZ, c[0x0][0x1c8], PT ;  /* 0x00007200ff007a0c */ /* 0x000fe20003fa5270 */
[----:B------:R-:W-:Y:S01]  /*11f0*/  IMAD R3, R23, R0, RZ ;  /* 0x0000000017037224 */ /* 0x000fe200078e02ff */
[----:B-1----:R-:W-:Y:S01]  /*1200*/  ISETP.NE.AND P2, PT, R21, RZ, PT ;  /* 0x000000ff1500720c */ /* 0x002fe20003f45270 */
[----:B------:R-:W-:-:S02]  /*1210*/  IMAD R9, R23, R6, RZ ;  /* 0x0000000617097224 */ /* 0x000fc400078e02ff */
[----:B------:R-:W-:Y:S01]  /*1220*/  IMAD.WIDE.U32 R6, R22, R6, RZ ;  /* 0x0000000616067225 */ /* 0x000fe200078e00ff */
[----:B------:R-:W-:Y:S02]  /*1230*/  @P1 IADD3 R16, R5, R3, RZ ;  /* 0x0000000305101210 */ /* 0x000fe40007ffe0ff */
[----:B------:R-:W-:Y:S01]  /*1240*/  @P3 SEL R3, R4, R0, !P1 ;  /* 0x0000000004033207 */ /* 0x000fe20004800000 */
[----:B------:R-:W-:Y:S01]  /*1250*/  IMAD R8, R22, R8, R9 ;  /* 0x0000000816087224 */ /* 0x000fe200078e0209 */
[----:B------:R-:W-:Y:S01]  /*1260*/  SHF.R.S32.HI R22, RZ, 0x1f, R18 ;  /* 0x0000001fff167819 */ /* 0x000fe20000011412 */
[----:B------:R-:W-:Y:S01]  /*1270*/  IMAD R4, R11, c[0x0][0x3dc], R13 ;  /* 0x0000f7000b047a24 */ /* 0x000fe200078e020d */
[----:B------:R-:W-:Y:S01]  /*1280*/  @P6 IADD3 R2, R2, 0x1, RZ ;  /* 0x0000000102026810 */ /* 0x000fe20007ffe0ff */
[----:B------:R-:W-:Y:S01]  /*1290*/  @!P3 IMAD R5, R38, c[0x0][0x1c0], R40 ;  /* 0x000070002605ba24 */ /* 0x000fe200078e0228 */
[----:B------:R-:W-:Y:S02]  /*12a0*/  SEL R13, R12, RZ, P2 ;  /* 0x000000ff0c0d7207 */ /* 0x000fe40001000000 */
[----:B------:R-:W-:Y:S01]  /*12b0*/  SEL R21, R4, RZ, P2 ;  /* 0x000000ff04157207 */ /* 0x000fe20001000000 */
[----:B------:R-:W-:Y:S01]  /*12c0*/  IMAD.MOV.U32 R15, RZ, RZ, R2 ;  /* 0x000000ffff0f7224 */ /* 0x000fe200078e0002 */
[----:B------:R-:W-:Y:S01]  /*12d0*/  IADD3 R11, R7, R8, RZ ;  /* 0x00000008070b7210 */ /* 0x000fe20007ffe0ff */
[----:B------:R-:W-:-:S02]  /*12e0*/  @P3 IMAD R2, R40, c[0x0][0x234], R3 ;  /* 0x00008d0028023a24 */ /* 0x000fc400078e0203 */
[----:B------:R-:W-:Y:S01]  /*12f0*/  IMAD R3, R40, c[0x0][0x22c], RZ ;  /* 0x00008b0028037a24 */ /* 0x000fe200078e02ff */
[----:B------:R-:W-:Y:S01]  /*1300*/  @!P4 IADD3 R15, -R15, RZ, RZ ;  /* 0x000000ff0f0fc210 */ /* 0x000fe20007ffe1ff */
[----:B------:R-:W-:Y:S01]  /*1310*/  @!P3 IMAD R2, R5, c[0x0][0x214], RZ ;  /* 0x000085000502ba24 */ /* 0x000fe200078e02ff */
[----:B------:R-:W-:Y:S02]  /*1320*/  @!P5 LOP3.LUT R15, RZ, c[0x0][0x1c8], RZ, 0x33, !PT ;  /* 0x00007200ff0fda12 */ /* 0x000fe400078e33ff */
[----:B------:R-:W-:Y:S02]  /*1330*/  SHF.R.S32.HI R12, RZ, 0x1f, R3 ;  /* 0x0000001fff0c7819 */ /* 0x000fe40000011403 */
[----:B------:R-:W-:Y:S01]  /*1340*/  SHF.R.S32.HI R23, RZ, 0x1f, R15 ;  /* 0x0000001fff177819 */ /* 0x000fe2000001140f */
[----:B------:R-:W-:Y:S05]  /*1350*/  @!P3 BRA `(.L_x_92) ;  /* 0x000000700000b947 */ /* 0x000fea0003800000 */
[----:B---3--:R-:W-:Y:S01]  /*1360*/  @!P1 IMAD R0, R38, c[0x0][0x224], RZ ;  /* 0x0000890026009a24 */ /* 0x008fe200078e02ff */
[----:B------:R-:W-:Y:S02]  /*1370*/  MOV R5, 0x80 ;  /* 0x0000008000057802 */ /* 0x000fe40000000f00 */
[----:B------:R-:W-:-:S02]  /*1380*/  MOV R4, c[0x0][0x210] ;  /* 0x0000840000047a02 */ /* 0x000fc40000000f00 */
[----:B------:R-:W-:-:S03]  /*1390*/  LEA R0, R38, R0, 0x7 ;  /* 0x0000000026007211 */ /* 0x000fc600078e38ff */
[----:B------:R-:W-:-:S04]  /*13a0*/  IMAD R4, R5, R4, c[0x0][0x234] ;  /* 0x00008d0005047624 */ /* 0x000fc800078e0204 */
[----:B------:R-:W-:Y:S01]  /*13b0*/  IMAD R0, R4, R40, R0 ;  /* 0x0000002804007224 */ /* 0x000fe200078e0200 */
[----:B------:R-:W-:Y:S05]  /*13c0*/  BRA `(.L_x_93) ;  /* 0x0000002000007947 */ /* 0x000fea0003800000 */
.L_x_92:
[----:B---3--:R-:W-:-:S04]  /*13d0*/  IMAD R0, R38, c[0x0][0x1c0], R40 ;  /* 0x0000700026007a24 */ /* 0x008fc800078e0228 */
[----:B------:R-:W-:Y:S02]  /*13e0*/  IMAD R0, R0, c[0x0][0x224], RZ ;  /* 0x0000890000007a24 */ /* 0x000fe400078e02ff */
.L_x_93:
[----:B------:R-:W1:Y:S01]  /*13f0*/  S2R R34, SR_TID.X ;  /* 0x0000000000227919 */ /* 0x000e620000002100 */
[----:B------:R-:W-:Y:S01]  /*1400*/  IMAD R37, R37, c[0x0][0x1c0], RZ ;  /* 0x0000700025257a24 */ /* 0x000fe200078e02ff */
[----:B------:R-:W-:Y:S01]  /*1410*/  SHF.R.S32.HI R217, RZ, 0x1f, R216 ;  /* 0x0000001fffd97819 */ /* 0x000fe200000114d8 */
[----:B------:R-:W-:Y:S01]  /*1420*/  IMAD.IADD R2, R10, 0x1, R2 ;  /* 0x000000010a027824 */ /* 0x000fe200078e0202 */
[----:B------:R-:W-:Y:S01]  /*1430*/  BSSY B1, `(.L_x_89) ;  /* 0x00005ea000017945 */ /* 0x000fe20003800000 */
[----:B------:R-:W-:Y:S01]  /*1440*/  IMAD.MOV.U32 R4, RZ, RZ, 0x4 ;  /* 0x00000004ff047424 */ /* 0x000fe200078e00ff */
[----:B------:R-:W-:Y:S01]  /*1450*/  IADD3 R218, R216, 0x40, RZ ;  /* 0x00000040d8da7810 */ /* 0x000fe20007ffe0ff */
[----:B------:R-:W-:Y:S02]  /*1460*/  IMAD.IADD R0, R10, 0x1, R0 ;  /* 0x000000010a007824 */ /* 0x000fe400078e0200 */
[----:B------:R-:W-:Y:S02]  /*1470*/  IMAD.SHL.U32 R7, R37, 0x40, RZ ;  /* 0x0000004025077824 */ /* 0x000fe400078e00ff */
[----:B------:R-:W-:Y:S01]  /*1480*/  IMAD.WIDE R8, R2, R4, c[0x0][0x200] ;  /* 0x0000800002087625 */ /* 0x000fe200078e0204 */
[----:B------:R-:W-:-:S02]  /*1490*/  IADD3 R2, P4, R216, R14, RZ ;  /* 0x0000000ed8027210 */ /* 0x000fc40007f9e0ff */
[----:B------:R-:W-:Y:S01]  /*14a0*/  IADD3 R6, P3, P1, R6, R7, R3 ;  /* 0x0000000706067210 */ /* 0x000fe2000797e003 */
[----:B------:R-:W-:Y:S01]  /*14b0*/  IMAD.WIDE R4, R0, R4, c[0x0][0x3c8] ;  /* 0x0000f20000047625 */ /* 0x000fe200078e0204 */
[----:B------:R-:W-:Y:S02]  /*14c0*/  SHF.R.S32.HI R0, RZ, 0x1f, R7 ;  /* 0x0000001fff007819 */ /* 0x000fe40000011407 */
[----:B------:R-:W-:Y:S01]  /*14d0*/  IADD3.X R3, R217, R17, RZ, P4, !PT ;  /* 0x00000011d9037210 */ /* 0x000fe200027fe4ff */
[----:B------:R-:W-:Y:S01]  /*14e0*/  IMAD.MOV.U32 R229, RZ, RZ, R4 ;  /* 0x000000ffffe57224 */ /* 0x000fe200078e0004 */
[----:B------:R-:W-:Y:S01]  /*14f0*/  IADD3.X R11, R11, R0, R12, P3, P1 ;  /* 0x000000000b0b7210 */ /* 0x000fe20001fe240c */
[----:B------:R-:W-:Y:S01]  /*1500*/  IMAD R4, R19, c[0x0][0x370], RZ ;  /* 0x0000dc0013047a24 */ /* 0x000fe200078e02ff */
[----:B------:R-:W-:Y:S01]  /*1510*/  IADD3 R0, -R227, R24, R18 ;  /* 0x00000018e3007210 */ /* 0x000fe20007ffe112 */
[----:B------:R-:W-:Y:S01]  /*1520*/  IMAD.WIDE.U32 R2, R10, c[0x0][0x370], R2 ;  /* 0x0000dc000a027a25 */ /* 0x000fe200078e0002 */
[----:B-1----:R-:W-:-:S02]  /*1530*/  SHF.R.S32.HI R36, RZ, 0x1f, R34 ;  /* 0x0000001fff247819 */ /* 0x002fc40000011422 */
[----:B------:R-:W-:Y:S01]  /*1540*/  IADD3 R0, R0, -c[0x0][0x2e8], RZ ;  /* 0x8000ba0000007a10 */ /* 0x000fe20007ffe0ff */
[----:B------:R-:W-:Y:S01]  /*1550*/  IMAD.MOV.U32 R226, RZ, RZ, R8 ;  /* 0x000000ffffe27224 */ /* 0x000fe200078e0008 */
[----:B------:R-:W-:Y:S01]  /*1560*/  IADD3 R12, P3, P1, R13, R6, R20 ;  /* 0x000000060d0c7210 */ /* 0x000fe2000797e014 */
[----:B------:R-:W-:Y:S01]  /*1570*/  IMAD R6, R10, c[0x0][0x374], R4 ;  /* 0x0000dd000a067a24 */ /* 0x000fe200078e0204 */
[----:B------:R-:W-:Y:S01]  /*1580*/  SHF.R.S32.HI R4, RZ, 0x1f, R0 ;  /* 0x0000001fff047819 */ /* 0x000fe20000011400 */
[----:B------:R-:W-:Y:S01]  /*1590*/  IMAD.MOV.U32 R225, RZ, RZ, R9 ;  /* 0x000000ffffe17224 */ /* 0x000fe200078e0009 */
[CC--:B------:R-:W-:Y:S01]  /*15a0*/  LEA.HI R28, R36.reuse, R34.reuse, RZ, 0x3 ;  /* 0x00000022241c7211 */ /* 0x0c0fe200078f18ff */
[----:B------:R-:W-:Y:S01]  /*15b0*/  IMAD.IADD R3, R3, 0x1, R6 ;  /* 0x0000000103037824 */ /* 0x000fe200078e0206 */
[----:B------:R-:W-:Y:S01]  /*15c0*/  LEA.HI R32, R36, R34, RZ, 0x5 ;  /* 0x0000002224207211 */ /* 0x000fe200078f28ff */
[----:B------:R-:W-:Y:S01]  /*15d0*/  IMAD.MOV.U32 R228, RZ, RZ, R5 ;  /* 0x000000ffffe47224 */ /* 0x000fe200078e0005 */
[----:B------:R-:W-:Y:S01]  /*15e0*/  LEA.HI R14, R4, R0, RZ, 0x6 ;  /* 0x00000000040e7211 */ /* 0x000fe200078f30ff */
[----:B------:R-:W-:Y:S01]  /*15f0*/  IMAD.WIDE.U32 R2, R40, c[0x0][0x378], R2 ;  /* 0x0000de0028027a25 */ /* 0x000fe200078e0002 */
[----:B------:R-:W-:-:S02]  /*1600*/  SHF.R.S32.HI R13, RZ, 0x3, R28 ;  /* 0x00000003ff0d7819 */ /* 0x000fc4000001141c */
[----:B------:R-:W-:Y:S01]  /*1610*/  LOP3.LUT R4, R32, 0xffffffe0, RZ, 0xc0, !PT ;  /* 0xffffffe020047812 */ /* 0x000fe200078ec0ff */
[----:B------:R-:W-:Y:S01]  /*1620*/  IMAD R5, R41, c[0x0][0x378], RZ ;  /* 0x0000de0029057a24 */ /* 0x000fe200078e02ff */
[----:B------:R-:W-:Y:S02]  /*1630*/  IADD3 R0, P4, R13, R10, RZ ;  /* 0x0000000a0d007210 */ /* 0x000fe40007f9e0ff */
[----:B------:R-:W-:Y:S01]  /*1640*/  SHF.R.S32.HI R33, RZ, 0x1f, R13 ;  /* 0x0000001fff217819 */ /* 0x000fe2000001140d */
[----:B------:R-:W-:Y:S01]  /*1650*/  IMAD.IADD R17, R34, 0x1, -R4 ;  /* 0x0000000122117824 */ /* 0x000fe200078e0a04 */
[----:B------:R-:W-:Y:S01]  /*1660*/  SHF.R.S32.HI R20, RZ, 0x5, R32 ;  /* 0x00000005ff147819 */ /* 0x000fe20000011420 */
[----:B------:R-:W-:-:S04]  /*1670*/  IMAD.WIDE.U32 R6, R0, c[0x0][0x190], R216 ;  /* 0x0000640000067a25 */ /* 0x000fc800078e00d8 */
[----:B------:R-:W-:Y:S02]  /*1680*/  IMAD.X R8, R33, 0x1, R19, P4 ;  /* 0x0000000121087824 */ /* 0x000fe400020e0613 */
[----:B------:R-:W-:Y:S02]  /*1690*/  IMAD R4, R20, R37, R17 ;  /* 0x0000002514047224 */ /* 0x000fe400078e0211 */
[----:B------:R-:W-:Y:S01]  /*16a0*/  IMAD R9, R8, c[0x0][0x190], RZ ;  /* 0x0000640008097a24 */ /* 0x000fe200078e02ff */
[----:B------:R-:W-:Y:S01]  /*16b0*/  IADD3.X R8, R21, R11, R16, P3, P1 ;  /* 0x0000000b15087210 */ /* 0x000fe20001fe2410 */
[----:B------:R-:W-:Y:S01]  /*16c0*/  IMAD R5, R40, c[0x0][0x37c], R5 ;  /* 0x0000df0028057a24 */ /* 0x000fe200078e0205 */
[----:B------:R-:W-:Y:S01]  /*16d0*/  IADD3 R10, P1, R4, R12, RZ ;  /* 0x0000000c040a7210 */ /* 0x000fe20007f3e0ff */
[----:B------:R-:W-:Y:S01]  /*16e0*/  IMAD R9, R0, c[0x0][0x194], R9 ;  /* 0x0000650000097a24 */ /* 0x000fe200078e0209 */
[----:B------:R-:W-:Y:S01]  /*16f0*/  IADD3 R6, P3, R29, R6, RZ ;  /* 0x000000061d067210 */ /* 0x000fe20007f7e0ff */
[----:B------:R-:W-:Y:S01]  /*1700*/  IMAD.IADD R5, R3, 0x1, R5 ;  /* 0x0000000103057824 */ /* 0x000fe200078e0205 */
[----:B------:R-:W-:Y:S01]  /*1710*/  LEA.HI.X.SX32 R11, R4, R8, 0x1, P1 ;  /* 0x00000008040b7211 */ /* 0x000fe200008f0eff */
[----:B------:R-:W-:Y:S01]  /*1720*/  IMAD R3, R41, c[0x0][0x1a8], RZ ;  /* 0x00006a0029037a24 */ /* 0x000fe200078e02ff */
[----:B------:R-:W-:Y:S01]  /*1730*/  MOV R4, R2 ;  /* 0x0000000200047202 */ /* 0x000fe20000000f00 */
[----:B------:R-:W-:Y:S01]  /*1740*/  IMAD R0, R33, c[0x0][0x370], RZ ;  /* 0x0000dc0021007a24 */ /* 0x000fe200078e02ff */
[----:B------:R-:W-:Y:S01]  /*1750*/  SHF.R.S32.HI R2, RZ, 0x6, R14 ;  /* 0x00000006ff027819 */ /* 0x000fe2000001140e */
[----:B------:R-:W-:Y:S01]  /*1760*/  IMAD R3, R40, c[0x0][0x1ac], R3 ;  /* 0x00006b0028037a24 */ /* 0x000fe200078e0203 */
[----:B------:R-:W-:Y:S01]  /*1770*/  IADD3.X R7, R26, R7, R9, P3, !PT ;  /* 0x000000071a077210 */ /* 0x000fe20001ffe409 */
[C---:B------:R-:W-:Y:S01]  /*1780*/  IMAD R0, R13.reuse, c[0x0][0x374], R0 ;  /* 0x0000dd000d007a24 */ /* 0x040fe200078e0200 */
[----:B------:R-:W-:Y:S01]  /*1790*/  IMNMX R249, RZ, R2, !PT ;  /* 0x00000002fff97217 */ /* 0x000fe20007800200 */
[----:B------:R-:W-:Y:S01]  /*17a0*/  IMAD.WIDE.U32 R4, R13, c[0x0][0x370], R4 ;  /* 0x0000dc000d047a25 */ /* 0x000fe200078e0004 */
[----:B------:R-:W-:-:S02]  /*17b0*/  LEA R204, P1, R10, c[0x0][0x350], 0x2 ;  /* 0x0000d4000acc7a11 */ /* 0x000fc400078210ff */
[----:B------:R-:W-:Y:S01]  /*17c0*/  ISETP.GT.AND P5, PT, R209, R249, PT ;  /* 0x000000f9d100720c */ /* 0x000fe20003fa4270 */
[----:B------:R-:W-:Y:S01]  /*17d0*/  IMAD.WIDE.U32 R8, R40, c[0x0][0x1a8], R6 ;  /* 0x00006a0028087a25 */ /* 0x000fe200078e0006 */
[----:B------:R-:W-:Y:S02]  /*17e0*/  LEA R214, P3, R4, c[0x0][0x330], 0x1 ;  /* 0x0000cc0004d67a11 */ /* 0x000fe400078608ff */
[----:B------:R-:W-:Y:S01]  /*17f0*/  LEA.HI.X R205, R10, c[0x0][0x354], R11, 0x2, P1 ;  /* 0x0000d5000acd7a11 */ /* 0x000fe200008f140b */
[----:B------:R-:W-:Y:S01]  /*1800*/  IMAD.IADD R16, R5, 0x1, R0 ;  /* 0x0000000105107824 */ /* 0x000fe200078e0200 */
[----:B------:R-:W-:Y:S01]  /*1810*/  LEA R212, P4, R8, c[0x0][0x160], 0x1 ;  /* 0x0000580008d47a11 */ /* 0x000fe200078808ff */
[----:B------:R-:W-:Y:S01]  /*1820*/  IMAD.IADD R19, R9, 0x1, R3 ;  /* 0x0000000109137824 */ /* 0x000fe200078e0203 */
[----:B------:R-:W-:Y:S02]  /*1830*/  IADD3 R209, R209, -0x1, RZ ;  /* 0xffffffffd1d17810 */ /* 0x000fe40007ffe0ff */
[----:B------:R-:W-:-:S02]  /*1840*/  LEA.HI.X R215, R4, c[0x0][0x334], R16, 0x1, P3 ;  /* 0x0000cd0004d77a11 */ /* 0x000fc400018f0c10 */
        /* <DEDUP_REMOVED lines=17> */
.L_x_95:
        /* <DEDUP_REMOVED lines=15> */
.L_x_96:
        /* <DEDUP_REMOVED lines=25> */
.L_x_98:
[----:B------:R-:W-:Y:S05]  /*1be0*/  BSYNC B0 ;  /* 0x0000000000007941 */ /* 0x000fea0003800000 */
.L_x_97:
        /* <DEDUP_REMOVED lines=17> */
.L_x_100:
[----:B------:R-:W-:Y:S05]  /*1d00*/  BSYNC B0 ;  /* 0x0000000000007941 */ /* 0x000fea0003800000 */
.L_x_99:
        /* <DEDUP_REMOVED lines=23> */
.L_x_102:
[----:B------:R-:W-:Y:S05]  /*1e80*/  BSYNC B0 ;  /* 0x0000000000007941 */ /* 0x000fea0003800000 */
.L_x_101:
        /* <DEDUP_REMOVED lines=16> */
.L_x_94:
[----:B------:R-:W2:Y:S01]  /*1f90*/  LDL R21, [R1+0x18] ;  /* 0x0000180001157983 */ /* 0x000ea20000100800 */
[----:B------:R-:W-:Y:S01]  /*1fa0*/  IMAD R14, R236, -0x40, R227 ;  /* 0xffffffc0ec0e7824 */ /* 0x000fe200078e02e3 */
[----:B------:R-:W-:Y:S01]  /*1fb0*/  LEA.HI R7, R209, R209, RZ, 0x1 ;  /* 0x000000d1d1077211 */ /* 0x000fe200078f08ff */
[----:B------:R-:W-:Y:S01]  /*1fc0*/  IMAD.WIDE.U32 R2, R18, c[0x0][0x1a0], R216 ;  /* 0x0000680012027a25 */ /* 0x000fe200078e00d8 */
[----:B------:R-:W-:Y:S01]  /*1fd0*/  BSSY B0, `(.L_x_104) ;  /* 0x0000029000007945 */ /* 0x000fe20003800000 */
[----:B------:R-:W-:Y:S01]  /*1fe0*/  @P2 BAR.SYNC.DEFER_BLOCKING 0x0 ;  /* 0x0000000000002b1d */ /* 0x000fe20000010000 */
[----:B------:R-:W-:Y:S01]  /*1ff0*/  ISETP.GE.AND P6, PT, R13, R14, PT ;  /* 0x0000000e0d00720c */ /* 0x000fe20003fc6270 */
[----:B------:R-:W-:Y:S01]  /*2000*/  IMAD R0, R22, c[0x0][0x1a0], RZ ;  /* 0x0000680016007a24 */ /* 0x000fe200078e02ff */
[----:B------:R-:W-:Y:S02]  /*2010*/  IADD3 R6, P0, R25, R2, RZ ;  /* 0x0000000219067210 */ /* 0x000fe40007f1e0ff */
[----:B------:R-:W-:Y:S01]  /*2020*/  LOP3.LUT R2, R7, 0xfffffffe, RZ, 0xc0, !PT ;  /* 0xfffffffe07027812 */ /* 0x000fe200078ec0ff */
[----:B------:R-:W-:-:S03]  /*2030*/  IMAD R0, R18, c[0x0][0x1a4], R0 ;  /* 0x0000690012007a24 */ /* 0x000fc600078e0200 */
[----:B------:R-:W-:Y:S02]  /*2040*/  IADD3 R2, R209, -R2, RZ ;  /* 0x80000002d1027210 */ /* 0x000fe40007ffe0ff */
[----:B------:R-:W-:Y:S01]  /*2050*/  IADD3.X R7, R27, R3, R0, P0, !PT ;  /* 0x000000031b077210 */ /* 0x000fe200007fe400 */
[----:B------:R-:W-:Y:S01]  /*2060*/  IMAD R0, R23, c[0x0][0x1b8], RZ ;  /* 0x00006e0017007a24 */ /* 0x000fe200078e02ff */
[----:B------:R-:W-:-:S03]  /*2070*/  ISETP.NE.AND P0, PT, R2, 0x1, PT ;  /* 0x000000010200780c */ /* 0x000fc60003f05270 */
[C---:B------:R-:W-:Y:S02]  /*2080*/  IMAD R0, R15.reuse, c[0x0][0x1bc], R0 ;  /* 0x00006f000f007a24 */ /* 0x040fe400078e0200 */
[----:B------:R-:W-:-:S05]  /*2090*/  IMAD.WIDE.U32 R6, R15, c[0x0][0x1b8], R6 ;  /* 0x00006e000f067a25 */ /* 0x000fca00078e0006 */
[----:B------:R-:W-:Y:S02]  /*20a0*/  IADD3 R12, R7, R0, RZ ;  /* 0x00000000070c7210 */ /* 0x000fe40007ffe0ff */
[----:B--2---:R-:W-:-:S05]  /*20b0*/  SHF.L.U32 R208, R21, 0x1, RZ ;  /* 0x0000000115d07819 */ /* 0x004fca00000006ff */
[----:B------:R1:W-:Y:S04]  /*20c0*/  @P6 STS.128 [R208+0x10000], RZ ;  /* 0x010000ffd0006388 */ /* 0x0003e80000000c00 */
[----:B------:R1:W-:Y:S01]  /*20d0*/  @P6 STS.128 [R208+0x12000], RZ ;  /* 0x012000ffd0006388 */ /* 0x0003e20000000c00 */
        /* <DEDUP_REMOVED lines=24> */
.L_x_105:
[----:B------:R-:W-:Y:S05]  /*2260*/  BSYNC B0 ;  /* 0x0000000000007941 */ /* 0x000fea0003800000 */
.L_x_104:
        /* <DEDUP_REMOVED lines=30> */
.L_x_107:
[----:B------:R-:W-:Y:S05]  /*2450*/  BSYNC B0 ;  /* 0x0000000000007941 */ /* 0x000fea0003800000 */
.L_x_106:
        /* <DEDUP_REMOVED lines=20> */
.L_x_109:
[----:B------:R-:W-:Y:S05]  /*25a0*/  BSYNC B0 ;  /* 0x0000000000007941 */ /* 0x000fea0003800000 */
.L_x_108:
        /* <DEDUP_REMOVED lines=28> */
.L_x_111:
[----:B------:R-:W-:Y:S05]  /*2770*/  BSYNC B0 ;  /* 0x0000000000007941 */ /* 0x000fea0003800000 */
.L_x_110:
[----:B------:R-:W-:Y:S01]  /*2780*/  IADD3 R0, R21, 0x2000, RZ ;  /* 0x0000200015007810 */ /* 0x000fe20007ffe0ff */
[----:B------:R-:W-:Y:S03]  /*2790*/  BSSY B0, `(.L_x_112) ;  /* 0x0000020000007945 */ /* 0x000fe60003800000 */
        /* <DEDUP_REMOVED lines=12> */
.L_x_113:
        /* <DEDUP_REMOVED lines=19> */
.L_x_114:
[----:B------:R-:W-:Y:S05]  /*2990*/  BSYNC B0 ;  /* 0x0000000000007941 */ /* 0x000fea0003800000 */
.L_x_112:
        /* <DEDUP_REMOVED lines=14> */
.L_x_116:
[----:B------:R-:W-:Y:S02]  /*2a80*/  ISETP.GE.AND P2, PT, R216, c[0x0][0x220], PT ;  /* 0x00008800d8007a0c */ /* 0x000fe40003f46270 */
[----:B------:R-:W-:-:S11]  /*2a90*/  ISETP.GE.AND P1, PT, R218, c[0x0][0x220], PT ;  /* 0x00008800da007a0c */ /* 0x000fd60003f26270 */
[----:B------:R-:W-:Y:S01]  /*2aa0*/  @!P2 IMAD.MOV.U32 R0, RZ, RZ, c[0x0][0x190] ;  /* 0x00006400ff00a624 */ /* 0x000fe200078e00ff */
[----:B------:R1:W-:Y:S02]  /*2ab0*/  @P2 STS [R206+0x1000], RZ ;  /* 0x001000ffce002388 */ /* 0x0003e40000000800 */
[----:B-1-3--:R-:W-:Y:S02]  /*2ac0*/  @!P2 IMAD.MOV.U32 R3, RZ, RZ, c[0x0][0x194] ;  /* 0x00006500ff03a624 */ /* 0x00afe400078e00ff */
        /* <DEDUP_REMOVED lines=10> */
[----:B------:R1:W-:Y:S01]  /*2b70*/  @P1 STS [R206+0x3000], RZ ;  /* 0x003000ffce001388 */ /* 0x0003e20000000800 */
[----:B------:R-:W-:-:S03]  /*2b80*/  IADD3.X R0, R19, R5, R7, P2, !PT ;  /* 0x0000000513007210 */ /* 0x000fc600017fe407 */
[----:B------:R1:W-:Y:S04]  /*2b90*/  @P1 STS [R206+0x3004], RZ ;  /* 0x003004ffce001388 */ /* 0x0003e80000000800 */
[----:B------:R1:W-:Y:S04]  /*2ba0*/  @P1 STS [R206+0x3008], RZ ;  /* 0x003008ffce001388 */ /* 0x0003e80000000800 */
[----:B------:R1:W-:Y:S01]  /*2bb0*/  @P1 STS [R206+0x300c], RZ ;  /* 0x00300cffce001388 */ /* 0x0003e20000000800 */
[----:B------:R-:W-:Y:S05]  /*2bc0*/  @P1 BRA `(.L_x_117) ;  /* 0x0000006000001947 */ /* 0x000fea0003800000 */
[----:B-1----:R-:W-:-:S04]  /*2bd0*/  LEA R2, P1, R8, c[0x0][0x160], 0x1 ;  /* 0x0000580008027a11 */ /* 0x002fc800078208ff */
[----:B------:R-:W-:-:S05]  /*2be0*/  LEA.HI.X R3, R8, c[0x0][0x164], R0, 0x1, P1 ;  /* 0x0000590008037a11 */ /* 0x000fca00008f0c00 */
[----:B------:R-:W-:Y:S01]  /*2bf0*/  @!PT LDS RZ, [RZ] ;  /* 0x00000000fffff984 */ /* 0x000fe20000000800 */
[----:B------:R-:W-:Y:S01]  /*2c00*/  @!PT LDS RZ, [RZ] ;  /* 0x00000000fffff984 */ /* 0x000fe20000000800 */
[----:B------:R-:W-:Y:S01]  /*2c10*/  @!PT LDS RZ, [RZ] ;  /* 0x00000000fffff984 */ /* 0x000fe20000000800 */
[----:B------:R1:W-:Y:S04]  /*2c20*/  LDGSTS.E.BYPASS.LTC128B.128 [R206+0x3000], [R2.64+0x80] ;  /* 0x0300008002ce7fae */ /* 0x0003e8000b901d46 */
.L_x_117:
[----:B------:R-:W-:Y:S05]  /*2c30*/  BSYNC B0 ;  /* 0x0000000000007941 */ /* 0x000fea0003800000 */
.L_x_115:
[----:B-1-3--:R-:W-:Y:S01]  /*2c40*/  SHF.R.S32.HI R2, RZ, 0x1f, R32 ;  /* 0x0000001fff027819 */ /* 0x00afe20000011420 */
        /* <DEDUP_REMOVED lines=12> */
[-C--:B------:R-:W-:Y:S02]  /*2d10*/  ISETP.GE.AND P3, PT, R0, R6.reuse, PT ;  /* 0x000000060000720c */ /* 0x080fe40003f66270 */
        /* <DEDUP_REMOVED lines=11> */
[----:B---3--:R-:W-:-:S05]  /*2dd0*/  IMAD.WIDE.U32 R2, R18, c[0x0][0x198], R216 ;  /* 0x0000660012027a25 */ /* 0x008fca00078e00d8 */
        /* <DEDUP_REMOVED lines=30> */
.L_x_119:
[----:B-1----:R-:W-:Y:S05]  /*2fc0*/  BSYNC B0 ;  /* 0x0000000000007941 */ /* 0x002fea0003800000 */
.L_x_118:
        /* <DEDUP_REMOVED lines=28> */
.L_x_121:
[----:B------:R-:W-:Y:S05]  /*3190*/  BSYNC B0 ;  /* 0x0000000000007941 */ /* 0x000fea0003800000 */
.L_x_120:
[----:B------:R-:W0:Y:S01]  /*31a0*/  LDGDEPBAR ;  /* 0x00000000000079af */ /* 0x000e220000000000 */
[----:B------:R-:W-:-:S03]  /*31b0*/  ISETP.NE.U32.AND P4, PT, RZ, c[0x0][0x318], PT ;  /* 0x0000c600ff007a0c */ /* 0x000fc60003f85070 */
[----:B--2---:R-:W2:Y:S01]  /*31c0*/  LDL R7, [R1+0x8] ;  /* 0x0000080001077983 */ /* 0x004ea20000100800 */
[----:B------:R-:W-:-:S13]  /*31d0*/  ISETP.NE.AND.EX P4, PT, RZ, c[0x0][0x31c], PT, P4 ;  /* 0x0000c700ff007a0c */ /* 0x000fda0003f85340 */
[----:B------:R-:W-:Y:S02]  /*31e0*/  @P4 IMAD R4, R35, c[0x0][0x320], RZ ;  /* 0x0000c80023044a24 */ /* 0x000fe400078e02ff */
[----:B---3--:R-:W-:Y:S01]  /*31f0*/  @P4 IMAD.WIDE.U32 R2, R38, c[0x0][0x320], R40 ;  /* 0x0000c80026024a25 */ /* 0x008fe200078e0028 */
[----:B------:R-:W-:-:S04]  /*3200*/  DEPBAR.LE SB0, 0x1 ;  /* 0x000080400000791a */ /* 0x000fc80000000000 */
[----:B------:R-:W-:Y:S01]  /*3210*/  BAR.SYNC.DEFER_BLOCKING 0x0 ;  /* 0x0000000000007b1d */ /* 0x000fe20000010000 */
[----:B------:R-:W-:-:S04]  /*3220*/  @P4 IMAD R4, R38, c[0x0][0x324], R4 ;  /* 0x0000c90026044a24 */ /* 0x000fc800078e0204 */
[----:B------:R-:W-:Y:S01]  /*3230*/  @P4 IMAD.IADD R3, R3, 0x1, R4 ;  /* 0x0000000103034824 */ /* 0x000fe200078e0204 */
[----:B------:R-:W-:-:S04]  /*3240*/  @P4 LEA R4, P1, R2, c[0x0][0x318], 0x2 ;  /* 0x0000c60002044a11 */ /* 0x000fc800078210ff */
[----:B------:R-:W-:-:S06]  /*3250*/  @P4 LEA.HI.X R5, R2, c[0x0][0x31c], R3, 0x2, P1 ;  /* 0x0000c70002054a11 */ /* 0x000fcc00008f1403 */
[----:B----4-:R3:W4:Y:S01]  /*3260*/  @P4 LDG.E R5, [R4.64] ;  /* 0x0000000604054981 */ /* 0x010722000c1e1900 */
[----:B------:R-:W-:Y:S01]  /*3270*/  LEA.HI R2, R36, R34, RZ, 0x4 ;  /* 0x0000002224027211 */ /* 0x000fe200078f20ff */
[----:B------:R-:W4:Y:S01]  /*3280*/  @P4 MUFU.RCP R6, c[0x0][0x238] ;  /* 0x00008e0000064b08 */ /* 0x000f220000001000 */
[----:B------:R-:W-:Y:S01]  /*3290*/  IADD3 R0, R0, 0x1, RZ ;  /* 0x0000000100007810 */ /* 0x000fe20007ffe0ff */
[----:B------:R1:W1:Y:S01]  /*32a0*/  LDSM.16.M88.4 R104, [R189+0x10000] ;  /* 0x01000000bd68783b */ /* 0x0002620000000200 */
[----:B------:R-:W-:Y:S01]  /*32b0*/  LOP3.LUT R2, R2, 0xfffffff0, RZ, 0xc0, !PT ;  /* 0xfffffff002027812 */ /* 0x000fe200078ec0ff */
[----:B------:R-:W-:Y:S01]  /*32c0*/  IMAD.MOV.U32 R207, RZ, RZ, RZ ;  /* 0x000000ffffcf7224 */ /* 0x000fe200078e00ff */
[----:B------:R-:W-:Y:S01]  /*32d0*/  MOV R164, 0x20 ;  /* 0x0000002000a47802 */ /* 0x000fe20000000f00 */
[----:B------:R1:W1:Y:S01]  /*32e0*/  LDSM.16.M88.4 R108, [R189+0x10800] ;  /* 0x01080000bd6c783b */ /* 0x0002620000000200 */
[----:B------:R-:W-:Y:S01]  /*32f0*/  IADD3 R252, R227, R0, -R24 ;  /* 0x00000000e3fc7210 */ /* 0x000fe20007ffe818 */
[----:B------:R-:W-:Y:S01]  /*3300*/  IMAD.IADD R2, R34, 0x1, -R2 ;  /* 0x0000000122027824 */ /* 0x000fe200078e0a02 */
[----:B------:R-:W-:Y:S01]  /*3310*/  IADD3 R184, R202, 0x2000, RZ ;  /* 0x00002000cab87810 */ /* 0x000fe20007ffe0ff */
[----:B------:R1:W1:Y:S01]  /*3320*/  LDSM.16.M88.4 R112, [R190+0x10000] ;  /* 0x01000000be70783b */ /* 0x0002620000000200 */
[----:B------:R-:W-:Y:S01]  /*3330*/  IMAD.MOV.U32 R192, RZ, RZ, 0x40 ;  /* 0x00000040ffc07424 */ /* 0x000fe200078e00ff */
[C---:B------:R-:W-:Y:S01]  /*3340*/  IADD3 R187, R203.reuse, 0x2000, RZ ;  /* 0x00002000cbbb7810 */ /* 0x040fe20007ffe0ff */
[----:B------:R-:W-:Y:S01]  /*3350*/  IMAD.SHL.U32 R193, R203, 0x2, RZ ;  /* 0x00000002cbc17824 */ /* 0x000fe200078e00ff */
[----:B------:R-:W-:Y:S01]  /*3360*/  SHF.R.S32.HI R3, RZ, 0x1f, R2 ;  /* 0x0000001fff037819 */ /* 0x000fe20000011402 */
[----:B------:R1:W1:Y:S01]  /*3370*/  LDSM.16.M88.4 R116, [R190+0x10800] ;  /* 0x01080000be74783b */ /* 0x0002620000000200 */
[----:B------:R-:W-:Y:S01]  /*3380*/  SEL R184, R184, R202, !P0 ;  /* 0x000000cab8b87207 */ /* 0x000fe20004000000 */
[----:B------:R-:W-:Y:S01]  /*3390*/  IMAD.MOV.U32 R210, RZ, RZ, R206 ;  /* 0x000000ffffd27224 */ /* 0x000fe200078e00ce */
[----:B------:R-:W-:Y:S01]  /*33a0*/  LEA.HI R3, R3, R2, RZ, 0x3 ;  /* 0x0000000203037211 */ /* 0x000fe200078f18ff */
[----:B------:R1:W1:Y:S01]  /*33b0*/  LDSM.16.M88.4 R120, [R188+0x10000] ;  /* 0x01000000bc78783b */ /* 0x0002620000000200 */
[----:B------:R-:W-:Y:S01]  /*33c0*/  SEL R187, R187, R203, !P0 ;  /* 0x000000cbbbbb7207 */ /* 0x000fe20004000000 */
[----:B------:R-:W-:Y:S01]  /*33d0*/  CS2R R94, SRZ ;  /* 0x00000000005e7805 */ /* 0x000fe2000001ff00 */
[----:B------:R-:W-:Y:S01]  /*33e0*/  LOP3.LUT R3, R3, 0xfffffff8, RZ, 0xc0, !PT ;  /* 0xfffffff803037812 */ /* 0x000fe200078ec0ff */
[----:B------:R1:W1:Y:S01]  /*33f0*/  LDSM.16.M88.4 R124, [R188+0x10800] ;  /* 0x01080000bc7c783b */ /* 0x0002620000000200 */
[----:B---3--:R-:W-:Y:S01]  /*3400*/  LOP3.LUT R4, R28, 0xfffffff8, RZ, 0xc0, !PT ;  /* 0xfffffff81c047812 */ /* 0x008fe200078ec0ff */
[----:B------:R-:W-:Y:S01]  /*3410*/  CS2R R92, SRZ ;  /* 0x00000000005c7805 */ /* 0x000fe2000001ff00 */
[----:B------:R-:W-:Y:S01]  /*3420*/  IADD3 R251, R24, 0x40, R18 ;  /* 0x0000004018fb7810 */ /* 0x000fe20007ffe012 */
[----:B------:R-:W-:Y:S01]  /*3430*/  IMAD.IADD R2, R2, 0x1, -R3 ;  /* 0x0000000102027824 */ /* 0x000fe200078e0a03 */
[----:B------:R3:W1:Y:S01]  /*3440*/  LDSM.16.M88.4 R136, [R189+0x12000] ;  /* 0x01200000bd88783b */ /* 0x0006620000000200 */
[----:B------:R-:W-:Y:S01]  /*3450*/  IMAD.IADD R4, R34, 0x1, -R4 ;  /* 0x0000000122047824 */ /* 0x000fe200078e0a04 */
[----:B------:R-:W-:Y:S01]  /*3460*/  CS2R R98, SRZ ;  /* 0x0000000000627805 */ /* 0x000fe2000001ff00 */
[----:B------:R-:W-:Y:S01]  /*3470*/  CS2R R96, SRZ ;  /* 0x0000000000607805 */ /* 0x000fe2000001ff00 */
[----:B------:R3:W1:Y:S01]  /*3480*/  LDSM.16.M88.4 R140, [R189+0x12800] ;  /* 0x01280000bd8c783b */ /* 0x0006620000000200 */
[----:B------:R-:W-:Y:S01]  /*3490*/  CS2R R90, SRZ ;  /* 0x00000000005a7805 */ /* 0x000fe2000001ff00 */
[----:B------:R-:W-:Y:S01]  /*34a0*/  LOP3.LUT P3, RZ, R4, 0x2, RZ, 0xc0, !PT ;  /* 0x0000000204ff7812 */ /* 0x000fe2000786c0ff */
[----:B------:R-:W-:Y:S01]  /*34b0*/  CS2R R88, SRZ ;  /* 0x0000000000587805 */ /* 0x000fe2000001ff00 */
[----:B------:R3:W1:Y:S01]  /*34c0*/  LDSM.16.M88.4 R144, [R190+0x12000] ;  /* 0x01200000be90783b */ /* 0x0006620000000200 */
[----:B------:R-:W-:Y:S01]  /*34d0*/  CS2R R86, SRZ ;  /* 0x0000000000567805 */ /* 0x000fe2000001ff00 */
[----:B------:R-:W-:Y:S01]  /*34e0*/  SEL R164, R164, 0xffffffe0, !P3 ;  /* 0xffffffe0a4a47807 */ /* 0x000fe20005800000 */
[----:B------:R-:W-:Y:S01]  /*34f0*/  CS2R R84, SRZ ;  /* 0x0000000000547805 */ /* 0x000fe2000001ff00 */
[----:B------:R-:W-:Y:S01]  /*3500*/  R2P PR, R2, 0x6 ;  /* 0x0000000602007804 */ /* 0x000fe20000000000 */
[----:B------:R3:W1:Y:S01]  /*3510*/  LDSM.16.M88.4 R148, [R190+0x12800] ;  /* 0x01280000be94783b */ /* 0x0006620000000200 */
[----:B------:R-:W-:Y:S01]  /*3520*/  CS2R R78, SRZ ;  /* 0x00000000004e7805 */ /* 0x000fe2000001ff00 */
[----:B------:R-:W-:Y:S01]  /*3530*/  IMAD.IADD R164, R164, 0x1, R188 ;  /* 0x00000001a4a47824 */ /* 0x000fe200078e02bc */
[----:B------:R-:W-:Y:S01]  /*3540*/  CS2R R76, SRZ ;  /* 0x00000000004c7805 */ /* 0x000fe2000001ff00 */
[----:B------:R3:W1:Y:S01]  /*3550*/  LDSM.16.M88.4 R152, [R188+0x12000] ;  /* 0x01200000bc98783b */ /* 0x0006620000000200 */
[----:B------:R-:W-:Y:S01]  /*3560*/  SEL R201, R201, 0xffffffe0, !P1 ;  /* 0xffffffe0c9c97807 */ /* 0x000fe20004800000 */
[----:B------:R-:W-:Y:S01]  /*3570*/  CS2R R82, SRZ ;  /* 0x0000000000527805 */ /* 0x000fe2000001ff00 */
[----:B------:R-:W-:Y:S01]  /*3580*/  SEL R192, R192, 0xffffffc0, !P2 ;  /* 0xffffffc0c0c07807 */ /* 0x000fe20005000000 */
[----:B------:R3:W1:Y:S01]  /*3590*/  LDSM.16.M88.4 R128, [R164+0x10000] ;  /* 0x01000000a480783b */ /* 0x0006620000000200 */
[----:B------:R-:W-:Y:S01]  /*35a0*/  IADD3 R196, R194, R201, RZ ;  /* 0x000000c9c2c47210 */ /* 0x000fe20007ffe0ff */
[----:B------:R-:W-:Y:S01]  /*35b0*/  IMAD.IADD R195, R201, 0x1, R193 ;  /* 0x00000001c9c37824 */ /* 0x000fe200078e02c1 */
        /* <DEDUP_REMOVED lines=13> */
[----:B------:R-:W1:Y:S01]  /*3690*/  LDSM.16.M88.4 R164, [R164+0x12800] ;  /* 0x01280000a4a4783b */ /* 0x000e620000000200 */
        /* <DEDUP_REMOVED lines=11> */
[----:B------:R-:W-:Y:S01]  /*3750*/  IADD3 R251, R251, -R227, RZ ;  /* 0x800000e3fbfb7210 */ /* 0x000fe20007ffe0ff */
[----:B------:R-:W-:-:S02]  /*3760*/  IMAD.SHL.U32 R184, R184, 0x2, RZ ;  /* 0x00000002b8b87824 */ /* 0x000fc400078e00ff */
[----:B------:R-:W-:Y:S02]  /*3770*/  IMAD.SHL.U32 R187, R187, 0x2, RZ ;  /* 0x00000002bbbb7824 */ /* 0x000fe400078e00ff */
[----:B------:R-:W-:Y:S02]  /*3780*/  IMAD.IADD R199, R194, 0x1, R192 ;  /* 0x00000001c2c77824 */ /* 0x000fe400078e02c0 */
[C---:B------:R-:W-:Y:S02]  /*3790*/  IMAD.IADD R198, R192.reuse, 0x1, R193 ;  /* 0x00000001c0c67824 */ /* 0x040fe400078e02c1 */
[C---:B------:R-:W-:Y:S02]  /*37a0*/  IMAD.IADD R200, R192.reuse, 0x1, R196 ;  /* 0x00000001c0c87824 */ /* 0x040fe400078e02c4 */
[----:B------:R-:W-:Y:S02]  /*37b0*/  IMAD.IADD R197, R192, 0x1, R195 ;  /* 0x00000001c0c57824 */ /* 0x000fe400078e02c3 */
[----:B--2---:R-:W-:-:S05]  /*37c0*/  IMAD R0, R236, 0x40, R7 ;  /* 0x00000040ec007824 */ /* 0x004fca00078e0207 */
[C---:B------:R-:W-:Y:S02]  /*37d0*/  IADD3 R2, R0.reuse, 0x19, RZ ;  /* 0x0000001900027810 */ /* 0x040fe40007ffe0ff */
[C---:B------:R-:W-:Y:S02]  /*37e0*/  IADD3 R244, R0.reuse, 0x11, RZ ;  /* 0x0000001100f47810 */ /* 0x040fe40007ffe0ff */
[----:B------:R2:W1:Y:S01]  /*37f0*/  I2F R246, R2 ;  /* 0x0000000200f67306 */ /* 0x0004620000201400 */
[C---:B------:R-:W-:Y:S02]  /*3800*/  IADD3 R243, R0.reuse, 0x10, RZ ;  /* 0x0000001000f37810 */ /* 0x040fe40007ffe0ff */
[C---:B------:R-:W-:Y:S02]  /*3810*/  IADD3 R242, R0.reuse, 0x9, RZ ;  /* 0x0000000900f27810 */ /* 0x040fe40007ffe0ff */
[C---:B------:R-:W-:Y:S02]  /*3820*/  IADD3 R241, R0.reuse, 0x8, RZ ;  /* 0x0000000800f17810 */ /* 0x040fe40007ffe0ff */
[C---:B------:R-:W-:Y:S01]  /*3830*/  IADD3 R240, R0.reuse, 0x1, RZ ;  /* 0x0000000100f07810 */ /* 0x040fe20007ffe0ff */
[----:B------:R-:W1:Y:S01]  /*3840*/  I2F R244, R244 ;  /* 0x000000f400f47306 */ /* 0x000e620000201400 */
[----:B--2---:R-:W-:Y:S01]  /*3850*/  IADD3 R2, R0, 0x18, RZ ;  /* 0x0000001800027810 */ /* 0x004fe20007ffe0ff */
[----:B------:R-:W-:-:S06]  /*3860*/  IMAD.MOV.U32 R0, RZ, RZ, c[0x0][0x22c] ;  /* 0x00008b00ff007624 */ /* 0x000fcc00078e00ff */
[----:B------:R-:W2:Y:S01]  /*3870*/  I2F R243, R243 ;  /* 0x000000f300f37306 */ /* 0x000ea20000201400 */
[----:B------:R-:W-:-:S04]  /*3880*/  IMAD R0, R0, c[0x0][0x1c0], RZ ;  /* 0x0000700000007a24 */ /* 0x000fc800078e02ff */
[----:B------:R-:W-:-:S03]  /*3890*/  IMAD.SHL.U32 R211, R0, 0x8, RZ ;  /* 0x0000000800d37824 */ /* 0x000fc600078e00ff */
[----:B------:R1:W1:Y:S08]  /*38a0*/  I2F R245, R2 ;  /* 0x0000000200f57306 */ /* 0x0002700000201400 */
[----:B------:R-:W2:Y:S01]  /*38b0*/  I2F R242, R242 ;  /* 0x000000f200f27306 */ /* 0x000ea20000201400 */
[----:B----4-:R-:W-:Y:S01]  /*38c0*/  @P4 FMUL.FTZ R207, R5, R6 ;  /* 0x0000000605cf4220 */ /* 0x010fe20000410000 */
[----:B------:R-:W-:-:S06]  /*38d0*/  SHF.L.U32 R5, R0, 0x4, RZ ;  /* 0x0000000400057819 */ /* 0x000fcc00000006ff */
[----:B------:R-:W4:Y:S01]  /*38e0*/  I2F R241, R241 ;  /* 0x000000f100f17306 */ /* 0x000f220000201400 */
[C---:B------:R-:W-:Y:S02]  /*38f0*/  IADD3 R4, R5.reuse, 0x20, RZ ;  /* 0x0000002005047810 */ /* 0x040fe40007ffe0ff */
[C---:B-1----:R-:W-:Y:S02]  /*3900*/  IADD3 R2, R5.reuse, 0x60, RZ ;  /* 0x0000006005027810 */ /* 0x042fe40007ffe0ff */
[----:B------:R-:W-:Y:S01]  /*3910*/  IADD3 R3, R5, 0x40, RZ ;  /* 0x0000004005037810 */ /* 0x000fe20007ffe0ff */
[C---:B------:R-:W-:Y:S02]  /*3920*/  IMAD.IADD R4, R211.reuse, 0x1, R4 ;  /* 0x00000001d3047824 */ /* 0x040fe400078e0204 */
[----:B------:R-:W1:Y:S01]  /*3930*/  I2F R240, R240 ;  /* 0x000000f000f07306 */ /* 0x000e620000201400 */
[C---:B------:R-:W-:Y:S02]  /*3940*/  IMAD.IADD R2, R211.reuse, 0x1, R2 ;  /* 0x00000001d3027824 */ /* 0x040fe400078e0202 */
[C---:B------:R-:W-:Y:S01]  /*3950*/  IMAD.IADD R3, R211.reuse, 0x1, R3 ;  /* 0x00000001d3037824 */ /* 0x040fe200078e0203 */
[C---:B------:R-:W-:Y:S01]  /*3960*/  IADD3 R4, R211.reuse, R4, RZ ;  /* 0x00000004d3047210 */ /* 0x040fe20007ffe0ff */
[----:B------:R-:W-:-:S02]  /*3970*/  IMAD.IADD R2, R211, 0x1, R2 ;  /* 0x00000001d3027824 */ /* 0x000fc400078e0202 */
[C---:B------:R-:W-:Y:S02]  /*3980*/  IMAD.IADD R3, R211.reuse, 0x1, R3 ;  /* 0x00000001d3037824 */ /* 0x040fe400078e0203 */
[C---:B------:R-:W-:Y:S01]  /*3990*/  IMAD.IADD R235, R211.reuse, 0x1, R4 ;  /* 0x00000001d3eb7824 */ /* 0x040fe200078e0204 */
[C---:B------:R-:W-:Y:S01]  /*39a0*/  IADD3 R231, R211.reuse, R2, RZ ;  /* 0x00000002d3e77210 */ /* 0x040fe20007ffe0ff */
[C---:B------:R-:W-:Y:S02]  /*39b0*/  IMAD.IADD R233, R211.reuse, 0x1, R3 ;  /* 0x00000001d3e97824 */ /* 0x040fe400078e0203 */
[C---:B------:R-:W-:Y:S02]  /*39c0*/  IMAD.IADD R234, R211.reuse, 0x1, R235 ;  /* 0x00000001d3ea7824 */ /* 0x040fe400078e02eb */
[C---:B------:R-:W-:Y:S02]  /*39d0*/  IMAD.IADD R232, R211.reuse, 0x1, R233 ;  /* 0x00000001d3e87824 */ /* 0x040fe400078e02e9 */
[C---:B------:R-:W-:Y:S01]  /*39e0*/  IMAD.IADD R230, R211.reuse, 0x1, R231 ;  /* 0x00000001d3e67824 */ /* 0x040fe200078e02e7 */
[C---:B------:R-:W-:Y:S01]  /*39f0*/  IADD3 R239, R211.reuse, R234, RZ ;  /* 0x000000ead3ef7210 */ /* 0x040fe20007ffe0ff */
[----:B------:R-:W-:-:S02]  /*3a00*/  IMAD.IADD R238, R211, 0x1, R232 ;  /* 0x00000001d3ee7824 */ /* 0x000fc400078e02e8 */
[----:B-1234-:R-:W-:Y:S02]  /*3a10*/  IMAD.IADD R237, R211, 0x1, R230 ;  /* 0x00000001d3ed7824 */ /* 0x01efe400078e02e6 */
.L_x_124:
[----:B------:R-:W0:Y:S01]  /*3a20*/  LDGDEPBAR ;  /* 0x00000000000079af */ /* 0x000e220000000000 */
[C---:B------:R-:W-:Y:S02]  /*3a30*/  IADD3 R0, R187.reuse, R201, RZ ;  /* 0x000000c9bb007210 */ /* 0x040fe40007ffe0ff */
[-C--:B------:R-:W-:Y:S02]  /*3a40*/  IADD3 R3, R187, R192.reuse, RZ ;  /* 0x000000c0bb037210 */ /* 0x080fe40007ffe0ff */
[----:B------:R-:W-:Y:S02]  /*3a50*/  IADD3 R2, R0, R192, RZ ;  /* 0x000000c000027210 */ /* 0x000fe40007ffe0ff */
[----:B-----5:R-:W-:Y:S01]  /*3a60*/  FSETP.NEU.FTZ.AND P0, PT, R219, -INF , PT ;  /* 0xff800000db00780b */ /* 0x020fe20003f1d000 */
[----:B------:R-:W2:Y:S01]  /*3a70*/  LDL R168, [R1+0x8] ;  /* 0x0000080001a87983 */ /* 0x000ea20000100800 */
[----:B------:R-:W-:Y:S02]  /*3a80*/  MOV R172, c[0x0][0x22c] ;  /* 0x00008b0000ac7a02 */ /* 0x000fe40000000f00 */
[C---:B------:R-:W-:Y:S03]  /*3a90*/  ISETP.GT.AND P5, PT, R209.reuse, R249, PT ;  /* 0x000000f9d100720c */ /* 0x040fe60003fa4270 */
[----:B------:R-:W-:Y:S05]  /*3aa0*/  IMAD R172, R172, c[0x0][0x1c0], RZ ;  /* 0x00007000acac7a24 */ /* 0x000fea00078e02ff */
[----:B------:R-:W-:Y:S01]  /*3ab0*/  LEA R172, -R172, RZ, 0x6 ;  /* 0x000000ffacac7211 */ /* 0x000fe200078e31ff */
        /* <DEDUP_REMOVED lines=42> */
[----:B------:R1:W-:Y:S08]  /*3d60*/  LDSM.16.M88.4 R52, [R3+0x2000] ;  /* 0x002000000334783b */ /* 0x0003f00000000200 */
[----:B------:R-:W4:Y:S01]  /*3d70*/  LDSM.16.M88.4 R64, [R188+0xe000] ;  /* 0x00e00000bc40783b */ /* 0x000f220000000200 */
[C---:B---3--:R-:W-:Y:S05]  /*3d80*/  HMMA.16816.F32.BF16 R4, R56.reuse, R60, R4 ;  /* 0x0000003c3804723c */ /* 0x048fea0000041804 */
[----:B-1----:R-:W-:Y:S03]  /*3d90*/  SHF.L.U32 R3, R236, 0x6, RZ ;  /* 0x00000006ec037819 */ /* 0x002fe600000006ff */
[C---:B------:R-:W-:Y:S01]  /*3da0*/  HMMA.16816.F32.BF16 R8, R56.reuse, R62, R8 ;  /* 0x0000003e3808723c */ /* 0x040fe20000041808 */
[----:B------:R-:W1:Y:S03]  /*3db0*/  LDSM.16.M88.4 R60, [R188+0xe800] ;  /* 0x00e80000bc3c783b */ /* 0x000e660000000200 */
[----:B------:R-:W-:Y:S04]  /*3dc0*/  IADD3 R3, R3, 0x40, RZ ;  /* 0x0000004003037810 */ /* 0x000fe80007ffe0ff */
[C---:B------:R-:W-:Y:S03]  /*3dd0*/  HMMA.16816.F32.BF16 R12, R56.reuse, R100, R12 ;  /* 0x00000064380c723c */ /* 0x040fe6000004180c */
[-C--:B------:R-:W-:Y:S01]  /*3de0*/  ISETP.LT.AND P2, PT, R3, R227.reuse, P2 ;  /* 0x000000e30300720c */ /* 0x080fe20001741270 */
[----:B------:R-:W-:Y:S04]  /*3df0*/  FMUL.FTZ R3, R219, 1.4426950216293334961 ;  /* 0x3fb8aa3bdb037820 */ /* 0x000fe80000410000 */
[----:B------:R-:W-:Y:S01]  /*3e00*/  HMMA.16816.F32.BF16 R16, R56, R102, R16 ;  /* 0x000000663810723c */ /* 0x000fe20000041810 */
[----:B------:R3:W-:Y:S03]  /*3e10*/  LDSM.16.M88.4 R56, [R2+0x2000] ;  /* 0x002000000238783b */ /* 0x0007e60000000200 */
[----:B------:R-:W-:Y:S04]  /*3e20*/  FSEL R3, R3, RZ, P0 ;  /* 0x000000ff03037208 */ /* 0x000fe80000000000 */
[C---:B----4-:R-:W-:Y:S01]  /*3e30*/  HMMA.16816.F32.BF16 R4, R52.reuse, R64, R4 ;  /* 0x000000403404723c */ /* 0x050fe20000041804 */
[----:B------:R-:W4:Y:S04]  /*3e40*/  LDSM.16.M88.4 R100, [R191+0xe000] ;  /* 0x00e00000bf64783b */ /* 0x000f280000000200 */
[----:B------:R-:W-:Y:S03]  /*3e50*/  @!P2 IADD3 R0, R252, R0, RZ ;  /* 0x00000000fc00a210 */ /* 0x000fe60007ffe0ff */
[C---:B------:R-:W-:Y:S08]  /*3e60*/  HMMA.16816.F32.BF16 R8, R52.reuse, R66, R8 ;  /* 0x000000423408723c */ /* 0x040ff00000041808 */
[C---:B-1----:R-:W-:Y:S07]  /*3e70*/  HMMA.16816.F32.BF16 R12, R52.reuse, R60, R12 ;  /* 0x0000003c340c723c */ /* 0x042fee000004180c */
[----:B--2---:R-:W-:Y:S01]  /*3e80*/  LEA R61, R236, R168, 0x6 ;  /* 0x000000a8ec3d7211 */ /* 0x004fe200078e30ff */
[----:B------:R-:W-:Y:S01]  /*3e90*/  HMMA.16816.F32.BF16 R16, R52, R62, R16 ;  /* 0x0000003e3410723c */ /* 0x000fe20000041810 */
[----:B------:R-:W1:Y:S02]  /*3ea0*/  LDSM.16.M88.4 R52, [R191+0xe800] ;  /* 0x00e80000bf34783b */ /* 0x000e640000000200 */
[----:B---3--:R-:W2:Y:S01]  /*3eb0*/  I2F R2, R61 ;  /* 0x0000003d00027306 */ /* 0x008ea20000201400 */
[C---:B------:R-:W-:Y:S02]  /*3ec0*/  @!P2 IMNMX R60, R0.reuse, R227, PT ;  /* 0x000000e3003ca217 */ /* 0x040fe40003800200 */
[----:B------:R-:W-:Y:S02]  /*3ed0*/  @!P2 IADD3 R0, R0, 0x8, RZ ;  /* 0x000000080000a810 */ /* 0x000fe40007ffe0ff */
[C---:B------:R-:W-:Y:S02]  /*3ee0*/  @!P2 IADD3 R62, R61.reuse, 0x1, RZ ;  /* 0x000000013d3ea810 */ /* 0x040fe40007ffe0ff */
[-C--:B------:R-:W-:Y:S02]  /*3ef0*/  @!P2 ISETP.GE.AND P1, PT, R61, R60.reuse, PT ;  /* 0x0000003c3d00a20c */ /* 0x080fe40003f26270 */
[----:B------:R-:W-:Y:S01]  /*3f00*/  @!P2 ISETP.GE.AND P0, PT, R62, R60, PT ;  /* 0x0000003c3e00a20c */ /* 0x000fe20003f06270 */
[C---:B----4-:R-:W-:Y:S08]  /*3f10*/  HMMA.16816.F32.BF16 R4, R56.reuse, R100, R4 ;  /* 0x000000643804723c */ /* 0x050ff00000041804 */
[C---:B------:R-:W-:Y:S11]  /*3f20*/  HMMA.16816.F32.BF16 R8, R56.reuse, R102, R8 ;  /* 0x000000663808723c */ /* 0x040ff60000041808 */
[----:B------:R-:W-:Y:S05]  /*3f30*/  @!UPT UIADD3 URZ, URZ, URZ, URZ ;  /* 0x0000003f3f3ff290 */ /* 0x000fea000fffe03f */
[-C--:B------:R-:W-:Y:S01]  /*3f40*/  FFMA.FTZ R5, R240, R207.reuse, R5 ;  /* 0x000000cff0057223 */ /* 0x080fe20000010005 */
[C---:B-1----:R-:W-:Y:S03]  /*3f50*/  HMMA.16816.F32.BF16 R12, R56.reuse, R52, R12 ;  /* 0x00000034380c723c */ /* 0x042fe6000004180c */
[CC--:B--2---:R-:W-:Y:S01]  /*3f60*/  FFMA.FTZ R4, R2.reuse, R207.reuse, R4 ;  /* 0x000000cf02047223 */ /* 0x0c4fe20000010004 */
[----:B------:R-:W-:Y:S01]  /*3f70*/  @!P2 FSEL R5, R5, -INF , !P0 ;  /* 0xff8000000505a808 */ /* 0x000fe20004000000 */
[----:B------:R-:W-:Y:S01]  /*3f80*/  FFMA.FTZ R6, R2, R207, R6 ;  /* 0x000000cf02067223 */ /* 0x000fe20000010006 */
[----:B------:R-:W-:Y:S01]  /*3f90*/  @!P2 IMNMX R2, R0, R227, PT ;  /* 0x000000e30002a217 */ /* 0x000fe20003800200 */
[C---:B------:R-:W-:Y:S01]  /*3fa0*/  FMUL.FTZ R0, R220.reuse, 1.4426950216293334961 ;  /* 0x3fb8aa3bdc007820 */ /* 0x040fe20000410000 */
[----:B------:R-:W-:Y:S03]  /*3fb0*/  HMMA.16816.F32.BF16 R16, R56, R54, R16 ;  /* 0x000000363810723c */ /* 0x000fe60000041810 */
[----:B------:R-:W-:Y:S01]  /*3fc0*/  FSETP.NEU.FTZ.AND P0, PT, R220, -INF , PT ;  /* 0xff800000dc00780b */ /* 0x000fe20003f1d000 */
[----:B------:R-:W-:Y:S01]  /*3fd0*/  FFMA.FTZ R5, R5, c[0x0][0x23c], -R3 ;  /* 0x00008f0005057a23 */ /* 0x000fe20000010803 */
[----:B------:R-:W-:Y:S01]  /*3fe0*/  @!P2 FSEL R4, R4, -INF , !P1 ;  /* 0xff8000000404a808 */ /* 0x000fe20004800000 */
[-C--:B------:R-:W-:Y:S01]  /*3ff0*/  FFMA.FTZ R7, R240, R207.reuse, R7 ;  /* 0x000000cff0077223 */ /* 0x080fe20000010007 */
[----:B------:R-:W-:Y:S01]  /*4000*/  FSEL R0, R0, RZ, P0 ;  /* 0x000000ff00007208 */ /* 0x000fe20000000000 */
[----:B------:R1:W-:Y:S01]  /*4010*/  MUFU.EX2 R168, R5 ;  /* 0x0000000500a87308 */ /* 0x0003e20000000800 */
[-C--:B------:R-:W-:Y:S02]  /*4020*/  @!P2 ISETP.GE.AND P0, PT, R62, R2.reuse, PT ;  /* 0x000000023e00a20c */ /* 0x080fe40003f06270 */
[----:B------:R-:W-:Y:S01]  /*4030*/  @!P2 ISETP.GE.AND P1, PT, R61, R2, PT ;  /* 0x000000023d00a20c */ /* 0x000fe20003f26270 */
[----:B------:R-:W-:Y:S01]  /*4040*/  FFMA.FTZ R4, R4, c[0x0][0x23c], -R3 ;  /* 0x00008f0004047a23 */ /* 0x000fe20000010803 */
[----:B------:R-:W-:Y:S01]  /*4050*/  @!P2 FSEL R7, R7, -INF , !P0 ;  /* 0xff8000000707a808 */ /* 0x000fe20004000000 */
[CC--:B------:R-:W-:Y:S01]  /*4060*/  FFMA.FTZ R8, R241.reuse, R207.reuse, R8 ;  /* 0x000000cff1087223 */ /* 0x0c0fe20000010008 */
[----:B------:R-:W-:Y:S01]  /*4070*/  @!P2 FSEL R6, R6, -INF , !P1 ;  /* 0xff8000000606a808 */ /* 0x000fe20004800000 */
[CC--:B------:R-:W-:Y:S02]  /*4080*/  FFMA.FTZ R9, R242.reuse, R207.reuse, R9 ;  /* 0x000000cff2097223 */ /* 0x0c0fe40000010009 */
[----:B------:R2:W-:Y:S01]  /*4090*/  MUFU.EX2 R169, R4 ;  /* 0x0000000400a97308 */ /* 0x0005e20000000800 */
[-C--:B------:R-:W-:Y:S02]  /*40a0*/  FFMA.FTZ R10, R241, R207.reuse, R10 ;  /* 0x000000cff10a7223 */ /* 0x080fe4000001000a */
[-C--:B------:R-:W-:Y:S02]  /*40b0*/  FFMA.FTZ R11, R242, R207.reuse, R11 ;  /* 0x000000cff20b7223 */ /* 0x080fe4000001000b */
[CC--:B------:R-:W-:Y:S02]  /*40c0*/  FFMA.FTZ R12, R243.reuse, R207.reuse, R12 ;  /* 0x000000cff30c7223 */ /* 0x0c0fe4000001000c */
[CC--:B------:R-:W-:Y:S02]  /*40d0*/  FFMA.FTZ R13, R244.reuse, R207.reuse, R13 ;  /* 0x000000cff40d7223 */ /* 0x0c0fe4000001000d */
[-C--:B------:R-:W-:Y:S02]  /*40e0*/  FFMA.FTZ R14, R243, R207.reuse, R14 ;  /* 0x000000cff30e7223 */ /* 0x080fe4000001000e */
[-C--:B------:R-:W-:Y:S02]  /*40f0*/  FFMA.FTZ R15, R244, R207.reuse, R15 ;  /* 0x000000cff40f7223 */ /* 0x080fe4000001000f */
[CC--:B------:R-:W-:Y:S01]  /*4100*/  FFMA.FTZ R17, R246.reuse, R207.reuse, R17 ;  /* 0x000000cff6117223 */ /* 0x0c0fe20000010011 */
[----:B-1----:R-:W-:Y:S01]  /*4110*/  @!P2 IADD3 R5, R61, 0x8, RZ ;  /* 0x000000083d05a810 */ /* 0x002fe20007ffe0ff */
[CC--:B------:R-:W-:Y:S02]  /*4120*/  FFMA.FTZ R16, R245.reuse, R207.reuse, R16 ;  /* 0x000000cff5107223 */ /* 0x0c0fe40000010010 */
[-C--:B------:R-:W-:Y:S01]  /*4130*/  FFMA.FTZ R18, R245, R207.reuse, R18 ;  /* 0x000000cff5127223 */ /* 0x080fe20000010012 */
[-C--:B------:R-:W-:Y:S01]  /*4140*/  @!P2 ISETP.GE.AND P0, PT, R5, R60.reuse, PT ;  /* 0x0000003c0500a20c */ /* 0x080fe20003f06270 */
[----:B------:R-:W-:Y:S02]  /*4150*/  FFMA.FTZ R19, R246, R207, R19 ;  /* 0x000000cff6137223 */ /* 0x000fe40000010013 */
[--C-:B------:R-:W-:Y:S01]  /*4160*/  FFMA.FTZ R6, R6, c[0x0][0x23c], -R0.reuse ;  /* 0x00008f0006067a23 */ /* 0x100fe20000010800 */
[----:B------:R-:W-:Y:S01]  /*4170*/  @!P2 FSEL R8, R8, -INF , !P0 ;  /* 0xff8000000808a808 */ /* 0x000fe20004000000 */
[--C-:B------:R-:W-:Y:S01]  /*4180*/  FFMA.FTZ R7, R7, c[0x0][0x23c], -R0.reuse ;  /* 0x00008f0007077a23 */ /* 0x100fe20000010800 */
[----:B--2---:R-:W-:Y:S01]  /*4190*/  @!P2 IADD3 R4, R61, 0x9, RZ ;  /* 0x000000093d04a810 */ /* 0x004fe20007ffe0ff */
[----:B------:R-:W-:Y:S02]  /*41a0*/  MUFU.EX2 R171, R6 ;  /* 0x0000000600ab7308 */ /* 0x000fe40000000800 */
[--C-:B------:R-:W-:Y:S01]  /*41b0*/  FFMA.FTZ R8, R8, c[0x0][0x23c], -R3.reuse ;  /* 0x00008f0008087a23 */ /* 0x100fe20000010803 */
[----:B------:R-:W-:Y:S04]  /*41c0*/  @!P2 ISETP.GE.AND P0, PT, R4, R60, PT ;  /* 0x0000003c0400a20c */ /* 0x000fe80003f06270 */
[----:B------:R-:W-:Y:S02]  /*41d0*/  @!P2 FSEL R9, R9, -INF , !P0 ;  /* 0xff8000000909a808 */ /* 0x000fe40004000000 */
[-C--:B------:R-:W-:Y:S01]  /*41e0*/  @!P2 ISETP.GE.AND P0, PT, R5, R2.reuse, PT ;  /* 0x000000020500a20c */ /* 0x080fe20003f06270 */
[----:B------:R-:W1:Y:S01]  /*41f0*/  MUFU.EX2 R170, R7 ;  /* 0x0000000700aa7308 */ /* 0x000e620000000800 */
[----:B------:R-:W-:Y:S01]  /*4200*/  @!P2 IADD3 R5, R61, 0x10, RZ ;  /* 0x000000103d05a810 */ /* 0x000fe20007ffe0ff */
[--C-:B------:R-:W-:Y:S01]  /*4210*/  FFMA.FTZ R9, R9, c[0x0][0x23c], -R3.reuse ;  /* 0x00008f0009097a23 */ /* 0x100fe20000010803 */
[----:B------:R-:W-:Y:S02]  /*4220*/  @!P2 FSEL R10, R10, -INF , !P0 ;  /* 0xff8000000a0aa808 */ /* 0x000fe40004000000 */
[----:B------:R-:W-:Y:S02]  /*4230*/  @!P2 ISETP.GE.AND P0, PT, R4, R2, PT ;  /* 0x000000020400a20c */ /* 0x000fe40003f06270 */
[----:B------:R-:W-:Y:S01]  /*4240*/  @!P2 IADD3 R4, R61, 0x11, RZ ;  /* 0x000000113d04a810 */ /* 0x000fe20007ffe0ff */
[--C-:B------:R-:W-:Y:S01]  /*4250*/  FFMA.FTZ R10, R10, c[0x0][0x23c], -R0.reuse ;  /* 0x00008f000a0a7a23 */ /* 0x100fe20000010800 */
[----:B------:R-:W-:Y:S01]  /*4260*/  @!P2 FSEL R11, R11, -INF , !P0 ;  /* 0xff8000000b0ba808 */ /* 0x000fe20004000000 */
[----:B------:R-:W-:Y:S01]  /*4270*/  MUFU.EX2 R101, R8 ;  /* 0x0000000800657308 */ /* 0x000fe20000000800 */
[-C--:B------:R-:W-:Y:S03]  /*4280*/  @!P2 ISETP.GE.AND P0, PT, R5, R60.reuse, PT ;  /* 0x0000003c0500a20c */ /* 0x080fe60003f06270 */
[--C-:B------:R-:W-:Y:S01]  /*4290*/  FFMA.FTZ R11, R11, c[0x0][0x23c], -R0.reuse ;  /* 0x00008f000b0b7a23 */ /* 0x100fe20000010800 */
[----:B------:R-:W-:Y:S02]  /*42a0*/  @!P2 FSEL R12, R12, -INF , !P0 ;  /* 0xff8000000c0ca808 */ /* 0x000fe40004000000 */
[----:B------:R-:W-:Y:S03]  /*42b0*/  @!P2 ISETP.GE.AND P0, PT, R4, R60, PT ;  /* 0x0000003c0400a20c */ /* 0x000fe60003f06270 */
[--C-:B------:R-:W-:Y:S01]  /*42c0*/  FFMA.FTZ R12, R12, c[0x0][0x23c], -R3.reuse ;  /* 0x00008f000c0c7a23 */ /* 0x100fe20000010803 */
[----:B------:R-:W-:Y:S01]  /*42d0*/  @!P2 FSEL R13, R13, -INF , !P0 ;  /* 0xff8000000d0da808 */ /* 0x000fe20004000000 */
[----:B------:R-:W-:Y:S01]  /*42e0*/  MUFU.EX2 R100, R9 ;  /* 0x0000000900647308 */ /* 0x000fe20000000800 */
[-C--:B------:R-:W-:Y:S03]  /*42f0*/  @!P2 ISETP.GE.AND P0, PT, R5, R2.reuse, PT ;  /* 0x000000020500a20c */ /* 0x080fe60003f06270 */
[--C-:B------:R-:W-:Y:S01]  /*4300*/  FFMA.FTZ R13, R13, c[0x0][0x23c], -R3.reuse ;  /* 0x00008f000d0d7a23 */ /* 0x100fe20000010803 */
[----:B------:R-:W-:Y:S02]  /*4310*/  @!P2 FSEL R14, R14, -INF , !P0 ;  /* 0xff8000000e0ea808 */ /* 0x000fe40004000000 */
[----:B------:R-:W-:Y:S02]  /*4320*/  @!P2 ISETP.GE.AND P0, PT, R4, R2, PT ;  /* 0x000000020400a20c */ /* 0x000fe40003f06270 */
[C---:B------:R-:W-:Y:S01]  /*4330*/  @!P2 IADD3 R4, R61.reuse, 0x18, RZ ;  /* 0x000000183d04a810 */ /* 0x040fe20007ffe0ff */
[--C-:B------:R-:W-:Y:S01]  /*4340*/  FFMA.FTZ R14, R14, c[0x0][0x23c], -R0.reuse ;  /* 0x00008f000e0e7a23 */ /* 0x100fe20000010800 */
[----:B------:R-:W-:Y:S01]  /*4350*/  @!P2 IADD3 R61, R61, 0x19, RZ ;  /* 0x000000193d3da810 */ /* 0x000fe20007ffe0ff */
[----:B------:R-:W-:Y:S01]  /*4360*/  MUFU.EX2 R103, R10 ;  /* 0x0000000a00677308 */ /* 0x000fe20000000800 */
[----:B------:R-:W-:Y:S02]  /*4370*/  @!P2 FSEL R15, R15, -INF , !P0 ;  /* 0xff8000000f0fa808 */ /* 0x000fe40004000000 */
[-C--:B------:R-:W-:Y:S02]  /*4380*/  @!P2 ISETP.GE.AND P0, PT, R61, R60.reuse, PT ;  /* 0x0000003c3d00a20c */ /* 0x080fe40003f06270 */
[C---:B------:R-:W-:Y:S01]  /*4390*/  @!P2 ISETP.GE.AND P1, PT, R4.reuse, R60, PT ;  /* 0x0000003c0400a20c */ /* 0x040fe20003f26270 */
[--C-:B------:R-:W-:Y:S01]  /*43a0*/  FFMA.FTZ R15, R15, c[0x0][0x23c], -R0.reuse ;  /* 0x00008f000f0f7a23 */ /* 0x100fe20000010800 */
[----:B------:R-:W-:Y:S02]  /*43b0*/  @!P2 FSEL R17, R17, -INF , !P0 ;  /* 0xff8000001111a808 */ /* 0x000fe40004000000 */
[-C--:B------:R-:W-:Y:S01]  /*43c0*/  @!P2 ISETP.GE.AND P0, PT, R4, R2.reuse, PT ;  /* 0x000000020400a20c */ /* 0x080fe20003f06270 */
[----:B------:R-:W2:Y:S01]  /*43d0*/  MUFU.EX2 R102, R11 ;  /* 0x0000000b00667308 */ /* 0x000ea20000000800 */
[----:B------:R-:W-:Y:S02]  /*43e0*/  @!P2 FSEL R16, R16, -INF , !P1 ;  /* 0xff8000001010a808 */ /* 0x000fe40004800000 */
[----:B------:R-:W-:Y:S02]  /*43f0*/  @!P2 FSEL R18, R18, -INF , !P0 ;  /* 0xff8000001212a808 */ /* 0x000fe40004000000 */
[----:B------:R-:W-:Y:S01]  /*4400*/  @!P2 ISETP.GE.AND P0, PT, R61, R2, PT ;  /* 0x000000023d00a20c */ /* 0x000fe20003f06270 */
[--C-:B------:R-:W-:Y:S01]  /*4410*/  FFMA.FTZ R16, R16, c[0x0][0x23c], -R3.reuse ;  /* 0x00008f0010107a23 */ /* 0x100fe20000010803 */
[----:B-1----:R-:W-:Y:S01]  /*4420*/  F2FP.BF16.PACK_AB R2, R170, R171 ;  /* 0x000000abaa02723e */ /* 0x002fe200000010ff */
[----:B------:R-:W-:Y:S01]  /*4430*/  FFMA.FTZ R3, R17, c[0x0][0x23c], -R3 ;  /* 0x00008f0011037a23 */ /* 0x000fe20000010803 */
[----:B------:R-:W-:Y:S01]  /*4440*/  @!P2 FSEL R19, R19, -INF , !P0 ;  /* 0xff8000001313a808 */ /* 0x000fe20004000000 */
[--C-:B------:R-:W-:Y:S01]  /*4450*/  FFMA.FTZ R18, R18, c[0x0][0x23c], -R0.reuse ;  /* 0x00008f0012127a23 */ /* 0x100fe20000010800 */
[----:B------:R-:W-:Y:S01]  /*4460*/  MUFU.EX2 R65, R12 ;  /* 0x0000000c00417308 */ /* 0x000fe20000000800 */
[----:B------:R-:W-:Y:S01]  /*4470*/  STS [R221+0x12400], R2 ;  /* 0x01240002dd007388 */ /* 0x000fe20000000800 */
[----:B------:R-:W-:Y:S01]  /*4480*/  IADD3 R56, P0, R248, R229, RZ ;  /* 0x000000e5f8387210 */ /* 0x000fe20007f1e0ff */
[----:B------:R-:W-:Y:S04]  /*4490*/  FFMA.FTZ R0, R19, c[0x0][0x23c], -R0 ;  /* 0x00008f0013007a23 */ /* 0x000fe80000010800 */
[----:B------:R-:W-:Y:S01]  /*44a0*/  IMAD.X R57, R247, 0x1, R228, P0 ;  /* 0x00000001f7397824 */ /* 0x000fe200000e06e4 */
[C---:B------:R-:W-:Y:S02]  /*44b0*/  LEA R204, P0, R172.reuse, R204, 0x2 ;  /* 0x000000ccaccc7211 */ /* 0x040fe400078010ff */
[----:B------:R1:W-:Y:S02]  /*44c0*/  MUFU.EX2 R60, R3 ;  /* 0x00000003003c7308 */ /* 0x0003e40000000800 */
[----:B------:R-:W-:Y:S02]  /*44d0*/  LEA.HI.X.SX32 R205, R172, R205, 0x2, P0 ;  /* 0x000000cdaccd7211 */ /* 0x000fe400000f16ff */
[----:B--2---:R-:W-:Y:S06]  /*44e0*/  F2FP.BF16.PACK_AB R5, R102, R103 ;  /* 0x000000676605723e */ /* 0x004fec00000010ff */
[----:B------:R2:W-:Y:S10]  /*44f0*/  MUFU.EX2 R61, R0 ;  /* 0x00000000003d7308 */ /* 0x0005f40000000800 */
[----:B------:R-:W3:Y:S01]  /*4500*/  MUFU.EX2 R64, R13 ;  /* 0x0000000d00407308 */ /* 0x000ee20000000800 */
[----:B-1----:R-:W-:Y:S05]  /*4510*/  F2FP.BF16.PACK_AB R3, R168, R169 ;  /* 0x000000a9a803723e */ /* 0x002fea00000010ff */
[----:B------:R1:W-:Y:S04]  /*4520*/  STS [R221+0x12000], R3 ;  /* 0x01200003dd007388 */ /* 0x0003e80000000800 */
[----:B------:R-:W-:Y:S01]  /*4530*/  MUFU.EX2 R67, R14 ;  /* 0x0000000e00437308 */ /* 0x000fe20000000800 */
[----:B------:R-:W-:Y:S01]  /*4540*/  STS [R224+0x12400], R5 ;  /* 0x01240005e0007388 */ /* 0x000fe20000000800 */
[----:B--2---:R-:W-:Y:S05]  /*4550*/  F2FP.BF16.PACK_AB R0, R100, R101 ;  /* 0x000000656400723e */ /* 0x004fea00000010ff */
[----:B------:R2:W-:Y:S03]  /*4560*/  STS [R224+0x12000], R0 ;  /* 0x01200000e0007388 */ /* 0x0005e60000000800 */
[----:B------:R-:W1:Y:S01]  /*4570*/  MUFU.EX2 R66, R15 ;  /* 0x0000000f00427308 */ /* 0x000e620000000800 */
[----:B---3--:R-:W-:Y:S05]  /*4580*/  F2FP.BF16.PACK_AB R4, R64, R65 ;  /* 0x000000414004723e */ /* 0x008fea00000010ff */
[----:B------:R-:W-:Y:S04]  /*4590*/  STS [R222+0x12000], R4 ;  /* 0x01200004de007388 */ /* 0x000fe80000000800 */
[----:B------:R-:W3:Y:S10]  /*45a0*/  MUFU.EX2 R62, R16 ;  /* 0x00000010003e7308 */ /* 0x000ef40000000800 */
[----:B------:R-:W2:Y:S01]  /*45b0*/  MUFU.EX2 R63, R18 ;  /* 0x00000012003f7308 */ /* 0x000ea20000000800 */
[----:B-1----:R-:W-:Y:S05]  /*45c0*/  F2FP.BF16.PACK_AB R3, R66, R67 ;  /* 0x000000434203723e */ /* 0x002fea00000010ff */
[----:B------:R-:W-:Y:S01]  /*45d0*/  STS [R222+0x12400], R3 ;  /* 0x01240003de007388 */ /* 0x000fe20000000800 */
[----:B---3--:R-:W-:Y:S05]  /*45e0*/  F2FP.BF16.PACK_AB R2, R60, R62 ;  /* 0x0000003e3c02723e */ /* 0x008fea00000010ff */
[----:B------:R1:W-:Y:S01]  /*45f0*/  STS [R223+0x12000], R2 ;  /* 0x01200002df007388 */ /* 0x0003e20000000800 */
[----:B--2---:R-:W-:Y:S05]  /*4600*/  F2FP.BF16.PACK_AB R0, R61, R63 ;  /* 0x0000003f3d00723e */ /* 0x004fea00000010ff */
        /* <DEDUP_REMOVED lines=132> */
.L_x_122:
        /* <DEDUP_REMOVED lines=24> */
[----:B------:R-:W5:Y:S01]  /*4fd0*/  LDSM.16.MT88.4 R60, [R185+0x12800] ;  /* 0x01280000b93c783b */ /* 0x000f620000004200 */
[-C--:B-1----:R-:W-:Y:S08]  /*4fe0*/  HMMA.16816.F32.BF16 R20, R4, R8.reuse, R20 ;  /* 0x000000080414723c */ /* 0x082ff00000041814 */
[C---:B--2---:R-:W-:Y:S08]  /*4ff0*/  HMMA.16816.F32.BF16 R24, R12.reuse, R8, R24 ;  /* 0x000000080c18723c */ /* 0x044ff00000041818 */
[-C--:B------:R-:W-:Y:S08]  /*5000*/  HMMA.16816.F32.BF16 R28, R12, R10.reuse, R28 ;  /* 0x0000000a0c1c723c */ /* 0x080ff0000004181c */
[C---:B------:R-:W-:Y:S01]  /*5010*/  HMMA.16816.F32.BF16 R32, R4.reuse, R10, R32 ;  /* 0x0000000a0420723c */ /* 0x040fe20000041820 */
[----:B------:R-:W1:Y:S07]  /*5020*/  LDSM.16.MT88.4 R8, [R0+0xa800] ;  /* 0x00a800000008783b */ /* 0x000e6e0000004200 */
[-C--:B---3--:R-:W-:Y:S08]  /*5030*/  HMMA.16816.F32.BF16 R36, R4, R16.reuse, R36 ;  /* 0x000000100424723c */ /* 0x088ff00000041824 */
[C---:B------:R-:W-:Y:S08]  /*5040*/  HMMA.16816.F32.BF16 R40, R12.reuse, R16, R40 ;  /* 0x000000100c28723c */ /* 0x040ff00000041828 */
[-C--:B------:R-:W-:Y:S01]  /*5050*/  HMMA.16816.F32.BF16 R44, R12, R18.reuse, R44 ;  /* 0x000000120c2c723c */ /* 0x080fe2000004182c */
[----:B------:R-:W-:Y:S07]  /*5060*/  LDSM.16.MT88.4 R12, [R0+0x9000] ;  /* 0x00900000000c783b */ /* 0x000fee0000004200 */
[----:B------:R-:W-:Y:S01]  /*5070*/  HMMA.16816.F32.BF16 R48, R4, R18, R48 ;  /* 0x000000120430723c */ /* 0x000fe20000041830 */
[----:B------:R-:W2:Y:S04]  /*5080*/  LDSM.16.MT88.4 R4, [R186+0x13000] ;  /* 0x01300000ba04783b */ /* 0x000ea80000004200 */
[----:B------:R-:W3:Y:S03]  /*5090*/  LDSM.16.MT88.4 R16, [R185+0x13000] ;  /* 0x01300000b910783b */ /* 0x000ee60000004200 */
[-C--:B----4-:R-:W-:Y:S08]  /*50a0*/  HMMA.16816.F32.BF16 R20, R52, R56.reuse, R20 ;  /* 0x000000383414723c */ /* 0x090ff00000041814 */
[C---:B-----5:R-:W-:Y:S08]  /*50b0*/  HMMA.16816.F32.BF16 R24, R60.reuse, R56, R24 ;  /* 0x000000383c18723c */ /* 0x060ff00000041818 */
[-C--:B------:R-:W-:Y:S08]  /*50c0*/  HMMA.16816.F32.BF16 R28, R60, R58.reuse, R28 ;  /* 0x0000003a3c1c723c */ /* 0x080ff0000004181c */
[C---:B------:R-:W-:Y:S01]  /*50d0*/  HMMA.16816.F32.BF16 R32, R52.reuse, R58, R32 ;  /* 0x0000003a3420723c */ /* 0x040fe20000041820 */
[----:B------:R-:W4:Y:S07]  /*50e0*/  LDSM.16.MT88.4 R56, [R0+0xb000] ;  /* 0x00b000000038783b */ /* 0x000f2e0000004200 */
[-C--:B-1----:R-:W-:Y:S08]  /*50f0*/  HMMA.16816.F32.BF16 R36, R52, R8.reuse, R36 ;  /* 0x000000083424723c */ /* 0x082ff00000041824 */
[C---:B------:R-:W-:Y:S08]  /*5100*/  HMMA.16816.F32.BF16 R40, R60.reuse, R8, R40 ;  /* 0x000000083c28723c */ /* 0x040ff00000041828 */
[-C--:B------:R-:W-:Y:S01]  /*5110*/  HMMA.16816.F32.BF16 R44, R60, R10.reuse, R44 ;  /* 0x0000000a3c2c723c */ /* 0x080fe2000004182c */
[----:B------:R-:W-:Y:S07]  /*5120*/  LDSM.16.MT88.4 R60, [R185+0x13800] ;  /* 0x01380000b93c783b */ /* 0x000fee0000004200 */
[----:B------:R-:W-:Y:S01]  /*5130*/  HMMA.16816.F32.BF16 R48, R52, R10, R48 ;  /* 0x0000000a3430723c */ /* 0x000fe20000041830 */
[----:B------:R-:W-:Y:S04]  /*5140*/  LDSM.16.MT88.4 R8, [R186+0x13800] ;  /* 0x01380000ba08783b */ /* 0x000fe80000004200 */
[----:B------:R-:W1:Y:S03]  /*5150*/  LDSM.16.MT88.4 R52, [R0+0x9800] ;  /* 0x009800000034783b */ /* 0x000e660000004200 */
[-C--:B--2---:R-:W-:Y:S08]  /*5160*/  HMMA.16816.F32.BF16 R20, R4, R12.reuse, R20 ;  /* 0x0000000c0414723c */ /* 0x084ff00000041814 */
[C---:B---3--:R-:W-:Y:S08]  /*5170*/  HMMA.16816.F32.BF16 R24, R16.reuse, R12, R24 ;  /* 0x0000000c1018723c */ /* 0x048ff00000041818 */
[-C--:B------:R-:W-:Y:S08]  /*5180*/  HMMA.16816.F32.BF16 R28, R16, R14.reuse, R28 ;  /* 0x0000000e101c723c */ /* 0x080ff0000004181c */
[C---:B------:R-:W-:Y:S01]  /*5190*/  HMMA.16816.F32.BF16 R32, R4.reuse, R14, R32 ;  /* 0x0000000e0420723c */ /* 0x040fe20000041820 */
[----:B------:R-:W2:Y:S04]  /*51a0*/  LDSM.16.MT88.4 R12, [R0+0xb800] ;  /* 0x00b80000000c783b */ /* 0x000ea80000004200 */
[----:B------:R-:W-:Y:S03]  /*51b0*/  BAR.SYNC.DEFER_BLOCKING 0x0 ;  /* 0x0000000000007b1d */ /* 0x000fe60000010000 */
[-C--:B----4-:R-:W-:Y:S08]  /*51c0*/  HMMA.16816.F32.BF16 R36, R4, R56.reuse, R36 ;  /* 0x000000380424723c */ /* 0x090ff00000041824 */
[C---:B------:R-:W-:Y:S08]  /*51d0*/  HMMA.16816.F32.BF16 R40, R16.reuse, R56, R40 ;  /* 0x000000381028723c */ /* 0x040ff00000041828 */
[-C--:B------:R-:W-:Y:S08]  /*51e0*/  HMMA.16816.F32.BF16 R44, R16, R58.reuse, R44 ;  /* 0x0000003a102c723c */ /* 0x080ff0000004182c */
[----:B------:R-:W-:Y:S08]  /*51f0*/  HMMA.16816.F32.BF16 R48, R4, R58, R48 ;  /* 0x0000003a0430723c */ /* 0x000ff00000041830 */
[-C--:B-1----:R-:W-:Y:S08]  /*5200*/  HMMA.16816.F32.BF16 R20, R8, R52.reuse, R20 ;  /* 0x000000340814723c */ /* 0x082ff00000041814 */
[C---:B------:R-:W-:Y:S08]  /*5210*/  HMMA.16816.F32.BF16 R24, R60.reuse, R52, R24 ;  /* 0x000000343c18723c */ /* 0x040ff00000041818 */
[-C--:B------:R-:W-:Y:S08]  /*5220*/  HMMA.16816.F32.BF16 R28, R60, R54.reuse, R28 ;  /* 0x000000363c1c723c */ /* 0x080ff0000004181c */
[C---:B------:R-:W-:Y:S08]  /*5230*/  HMMA.16816.F32.BF16 R32, R8.reuse, R54, R32 ;  /* 0x000000360820723c */ /* 0x040ff00000041820 */
[-C--:B--2---:R-:W-:Y:S08]  /*5240*/  HMMA.16816.F32.BF16 R36, R8, R12.reuse, R36 ;  /* 0x0000000c0824723c */ /* 0x084ff00000041824 */
        /* <DEDUP_REMOVED lines=42> */
.L_x_123:
        /* <DEDUP_REMOVED lines=46> */
[----:B------:R-:W-:Y:S02]  /*57d0*/  IMAD.SHL.U32 R171, R171, 0x10, RZ ;  /* 0x00000010abab7824 */ /* 0x000fe400078e00ff */
[----:B------:R-:W-:Y:S05]  /*57e0*/  IMAD R170, R170, 0x18, RZ ;  /* 0x00000018aaaa7824 */ /* 0x000fea00078e02ff */
[C---:B------:R-:W-:Y:S01]  /*57f0*/  LEA R168, P1, R170.reuse, R204, 0x2 ;  /* 0x000000ccaaa87211 */ /* 0x040fe200078210ff */
[----:B--2---:R-:W-:Y:S03]  /*5800*/  IMAD.MOV.U32 R0, RZ, RZ, c[0x0][0x22c] ;  /* 0x00008b00ff007624 */ /* 0x004fe600078e00ff */
[-C--:B------:R-:W-:Y:S01]  /*5810*/  LEA.HI.X.SX32 R169, R170, R205.reuse, 0x2, P1 ;  /* 0x000000cdaaa97211 */ /* 0x080fe200008f16ff */
[----:B------:R-:W-:Y:S02]  /*5820*/  IMAD R0, R0, c[0x0][0x1c0], RZ ;  /* 0x0000700000007a24 */ /* 0x000fe400078e02ff */
[----:B------:R-:W-:Y:S02]  /*5830*/  IMAD.MOV.U32 R170, RZ, RZ, c[0x0][0x22c] ;  /* 0x00008b00ffaa7624 */ /* 0x000fe400078e00ff */
[----:B------:R-:W-:Y:S01]  /*5840*/  IMAD R0, R0, 0x38, RZ ;  /* 0x0000003800007824 */ /* 0x000fe200078e02ff */
[-C--:B-1----:R-:W-:Y:S05]  /*5850*/  HMMA.16816.F32.BF16 R4, R172, R176.reuse, R4 ;  /* 0x000000b0ac04723c */ /* 0x082fea0000041804 */
[----:B------:R-:W-:Y:S03]  /*5860*/  IMAD R170, R170, c[0x0][0x1c0], RZ ;  /* 0x00007000aaaa7a24 */ /* 0x000fe600078e02ff */
[C---:B------:R-:W-:Y:S04]  /*5870*/  HMMA.16816.F32.BF16 R8, R180.reuse, R176, R8 ;  /* 0x000000b0b408723c */ /* 0x040fe80000041808 */
[----:B------:R-:W-:Y:S03]  /*5880*/  IMAD R170, R170, 0x30, RZ ;  /* 0x00000030aaaa7824 */ /* 0x000fe600078e02ff */
[----:B------:R-:W-:Y:S01]  /*5890*/  IMAD.MOV.U32 R176, RZ, RZ, c[0x0][0x22c] ;  /* 0x00008b00ffb07624 */ /* 0x000fe200078e00ff */
[-C--:B------:R-:W-:Y:S01]  /*58a0*/  HMMA.16816.F32.BF16 R12, R180, R178.reuse, R12 ;  /* 0x000000b2b40c723c */ /* 0x080fe2000004180c */
[----:B------:R-:W-:Y:S03]  /*58b0*/  IMAD.MOV.U32 R177, RZ, RZ, c[0x0][0x22c] ;  /* 0x00008b00ffb17624 */ /* 0x000fe600078e00ff */
[----:B------:R-:W-:Y:S02]  /*58c0*/  IMAD R176, R176, c[0x0][0x1c0], RZ ;  /* 0x00007000b0b07a24 */ /* 0x000fe400078e02ff */
[----:B------:R-:W-:Y:S02]  /*58d0*/  IMAD R177, R177, c[0x0][0x1c0], RZ ;  /* 0x00007000b1b17a24 */ /* 0x000fe400078e02ff */
[C---:B------:R-:W-:Y:S04]  /*58e0*/  HMMA.16816.F32.BF16 R16, R172.reuse, R178, R16 ;  /* 0x000000b2ac10723c */ /* 0x040fe80000041810 */
[----:B------:R-:W-:Y:S02]  /*58f0*/  IMAD.SHL.U32 R176, R176, 0x20, RZ ;  /* 0x00000020b0b07824 */ /* 0x000fe400078e00ff */
[----:B------:R-:W-:Y:S02]  /*5900*/  IMAD R177, R177, 0x28, RZ ;  /* 0x00000028b1b17824 */ /* 0x000fe400078e02ff */
        /* <DEDUP_REMOVED lines=12> */
[-C--:B------:R-:W-:Y:S02]  /*59d0*/  LEA R102, P0, R176, R204.reuse, 0x2 ;  /* 0x000000ccb0667211 */ /* 0x080fe400078010ff */
[-C--:B--2---:R-:W-:Y:S01]  /*59e0*/  LEA R4, P1, R170, R204.reuse, 0x2 ;  /* 0x000000ccaa047211 */ /* 0x084fe200078210ff */
[----:B------:R1:W-:Y:S01]  /*59f0*/  RED.E.ADD.F32.FTZ.RN.STRONG.GPU [R100.64], R6 ;  /* 0x000000066400798e */ /* 0x0003e2000c10e786 */
[-C--:B------:R-:W-:Y:S02]  /*5a00*/  LEA.HI.X.SX32 R103, R176, R205.reuse, 0x2, P0 ;  /* 0x000000cdb0677211 */ /* 0x080fe400000f16ff */
[-C--:B---3--:R-:W-:Y:S01]  /*5a10*/  LEA.HI.X.SX32 R5, R170, R205.reuse, 0x2, P1 ;  /* 0x000000cdaa057211 */ /* 0x088fe200008f16ff */
[----:B------:R2:W-:Y:S01]  /*5a20*/  RED.E.ADD.F32.FTZ.RN.STRONG.GPU [R168.64], R7 ;  /* 0x00000007a800798e */ /* 0x0005e2000c10e786 */
[----:B------:R-:W-:Y:S03]  /*5a30*/  IMAD.MOV.U32 R170, RZ, RZ, c[0x0][0x22c] ;  /* 0x00008b00ffaa7624 */ /* 0x000fe600078e00ff */
[----:B------:R3:W-:Y:S01]  /*5a40*/  RED.E.ADD.F32.FTZ.RN.STRONG.GPU [R102.64], R8 ;  /* 0x000000086600798e */ /* 0x0007e2000c10e786 */
[----:B------:R-:W-:Y:S04]  /*5a50*/  IMAD R170, R170, c[0x0][0x1c0], RZ ;  /* 0x00007000aaaa7a24 */ /* 0x000fe800078e02ff */
[----:B------:R-:W-:Y:S01]  /*5a60*/  IMAD.SHL.U32 R170, R170, 0x10, RZ ;  /* 0x00000010aaaa7824 */ /* 0x000fe200078e00ff */
[CC--:B-1----:R-:W-:Y:S02]  /*5a70*/  LEA R100, P2, R177.reuse, R204.reuse, 0x2 ;  /* 0x000000ccb1647211 */ /* 0x0c2fe400078410ff */
[CC--:B------:R-:W-:Y:S02]  /*5a80*/  LEA R6, P0, R0.reuse, R204.reuse, 0x2 ;  /* 0x000000cc00067211 */ /* 0x0c0fe400078010ff */
[-C--:B------:R-:W-:Y:S02]  /*5a90*/  LEA.HI.X.SX32 R101, R177, R205.reuse, 0x2, P2 ;  /* 0x000000cdb1657211 */ /* 0x080fe400010f16ff */
[-C--:B--2---:R-:W-:Y:S02]  /*5aa0*/  LEA.HI.X.SX32 R7, R0, R205.reuse, 0x2, P0 ;  /* 0x000000cd00077211 */ /* 0x084fe400000f16ff */
[C---:B------:R-:W-:Y:S01]  /*5ab0*/  IADD3 R177, R170.reuse, 0x20, RZ ;  /* 0x00000020aab17810 */ /* 0x040fe20007ffe0ff */
[----:B------:R1:W-:Y:S01]  /*5ac0*/  RED.E.ADD.F32.FTZ.RN.STRONG.GPU [R100.64], R9 ;  /* 0x000000096400798e */ /* 0x0003e2000c10e786 */
[C---:B------:R-:W-:Y:S02]  /*5ad0*/  IADD3 R0, R170.reuse, 0x20, RZ ;  /* 0x00000020aa007810 */ /* 0x040fe40007ffe0ff */
[----:B------:R-:W-:Y:S01]  /*5ae0*/  IADD3 R170, R170, 0x20, RZ ;  /* 0x00000020aaaa7810 */ /* 0x000fe20007ffe0ff */
[----:B------:R2:W-:Y:S01]  /*5af0*/  RED.E.ADD.F32.FTZ.RN.STRONG.GPU [R4.64], R10 ;  /* 0x0000000a0400798e */ /* 0x0005e2000c10e786 */
[-C--:B---3--:R-:W-:Y:S01]  /*5b00*/  LEA R8, P2, R235, R204.reuse, 0x2 ;  /* 0x000000cceb087211 */ /* 0x088fe200078410ff */
[C---:B------:R-:W-:Y:S02]  /*5b10*/  IMAD.IADD R0, R211.reuse, 0x1, R0 ;  /* 0x00000001d3007824 */ /* 0x040fe400078e0200 */
[----:B------:R3:W-:Y:S01]  /*5b20*/  RED.E.ADD.F32.FTZ.RN.STRONG.GPU [R6.64], R11 ;  /* 0x0000000b0600798e */ /* 0x0007e2000c10e786 */
[C---:B------:R-:W-:Y:S03]  /*5b30*/  IMAD.IADD R170, R211.reuse, 0x1, R170 ;  /* 0x00000001d3aa7824 */ /* 0x040fe600078e02aa */
[----:B------:R-:W-:Y:S01]  /*5b40*/  RED.E.ADD.F32.FTZ.RN.STRONG.GPU [R204.64+0x80], R16 ;  /* 0x00008010cc00798e */ /* 0x000fe2000c10e786 */
[----:B------:R-:W-:Y:S03]  /*5b50*/  IMAD.IADD R170, R211, 0x1, R170 ;  /* 0x00000001d3aa7824 */ /* 0x000fe600078e02aa */
[----:B------:R4:W-:Y:S04]  /*5b60*/  RED.E.ADD.F32.FTZ.RN.STRONG.GPU [R2.64+0x80], R17 ;  /* 0x000080110200798e */ /* 0x0009e8000c10e786 */
[----:B------:R-:W-:Y:S01]  /*5b70*/  LDSM.16.MT88.4 R100, [R184+0x2800] ;  /* 0x00280000b864783b */ /* 0x000fe20000004200 */
[-C--:B-1----:R-:W-:Y:S02]  /*5b80*/  LEA.HI.X.SX32 R9, R235, R205.reuse, 0x2, P2 ;  /* 0x000000cdeb097211 */ /* 0x082fe400010f16ff */
[CC--:B--2---:R-:W-:Y:S04]  /*5b90*/  LEA R4, P0, R177.reuse, R204.reuse, 0x2 ;  /* 0x000000ccb1047211 */ /* 0x0c4fe800078010ff */
[-C--:B------:R-:W-:Y:S02]  /*5ba0*/  LEA.HI.X.SX32 R5, R177, R205.reuse, 0x2, P0 ;  /* 0x000000cdb1057211 */ /* 0x080fe400000f16ff */
[-C--:B---3--:R-:W-:Y:S02]  /*5bb0*/  LEA R6, P1, R0, R204.reuse, 0x2 ;  /* 0x000000cc00067211 */ /* 0x088fe400078210ff */
[-C--:B------:R-:W-:Y:S01]  /*5bc0*/  LEA R10, P0, R170, R204.reuse, 0x2 ;  /* 0x000000ccaa0a7211 */ /* 0x080fe200078010ff */
[----:B------:R1:W-:Y:S01]  /*5bd0*/  RED.E.ADD.F32.FTZ.RN.STRONG.GPU [R4.64], R18 ;  /* 0x000000120400798e */ /* 0x0003e2000c10e786 */
[-C--:B------:R-:W-:Y:S01]  /*5be0*/  LEA.HI.X.SX32 R7, R0, R205.reuse, 0x2, P1 ;  /* 0x000000cd00077211 */ /* 0x080fe200008f16ff */
[----:B------:R-:W-:Y:S01]  /*5bf0*/  IMAD.MOV.U32 R0, RZ, RZ, c[0x0][0x22c] ;  /* 0x00008b00ff007624 */ /* 0x000fe200078e00ff */
[-C--:B------:R-:W-:Y:S02]  /*5c00*/  LEA.HI.X.SX32 R11, R170, R205.reuse, 0x2, P0 ;  /* 0x000000cdaa0b7211 */ /* 0x080fe400000f16ff */
[C---:B----4-:R-:W-:Y:S01]  /*5c10*/  IADD3 R17, R171.reuse, 0x60, RZ ;  /* 0x00000060ab117810 */ /* 0x050fe20007ffe0ff */
[----:B------:R2:W-:Y:S01]  /*5c20*/  RED.E.ADD.F32.FTZ.RN.STRONG.GPU [R6.64], R19 ;  /* 0x000000130600798e */ /* 0x0005e2000c10e786 */
[----:B------:R-:W-:Y:S01]  /*5c30*/  IMAD R0, R0, c[0x0][0x1c0], RZ ;  /* 0x0000700000007a24 */ /* 0x000fe200078e02ff */
[----:B------:R-:W-:Y:S02]  /*5c40*/  IADD3 R16, R171, 0x60, RZ ;  /* 0x00000060ab107810 */ /* 0x000fe40007ffe0ff */
[----:B------:R-:W-:Y:S01]  /*5c50*/  RED.E.ADD.F32.FTZ.RN.STRONG.GPU [R10.64], R12 ;  /* 0x0000000c0a00798e */ /* 0x000fe2000c10e786 */
[----:B------:R-:W-:Y:S02]  /*5c60*/  IMAD.SHL.U32 R0, R0, 0x10, RZ ;  /* 0x0000001000007824 */ /* 0x000fe400078e00ff */
[C---:B------:R-:W-:Y:S01]  /*5c70*/  IMAD.IADD R16, R211.reuse, 0x1, R16 ;  /* 0x00000001d3107824 */ /* 0x040fe200078e0210 */
[----:B------:R3:W-:Y:S02]  /*5c80*/  RED.E.ADD.F32.FTZ.RN.STRONG.GPU [R8.64], R13 ;  /* 0x0000000d0800798e */ /* 0x0007e4000c10e786 */
[C---:B------:R-:W-:Y:S02]  /*5c90*/  IADD3 R172, R0.reuse, 0x40, RZ ;  /* 0x0000004000ac7810 */ /* 0x040fe40007ffe0ff */
[C---:B------:R-:W-:Y:S02]  /*5ca0*/  IADD3 R170, R0.reuse, 0x40, RZ ;  /* 0x0000004000aa7810 */ /* 0x040fe40007ffe0ff */
[----:B------:R-:W-:Y:S03]  /*5cb0*/  IADD3 R0, R0, 0x40, RZ ;  /* 0x0000004000007810 */ /* 0x000fe60007ffe0ff */
[C---:B------:R-:W-:Y:S02]  /*5cc0*/  IMAD.IADD R170, R211.reuse, 0x1, R170 ;  /* 0x00000001d3aa7824 */ /* 0x040fe400078e02aa */
[C---:B------:R-:W-:Y:S01]  /*5cd0*/  IMAD.IADD R0, R211.reuse, 0x1, R0 ;  /* 0x00000001d3007824 */ /* 0x040fe200078e0200 */
[CC--:B-1----:R-:W-:Y:S03]  /*5ce0*/  LEA R4, P1, R234.reuse, R204.reuse, 0x2 ;  /* 0x000000ccea047211 */ /* 0x0c2fe600078210ff */
[----:B------:R-:W-:Y:S01]  /*5cf0*/  IMAD.IADD R0, R211, 0x1, R0 ;  /* 0x00000001d3007824 */ /* 0x000fe200078e0200 */
        /* <DEDUP_REMOVED lines=16> */
[-C--:B------:R-:W-:Y:S02]  /*5e00*/  LEA.HI.X.SX32 R11, R0, R205.reuse, 0x2, P0 ;  /* 0x000000cd000b7211 */ /* 0x080fe400000f16ff */
[----:B------:R-:W-:Y:S01]  /*5e10*/  IADD3 R0, R171, 0x60, RZ ;  /* 0x00000060ab007810 */ /* 0x000fe20007ffe0ff */
[----:B------:R2:W-:Y:S04]  /*5e20*/  RED.E.ADD.F32.FTZ.RN.STRONG.GPU [R6.64], R55 ;  /* 0x000000370600798e */ /* 0x0005e8000c10e786 */
[----:B------:R3:W-:Y:S01]  /*5e30*/  RED.E.ADD.F32.FTZ.RN.STRONG.GPU [R10.64], R56 ;  /* 0x000000380a00798e */ /* 0x0007e2000c10e786 */
[C---:B------:R-:W-:Y:S03]  /*5e40*/  IMAD.IADD R0, R211.reuse, 0x1, R0 ;  /* 0x00000001d3007824 */ /* 0x040fe600078e0200 */
[----:B------:R4:W-:Y:S01]  /*5e50*/  RED.E.ADD.F32.FTZ.RN.STRONG.GPU [R8.64], R57 ;  /* 0x000000390800798e */ /* 0x0009e2000c10e786 */
[----:B------:R-:W-:Y:S03]  /*5e60*/  IMAD.IADD R0, R211, 0x1, R0 ;  /* 0x00000001d3007824 */ /* 0x000fe600078e0200 */
        /* <DEDUP_REMOVED lines=17> */
[CC--:B--2---:R-:W-:Y:S01]  /*5f80*/  LEA R6, P2, R231.reuse, R204.reuse, 0x2 ;  /* 0x000000cce7067211 */ /* 0x0c4fe200078410ff */
[----:B------:R-:W-:Y:S03]  /*5f90*/  LDSM.16.MT88.4 R16, [R184+0x2000] ;  /* 0x00200000b810783b */ /* 0x000fe60000004200 */
[-C--:B------:R-:W-:Y:S01]  /*5fa0*/  LEA.HI.X.SX32 R7, R231, R205.reuse, 0x2, P2 ;  /* 0x000000cde7077211 */ /* 0x080fe200010f16ff */
[----:B------:R1:W-:Y:S01]  /*5fb0*/  RED.E.ADD.F32.FTZ.RN.STRONG.GPU [R4.64], R66 ;  /* 0x000000420400798e */ /* 0x0003e2000c10e786 */
[CC--:B---3--:R-:W-:Y:S03]  /*5fc0*/  LEA R2, P0, R237.reuse, R204.reuse, 0x2 ;  /* 0x000000cced027211 */ /* 0x0c8fe600078010ff */
[----:B------:R-:W-:Y:S01]  /*5fd0*/  RED.E.ADD.F32.FTZ.RN.STRONG.GPU [R10.64], R67 ;  /* 0x000000430a00798e */ /* 0x000fe2000c10e786 */
[-C--:B------:R-:W-:Y:S03]  /*5fe0*/  LEA.HI.X.SX32 R3, R237, R205.reuse, 0x2, P0 ;  /* 0x000000cded037211 */ /* 0x080fe600000f16ff */
[----:B------:R-:W-:Y:S01]  /*5ff0*/  RED.E.ADD.F32.FTZ.RN.STRONG.GPU [R8.64], R60 ;  /* 0x0000003c0800798e */ /* 0x000fe2000c10e786 */
[----:B------:R-:W-:Y:S02]  /*6000*/  ISETP.NE.U32.AND P0, PT, R0, 0x1, PT ;  /* 0x000000010000780c */ /* 0x000fe40003f05070 */
[----:B------:R-:W-:Y:S01]  /*6010*/  @P5 IADD3 R0, P2, R226, -0x100, RZ ;  /* 0xffffff00e2005810 */ /* 0x000fe20007f5e0ff */
[----:B------:R-:W-:Y:S04]  /*6020*/  RED.E.ADD.F32.FTZ.RN.STRONG.GPU [R6.64], R61 ;  /* 0x0000003d0600798e */ /* 0x000fe8000c10e786 */
[----:B------:R-:W-:Y:S01]  /*6030*/  LDSM.16.MT88.4 R8, [R184] ;  /* 0x00000000b808783b */ /* 0x000fe20000004200 */
[----:B------:R-:W-:Y:S01]  /*6040*/  @P5 IMAD.MOV.U32 R226, RZ, RZ, R0 ;  /* 0x000000ffffe25224 */ /* 0x000fe200078e0000 */
[C---:B------:R-:W-:Y:S02]  /*6050*/  IADD3 R0, R184.reuse, -0x4000, RZ ;  /* 0xffffc000b8007810 */ /* 0x040fe40007ffe0ff */
[----:B------:R-:W-:Y:S02]  /*6060*/  LDSM.16.MT88.4 R64, [R185+0x10800] ;  /* 0x01080000b940783b */ /* 0x000fe40000004200 */
        /* <DEDUP_REMOVED lines=55> */
[----:B------:R-:W2:Y:S04]  /*63e0*/  LDL R170, [R1+0xc] ;  /* 0x00000c0001aa7983 */ /* 0x000ea80000100800 */
        /* <DEDUP_REMOVED lines=117> */
.L_x_125:
        /* <DEDUP_REMOVED lines=15> */
.L_x_126:
[----:B------:R-:W2:Y:S04]  /*6c30*/  LDL R0, [R1+0x18] ;  /* 0x0000180001007983 */ /* 0x000ea80000100800 */
[----:B------:R-:W3:Y:S01]  /*6c40*/  LDL.64 R52, [R1] ;  /* 0x0000000001347983 */ /* 0x000ee20000100a00 */
[C---:B------:R-:W-:Y:S01]  /*6c50*/  IMAD.SHL.U32 R10, R236.reuse, 0x40, RZ ;  /* 0x00000040ec0a7824 */ /* 0x040fe200078e00ff */
[--C-:B------:R-:W-:Y:S01]  /*6c60*/  SHF.R.S32.HI R3, RZ, 0x1f, R216.reuse ;  /* 0x0000001fff037819 */ /* 0x100fe200000114d8 */
[----:B------:R-:W-:Y:S01]  /*6c70*/  IMAD.MOV.U32 R2, RZ, RZ, R216 ;  /* 0x000000ffff027224 */ /* 0x000fe200078e00d8 */
[----:B------:R-:W1:Y:S01]  /*6c80*/  S2R R11, SR_TID.X ;  /* 0x00000000000b7919 */ /* 0x000e620000002100 */
[----:B------:R-:W-:Y:S01]  /*6c90*/  IMAD R20, R236, -0x40, R227 ;  /* 0xffffffc0ec147824 */ /* 0x000fe200078e02e3 */
[----:B------:R-:W-:Y:S01]  /*6ca0*/  SHF.R.S32.HI R22, RZ, 0x1f, R10 ;  /* 0x0000001fff167819 */ /* 0x000fe2000001140a */
[----:B------:R-:W-:Y:S01]  /*6cb0*/  IMAD.WIDE.U32 R4, R10, c[0x0][0x3a0], R2 ;  /* 0x0000e8000a047a25 */ /* 0x000fe200078e0002 */
[----:B------:R-:W-:Y:S01]  /*6cc0*/  BSSY B0, `(.L_x_127) ;  /* 0x0000027000007945 */ /* 0x000fe20003800000 */
[----:B------:R-:W-:Y:S01]  /*6cd0*/  IADD3 R21, R216, 0x40, RZ ;  /* 0x00000040d8157810 */ /* 0x000fe20007ffe0ff */
[----:B------:R-:W-:Y:S02]  /*6ce0*/  BAR.SYNC.DEFER_BLOCKING 0x0 ;  /* 0x0000000000007b1d */ /* 0x000fe40000010000 */
[----:B------:R-:W-:-:S02]  /*6cf0*/  IADD3 R4, P0, R6, R4, RZ ;  /* 0x0000000406047210 */ /* 0x000fc40007f1e0ff */
[----:B-1----:R-:W-:-:S04]  /*6d00*/  SHF.R.S32.HI R7, RZ, 0x1f, R11 ;  /* 0x0000001fff077819 */ /* 0x002fc8000001140b */
[----:B------:R-:W-:Y:S01]  /*6d10*/  LEA.HI R7, R7, R11, RZ, 0x3 ;  /* 0x0000000b07077211 */ /* 0x000fe200078f18ff */
[----:B--2---:R-:W-:Y:S02]  /*6d20*/  IMAD.SHL.U32 R8, R0, 0x2, RZ ;  /* 0x0000000200087824 */ /* 0x004fe400078e00ff */
[----:B------:R-:W-:Y:S01]  /*6d30*/  IMAD R0, R22, c[0x0][0x3a0], RZ ;  /* 0x0000e80016007a24 */ /* 0x000fe200078e02ff */
[----:B---3--:R-:W-:Y:S02]  /*6d40*/  SHF.R.S32.HI R23, RZ, 0x1f, R52 ;  /* 0x0000001fff177819 */ /* 0x008fe40000011434 */
[----:B------:R1:W2:Y:S01]  /*6d50*/  LDS.128 R32, [R8+0xd000] ;  /* 0x00d0000008207984 */ /* 0x0002a20000000c00 */
[----:B------:R-:W-:-:S03]  /*6d60*/  IMAD R0, R10, c[0x0][0x3a4], R0 ;  /* 0x0000e9000a007a24 */ /* 0x000fc600078e0200 */
[----:B------:R1:W3:Y:S01]  /*6d70*/  LDS.128 R28, [R8+0xf000] ;  /* 0x00f00000081c7984 */ /* 0x0002e20000000c00 */
[----:B------:R-:W-:Y:S01]  /*6d80*/  IMAD R6, R23, c[0x0][0x3b8], RZ ;  /* 0x0000ee0017067a24 */ /* 0x000fe200078e02ff */
[----:B------:R-:W-:Y:S02]  /*6d90*/  IADD3.X R5, R9, R5, R0, P0, !PT ;  /* 0x0000000509057210 */ /* 0x000fe400007fe400 */
[----:B------:R1:W4:Y:S01]  /*6da0*/  LDS.128 R40, [R8+0x10000] ;  /* 0x0100000008287984 */ /* 0x0003220000000c00 */
[----:B------:R-:W-:Y:S01]  /*6db0*/  SHF.R.S32.HI R0, RZ, 0x3, R7 ;  /* 0x00000003ff007819 */ /* 0x000fe20000011407 */
[----:B------:R-:W-:Y:S02]  /*6dc0*/  IMAD R6, R52, c[0x0][0x3bc], R6 ;  /* 0x0000ef0034067a24 */ /* 0x000fe400078e0206 */
[----:B------:R1:W1:Y:S01]  /*6dd0*/  LDS.128 R48, [R8+0x11000] ;  /* 0x0110000008307984 */ /* 0x0002620000000c00 */
[----:B------:R-:W-:Y:S01]  /*6de0*/  ISETP.GE.AND P3, PT, R0, R20, PT ;  /* 0x000000140000720c */ /* 0x000fe20003f66270 */
[----:B------:R-:W-:Y:S01]  /*6df0*/  IMAD.WIDE.U32 R4, R52, c[0x0][0x3b8], R4 ;  /* 0x0000ee0034047a25 */ /* 0x000fe200078e0004 */
[----:B------:R-:W-:Y:S01]  /*6e00*/  SHF.R.S32.HI R27, RZ, 0x1f, R0 ;  /* 0x0000001fff1b7819 */ /* 0x000fe20000011400 */
[----:B------:R1:W1:Y:S02]  /*6e10*/  LDS.128 R36, [R8+0x12000] ;  /* 0x0120000008247984 */ /* 0x0002640000000c00 */
[----:B------:R-:W-:-:S02]  /*6e20*/  IMAD.IADD R11, R6, 0x1, R5 ;  /* 0x00000001060b7824 */ /* 0x000fc400078e0205 */
[----:B------:R1:W1:Y:S06]  /*6e30*/  LDS.128 R44, [R8+0x13000] ;  /* 0x01300000082c7984 */ /* 0x00026c0000000c00 */
[----:B------:R-:W-:Y:S05]  /*6e40*/  @P3 BRA `(.L_x_128) ;  /* 0x000000e000003947 */ /* 0x000fea0003800000 */
[----:B------:R-:W-:Y:S01]  /*6e50*/  ISETP.GE.AND P1, PT, R216, c[0x0][0x220], PT ;  /* 0x00008800d8007a0c */ /* 0x000fe20003f26270 */
[----:B------:R-:W-:Y:S01]  /*6e60*/  LDS.128 R16, [R8+0xe000] ;  /* 0x00e0000008107984 */ /* 0x000fe20000000c00 */
[----:B------:R-:W-:Y:S01]  /*6e70*/  MOV R7, R11 ;  /* 0x0000000b00077202 */ /* 0x000fe20000000f00 */
[----:B------:R-:W-:Y:S01]  /*6e80*/  IMAD.MOV.U32 R6, RZ, RZ, R4 ;  /* 0x000000ffff067224 */ /* 0x000fe200078e0004 */
[----:B------:R-:W-:Y:S01]  /*6e90*/  ISETP.GE.AND P0, PT, R21, c[0x0][0x220], PT ;  /* 0x0000880015007a0c */ /* 0x000fe20003f06270 */
[----:B------:R-:W-:-:S08]  /*6ea0*/  IMAD R26, R27, c[0x0][0x3a0], RZ ;  /* 0x0000e8001b1a7a24 */ /* 0x000fd000078e02ff */
[----:B------:R4:W3:Y:S02]  /*6eb0*/  @!P1 LDS.128 R12, [R8+0xc000] ;  /* 0x00c00000080c9984 */ /* 0x0008e40000000c00 */
[----:B-1--4-:R-:W-:-:S04]  /*6ec0*/  IMAD.WIDE.U32 R8, R0, c[0x0][0x3a0], R6 ;  /* 0x0000e80000087a25 */ /* 0x012fc800078e0006 */
[----:B------:R-:W-:-:S04]  /*6ed0*/  IMAD R6, R0, c[0x0][0x3a4], R26 ;  /* 0x0000e90000067a24 */ /* 0x000fc800078e021a */
[----:B------:R-:W-:Y:S01]  /*6ee0*/  IMAD.IADD R7, R6, 0x1, R9 ;  /* 0x0000000106077824 */ /* 0x000fe200078e0209 */
[----:B------:R-:W-:-:S04]  /*6ef0*/  LEA R6, P2, R8, c[0x0][0x340], 0x1 ;  /* 0x0000d00008067a11 */ /* 0x000fc800078408ff */
[----:B------:R-:W-:-:S05]  /*6f00*/  LEA.HI.X R7, R8, c[0x0][0x344], R7, 0x1, P2 ;  /* 0x0000d10008077a11 */ /* 0x000fca00010f0c07 */
[----:B---3--:R1:W-:Y:S04]  /*6f10*/  @!P1 STG.E.128 [R6.64], R12 ;  /* 0x0000000c06009986 */ /* 0x0083e8000c101d06 */
[----:B------:R1:W-:Y:S02]  /*6f20*/  @!P0 STG.E.128 [R6.64+0x80], R16 ;  /* 0x0000801006008986 */ /* 0x0003e4000c101d06 */
.L_x_128:
[----:B------:R-:W-:Y:S05]  /*6f30*/  BSYNC B0 ;  /* 0x0000000000007941 */ /* 0x000fea0003800000 */
.L_x_127:
[----:B-1----:R-:W-:Y:S01]  /*6f40*/  IADD3 R6, R0, 0x20, RZ ;  /* 0x0000002000067810 */ /* 0x002fe20007ffe0ff */
[----:B------:R-:W-:Y:S03]  /*6f50*/  BSSY B0, `(.L_x_129) ;  /* 0x0000011000007945 */ /* 0x000fe60003800000 */
[----:B------:R-:W-:-:S13]  /*6f60*/  ISETP.GE.AND P2, PT, R6, R20, PT ;  /* 0x000000140600720c */ /* 0x000fda0003f46270 */
[----:B------:R-:W-:Y:S05]  /*6f70*/  @P2 BRA `(.L_x_130) ;  /* 0x000000e000002947 */ /* 0x000fea0003800000 */
[----:B------:R-:W-:Y:S02]  /*6f80*/  IADD3 R5, P0, R0, 0x20, RZ ;  /* 0x0000002000057810 */ /* 0x000fe40007f1e0ff */
[----:B------:R-:W-:Y:S02]  /*6f90*/  MOV R7, R11 ;  /* 0x0000000b00077202 */ /* 0x000fe40000000f00 */
[----:B------:R-:W-:Y:S01]  /*6fa0*/  ISETP.GE.AND P1, PT, R216, c[0x0][0x220], PT ;  /* 0x00008800d8007a0c */ /* 0x000fe20003f26270 */
[----:B------:R-:W-:Y:S01]  /*6fb0*/  IMAD.X R6, RZ, RZ, R27, P0 ;  /* 0x000000ffff067224 */ /* 0x000fe200000e061b */
[----:B------:R-:W-:-:S03]  /*6fc0*/  ISETP.GE.AND P0, PT, R21, c[0x0][0x220], PT ;  /* 0x0000880015007a0c */ /* 0x000fc60003f06270 */
[----:B------:R-:W-:Y:S02]  /*6fd0*/  IMAD R8, R6, c[0x0][0x3a0], RZ ;  /* 0x0000e80006087a24 */ /* 0x000fe400078e02ff */
[----:B------:R-:W-:-:S04]  /*6fe0*/  IMAD.MOV.U32 R6, RZ, RZ, R4 ;  /* 0x000000ffff067224 */ /* 0x000fc800078e0004 */
[----:B------:R-:W-:-:S04]  /*6ff0*/  IMAD.WIDE.U32 R6, R5, c[0x0][0x3a0], R6 ;  /* 0x0000e80005067a25 */ /* 0x000fc800078e0006 */
[----:B------:R-:W-:Y:S01]  /*7000*/  IMAD R5, R5, c[0x0][0x3a4], R8 ;  /* 0x0000e90005057a24 */ /* 0x000fe200078e0208 */
[----:B------:R-:W-:-:S03]  /*7010*/  LEA R4, P4, R6, c[0x0][0x340], 0x1 ;  /* 0x0000d00006047a11 */ /* 0x000fc600078808ff */
[----:B------:R-:W-:-:S05]  /*7020*/  IMAD.IADD R5, R5, 0x1, R7 ;  /* 0x0000000105057824 */ /* 0x000fca00078e0207 */
[----:B------:R-:W-:-:S05]  /*7030*/  LEA.HI.X R5, R6, c[0x0][0x344], R5, 0x1, P4 ;  /* 0x0000d10006057a11 */ /* 0x000fca00020f0c05 */
[----:B--2---:R1:W-:Y:S04]  /*7040*/  @!P1 STG.E.128 [R4.64], R32 ;  /* 0x0000002004009986 */ /* 0x0043e8000c101d06 */
[----:B---3--:R1:W-:Y:S02]  /*7050*/  @!P0 STG.E.128 [R4.64+0x80], R28 ;  /* 0x0000801c04008986 */ /* 0x0083e4000c101d06 */
.L_x_130:
[----:B------:R-:W-:Y:S05]  /*7060*/  BSYNC B0 ;  /* 0x0000000000007941 */ /* 0x000fea0003800000 */
.L_x_129:
        /* <DEDUP_REMOVED lines=12> */
[----:B------:R-:W-:Y:S01]  /*7130*/  IMAD.MOV.U32 R4, RZ, RZ, R2 ;  /* 0x000000ffff047224 */ /* 0x000fe200078e0002 */
[----:B------:R-:W-:Y:S01]  /*7140*/  ISETP.GE.AND P1, PT, R216, c[0x0][0x220], PT ;  /* 0x00008800d8007a0c */ /* 0x000fe20003f26270 */
[----:B------:R-:W-:Y:S01]  /*7150*/  IMAD R9, R27, c[0x0][0x3a8], RZ ;  /* 0x0000ea001b097a24 */ /* 0x000fe200078e02ff */
[----:B------:R-:W-:Y:S01]  /*7160*/  ISETP.GE.AND P0, PT, R21, c[0x0][0x220], PT ;  /* 0x0000880015007a0c */ /* 0x000fe20003f06270 */
[----:B------:R-:W-:-:S04]  /*7170*/  IMAD.WIDE.U32 R6, R0, c[0x0][0x3a8], R4 ;  /* 0x0000ea0000067a25 */ /* 0x000fc800078e0004 */
[----:B------:R-:W-:-:S04]  /*7180*/  IMAD R4, R0, c[0x0][0x3ac], R9 ;  /* 0x0000eb0000047a24 */ /* 0x000fc800078e0209 */
[----:B------:R-:W-:Y:S01]  /*7190*/  IMAD.IADD R5, R4, 0x1, R7 ;  /* 0x0000000104057824 */ /* 0x000fe200078e0207 */
[----:B------:R-:W-:-:S04]  /*71a0*/  LEA R4, P3, R6, c[0x0][0x348], 0x1 ;  /* 0x0000d20006047a11 */ /* 0x000fc800078608ff */
[----:B------:R-:W-:-:S05]  /*71b0*/  LEA.HI.X R5, R6, c[0x0][0x34c], R5, 0x1, P3 ;  /* 0x0000d30006057a11 */ /* 0x000fca00018f0c05 */
[----:B----4-:R1:W-:Y:S04]  /*71c0*/  @!P1 STG.E.128 [R4.64], R40 ;  /* 0x0000002804009986 */ /* 0x0103e8000c101d06 */
[----:B------:R1:W-:Y:S02]  /*71d0*/  @!P0 STG.E.128 [R4.64+0x80], R36 ;  /* 0x0000802404008986 */ /* 0x0003e4000c101d06 */
.L_x_132:
[----:B------:R-:W-:Y:S05]  /*71e0*/  BSYNC B0 ;  /* 0x0000000000007941 */ /* 0x000fea0003800000 */
.L_x_131:
        /* <DEDUP_REMOVED lines=14> */
.L_x_103:
[----:B------:R-:W-:Y:S05]  /*72d0*/  BSYNC B1 ;  /* 0x0000000000017941 */ /* 0x000fea0003800000 */
.L_x_89:
        /* <DEDUP_REMOVED lines=9> */
.L_x_133:
[----:B------:R-:W-:Y:S05]  /*7370*/  EXIT ;  /* 0x000000000000794d */ /* 0x000fea0003800000 */
.L_x_135:
        /* <DEDUP_REMOVED lines=16> */
.L_x_1065:


//--------------------- .text._ZN5flash44flash_bwd_dq_dk_dv_loop_seqk_parallel_kernelI23Flash_bwd_kernel_traitsILi128ELi64ELi128ELi8ELi2ELi4ELi2ELb0ELb0EN7cutlass10bfloat16_tE19Flash_kernel_traitsILi128ELi64ELi128ELi8ES3_EELb0ELb1ELb0ELb0ELb0ELb0ELb0EEEvNS_16Flash_bwd_paramsE --------------------------
	.section	.text._ZN5flash44flash_bwd_dq_dk_dv_loop_seqk_parallel_kernelI23Flash_bwd_kernel_traitsILi128ELi64ELi128ELi8ELi2ELi4ELi2ELb0ELb0EN7cutlass10bfloat16_tE19Flash_kernel_traitsILi128ELi64ELi128ELi8ES3_EELb0ELb1ELb0ELb0ELb0ELb0ELb0EEEvNS_16Flash_bwd_paramsE,"ax",@progbits
	.sectioninfo	@"SHI_REGISTERS=255"
	.align	128
        .global         _ZN5flash44flash_bwd_dq_dk_dv_loop_seqk_parallel_kernelI23Flash_bwd_kernel_traitsILi128ELi64ELi128ELi8ELi2ELi4ELi2ELb0ELb0EN7cutlass10bfloat16_tE19Flash_kernel_traitsILi128ELi64ELi128ELi8ES3_EELb0ELb1ELb0ELb0ELb0ELb0ELb0EEEvNS_16Flash_bwd_paramsE
        .type           _ZN5flash44flash_bwd_dq_dk_dv_loop_seqk_parallel_kernelI23Flash_bwd_kernel_traitsILi128ELi64ELi128ELi8ELi2ELi4ELi2ELb0ELb0EN7cutlass10bfloat16_tE19Flash_kernel_traitsILi128ELi64ELi128ELi8ES3_EELb0ELb1ELb0ELb0ELb0ELb0ELb0EEEvNS_16Flash_bwd_paramsE,@function
        .size           _ZN5flash44flash_bwd_dq_dk_dv_loop_seqk_parallel_kernelI23Flash_bwd_kernel_traitsILi128ELi64ELi128ELi8ELi2ELi4ELi2ELb0ELb0EN7cutlass10bfloat16_tE19Flash_kernel_traitsILi128ELi64ELi128ELi8ES3_EELb0ELb1ELb0ELb0ELb0ELb0ELb0EEEvNS_16Flash_bwd_paramsE,(.L_x_1066 - _ZN5flash44flash_bwd_dq_dk_dv_loop_seqk_parallel_kernelI23Flash_bwd_kernel_traitsILi128ELi64ELi128ELi8ELi2ELi4ELi2ELb0ELb0EN7cutlass10bfloat16_tE19Flash_kernel_traitsILi128ELi64ELi128ELi8ES3_EELb0ELb1ELb0ELb0ELb0ELb0ELb0EEEvNS_16Flash_bwd_paramsE)
        .other          _ZN5flash44flash_bwd_dq_dk_dv_loop_seqk_parallel_kernelI23Flash_bwd_kernel_traitsILi128ELi64ELi128ELi8ELi2ELi4ELi2ELb0ELb0EN7cutlass10bfloat16_tE19Flash_kernel_traitsILi128ELi64ELi128ELi8ES3_EELb0ELb1ELb0ELb0ELb0ELb0ELb0EEEvNS_16Flash_bwd_paramsE,@"STO_CUDA_ENTRY STV_DEFAULT"
_ZN5flash44flash_bwd_dq_dk_dv_loop_seqk_parallel_kernelI23Flash_bwd_kernel_traitsILi128ELi64ELi128ELi8ELi2ELi4ELi2ELb0ELb0EN7cutlass10bfloat16_tE19Flash_kernel_traitsILi128ELi64ELi128ELi8ES3_EELb0ELb1ELb0ELb0ELb0ELb0ELb0EEEvNS_16Flash_bwd_paramsE:
.text._ZN5flash44flash_bwd_dq_dk_dv_loop_seqk_parallel_kernelI23Flash_bwd_kernel_traitsILi128ELi64ELi128ELi8ELi2ELi4ELi2ELb0ELb0EN7cutlass10bfloat16_tE19Flash_kernel_traitsILi128ELi64ELi128ELi8ES3_EELb0ELb1ELb0ELb0ELb0ELb0ELb0EEEvNS_16Flash_bwd_paramsE:
[----:B------:R-:W-:Y:S02]  /*0000*/  MOV R1, c[0x0][0x28] ;  /* 0x00000a0000017a02 */ /* 0x000fe40000000f00 */
[----:B------:R-:W1:Y:S01]  /*0010*/  S2UR UR20, SR_CTAID.X ;  /* 0x00000000001479c3 */ /* 0x000e620000002500 */
[----:B------:R-:W-:Y:S01]  /*0020*/  ULDC UR4, c[0x0][0x218] ;  /* 0x0000860000047ab9 */ /* 0x000fe20000000800 */
[----:B------:R-:W-:Y:S01]  /*0030*/  IADD3 R1, R1, -0x30, RZ ;  /* 0xffffffd001017810 */ /* 0x000fe20007ffe0ff */
[----:B------:R-:W-:-:S04]  /*0040*/  UIADD3 UR5, UR4, 0x7f, URZ ;  /* 0x0000007f04057890 */ /* 0x000fc8000fffe03f */
[----:B------:R-:W-:-:S04]  /*0050*/  USHF.R.S32.HI UR4, URZ, 0x1f, UR5 ;  /* 0x0000001f3f047899 */ /* 0x000fc80008011405 */
[----:B------:R-:W-:-:S04]  /*0060*/  ULEA.HI UR4, UR4, UR5, URZ, 0x7 ;  /* 0x0000000504047291 */ /* 0x000fc8000f8f383f */
[----:B------:R-:W-:-:S04]  /*0070*/  USHF.R.S32.HI UR4, URZ, 0x7, UR4 ;  /* 0x000000073f047899 */ /* 0x000fc80008011404 */
[----:B-1----:R-:W-:-:S06]  /*0080*/  UISETP.GE.AND UP0, UPT, UR20, UR4, UPT ;  /* 0x000000041400728c */ /* 0x002fcc000bf06270 */
[----:B------:R-:W-:-:S13]  /*0090*/  PLOP3.LUT P0, PT, PT, PT, UP0, 0x80, 0x0 ;  /* 0x000000000000781c */ /* 0x000fda0003f0f008 */
[----:B------:R-:W-:Y:S05]  /*00a0*/  @P0 EXIT ;  /* 0x000000000000094d */ /* 0x000fea0003800000 */
[----:B------:R-:W1:Y:S01]  /*00b0*/  S2R R13, SR_TID.X ;  /* 0x00000000000d7919 */ /* 0x000e620000002100 */
[----:B------:R-:W2:Y:S01]  /*00c0*/  S2UR UR33, SR_CTAID.Y ;  /* 0x00000000002179c3 */ /* 0x000ea20000002600 */
[----:B------:R-:W-:Y:S01]  /*00d0*/  ULDC UR14, c[0x0][0x224] ;  /* 0x00008900000e7ab9 */ /* 0x000fe20000000800 */
[----:B------:R-:W-:Y:S01]  /*00e0*/  IMAD.MOV.U32 R226, RZ, RZ, -0x10 ;  /* 0xfffffff0ffe27424 */ /* 0x000fe200078e00ff */
[----:B------:R-:W-:Y:S02]  /*00f0*/  USHF.R.S32.HI UR5, URZ, 0x1f, UR14 ;  /* 0x0000001f3f057899 */ /* 0x000fe4000801140e */
[----:B------:R-:W-:Y:S02]  /*0100*/  ULDC.U8 UR7, c[0x0][0x328] ;  /* 0x0000ca0000077ab9 */ /* 0x000fe40000000000 */
[----:B------:R-:W-:Y:S01]  /*0110*/  UISETP.NE.AND UP5, UPT, UR7, URZ, UPT ;  /* 0x0000003f0700728c */ /* 0x000fe2000bfa5270 */
[----:B------:R-:W3:Y:S01]  /*0120*/  S2UR UR35, SR_CTAID.Z ;  /* 0x00000000002379c3 */ /* 0x000ee20000002700 */
[----:B------:R-:W-:-:S02]  /*0130*/  ULDC UR46, c[0x0][0x22c] ;  /* 0x00008b00002e7ab9 */ /* 0x000fc40000000800 */
[----:B------:R-:W-:Y:S02]  /*0140*/  ULDC UR36, c[0x0][0x1c0] ;  /* 0x0000700000247ab9 */ /* 0x000fe40000000800 */
[----:B------:R-:W-:Y:S02]  /*0150*/  ULDC UR10, c[0x0][0x1c0] ;  /* 0x00007000000a7ab9 */ /* 0x000fe40000000800 */
[----:B------:R-:W-:Y:S01]  /*0160*/  UIMAD.WIDE UR36, UR46, UR36, URZ ;  /* 0x000000242e2472a5 */ /* 0x000fe2000f8e023f */
[----:B------:R-:W4:Y:S01]  /*0170*/  S2UR UR60, SR_CTAID.X ;  /* 0x00000000003c79c3 */ /* 0x000f220000002500 */
[----:B------:R-:W-:Y:S02]  /*0180*/  UMOV UR6, 0x80 ;  /* 0x0000008000067882 */ /* 0x000fe40000000000 */
[----:B------:R-:W-:Y:S02]  /*0190*/  ULDC UR4, c[0x0][0x210] ;  /* 0x0000840000047ab9 */ /* 0x000fe40000000800 */
[----:B------:R-:W-:Y:S01]  /*01a0*/  ULDC UR55, c[0x0][0x234] ;  /* 0x00008d0000377ab9 */ /* 0x000fe20000000800 */
[----:B-1----:R-:W-:Y:S01]  /*01b0*/  SHF.R.S32.HI R12, RZ, 0x1f, R13 ;  /* 0x0000001fff0c7819 */ /* 0x002fe2000001140d */
[----:B--2---:R-:W-:-:S02]  /*01c0*/  UIMAD.WIDE.U32 UR44, UR33, UR14, URZ ;  /* 0x0000000e212c72a5 */ /* 0x004fc4000f8e003f */
[----:B------:R-:W-:Y:S01]  /*01d0*/  USHF.L.U32 UR14, UR33, 0x7, URZ ;  /* 0x00000007210e7899 */ /* 0x000fe2000800063f */
[CC--:B------:R-:W-:Y:S01]  /*01e0*/  LEA.HI R4, R12.reuse, R13.reuse, RZ, 0x5 ;  /* 0x0000000d0c047211 */ /* 0x0c0fe200078f28ff */
[----:B------:R-:W-:Y:S01]  /*01f0*/  ULDC UR11, c[0x0][0x1c0] ;  /* 0x00007000000b7ab9 */ /* 0x000fe20000000800 */
[----:B------:R-:W-:Y:S01]  /*0200*/  LEA.HI R8, R12, R13, RZ, 0x4 ;  /* 0x0000000d0c087211 */ /* 0x000fe200078f20ff */
[----:B------:R-:W-:Y:S01]  /*0210*/  ULDC UR9, c[0x0][0x1c0] ;  /* 0x0000700000097ab9 */ /* 0x000fe20000000800 */
[--C-:B------:R-:W-:Y:S01]  /*0220*/  SHF.R.S32.HI R5, RZ, 0x5, R4.reuse ;  /* 0x00000005ff057819 */ /* 0x100fe20000011404 */
[----:B---3--:R-:W-:Y:S01]  /*0230*/  UIMAD UR47, UR35, UR46, URZ ;  /* 0x0000002e232f72a4 */ /* 0x008fe2000f8e023f */
[----:B------:R-:W-:Y:S01]  /*0240*/  SHF.R.S32.HI R0, RZ, 0x1f, R4 ;  /* 0x0000001fff007819 */ /* 0x000fe20000011404 */
[----:B------:R-:W-:Y:S01]  /*0250*/  UIMAD UR46, UR46, UR10, URZ ;  /* 0x0000000a2e2e72a4 */ /* 0x000fe2000f8e023f */
[-C--:B------:R-:W-:Y:S01]  /*0260*/  LEA.HI R2, R4, R5.reuse, RZ, 0x1 ;  /* 0x0000000504027211 */ /* 0x080fe200078f08ff */
[----:B------:R-:W-:Y:S01]  /*0270*/  UIMAD UR55, UR6, UR4, UR55 ;  /* 0x00000004063772a4 */ /* 0x000fe2000f8e0237 */
[----:B------:R-:W-:Y:S01]  /*0280*/  LEA.HI R0, R0, R5, RZ, 0x2 ;  /* 0x0000000500007211 */ /* 0x000fe200078f10ff */
[----:B------:R-:W-:Y:S01]  /*0290*/  UIMAD UR52, UR5, UR33, URZ ;  /* 0x00000021053472a4 */ /* 0x000fe2000f8e023f */
[----:B------:R-:W-:Y:S01]  /*02a0*/  SHF.R.S32.HI R6, RZ, 0x4, R8 ;  /* 0x00000004ff067819 */ /* 0x000fe20000011408 */
[----:B------:R-:W-:Y:S01]  /*02b0*/  UIMAD UR4, UR33, UR9, UR35 ;  /* 0x00000009210472a4 */ /* 0x000fe2000f8e0223 */
[----:B------:R-:W-:Y:S01]  /*02c0*/  LOP3.LUT R0, R0, 0xfffffffc, RZ, 0xc0, !PT ;  /* 0xfffffffc00007812 */ /* 0x000fe200078ec0ff */
[----:B------:R-:W-:Y:S01]  /*02d0*/  @!UP5 UIMAD UR5, UR33, UR11, UR35 ;  /* 0x0000000b2105d2a4 */ /* 0x000fe2000f8e0223 */
[----:B------:R-:W-:Y:S01]  /*02e0*/  LOP3.LUT R2, R2, 0xfffffffe, RZ, 0xc0, !PT ;  /* 0xfffffffe02027812 */ /* 0x000fe200078ec0ff */
[----:B------:R-:W-:Y:S01]  /*02f0*/  USHF.L.U32 UR41, UR46, 0x6, URZ ;  /* 0x000000062e297899 */ /* 0x000fe2000800063f */
[----:B------:R-:W-:Y:S01]  /*0300*/  LEA.HI R3, R8, R6, RZ, 0x1 ;  /* 0x0000000608037211 */ /* 0x000fe200078f08ff */
[C---:B------:R-:W-:Y:S01]  /*0310*/  IMAD.IADD R10, R5.reuse, 0x1, -R0 ;  /* 0x00000001050a7824 */ /* 0x040fe200078e0a00 */
[----:B------:R-:W-:Y:S01]  /*0320*/  LEA.HI R16, R12, R13, RZ, 0x2 ;  /* 0x0000000d0c107211 */ /* 0x000fe200078f10ff */
[----:B------:R-:W-:Y:S01]  /*0330*/  IMAD.IADD R220, R5, 0x1, -R2 ;  /* 0x0000000105dc7824 */ /* 0x000fe200078e0a02 */
[----:B------:R-:W-:Y:S01]  /*0340*/  LOP3.LUT R0, R3, 0xfffffffe, RZ, 0xc0, !PT ;  /* 0xfffffffe03007812 */ /* 0x000fe200078ec0ff */
[----:B------:R-:W-:Y:S01]  /*0350*/  ULDC UR49, c[0x0][0x214] ;  /* 0x0000850000317ab9 */ /* 0x000fe20000000800 */
[--C-:B------:R-:W-:Y:S01]  /*0360*/  SHF.R.S32.HI R5, RZ, 0x2, R16.reuse ;  /* 0x00000002ff057819 */ /* 0x100fe20000011410 */
[----:B------:R-:W-:Y:S01]  /*0370*/  ULDC UR56, c[0x0][0x1c8] ;  /* 0x0000720000387ab9 */ /* 0x000fe20000000800 */
[----:B------:R-:W-:Y:S01]  /*0380*/  SHF.R.S32.HI R2, RZ, 0x1f, R16 ;  /* 0x0000001fff027819 */ /* 0x000fe20000011410 */
[----:B------:R-:W-:Y:S01]  /*0390*/  IMAD.IADD R9, R6, 0x1, -R0 ;  /* 0x0000000106097824 */ /* 0x000fe200078e0a00 */
[----:B------:R-:W-:Y:S01]  /*03a0*/  LOP3.LUT R3, R4, 0xffffffe0, RZ, 0xc0, !PT ;  /* 0xffffffe004037812 */ /* 0x000fe200078ec0ff */
[----:B------:R-:W-:Y:S01]  /*03b0*/  ULDC.U8 UR8, c[0x0][0x3d0] ;  /* 0x0000f40000087ab9 */ /* 0x000fe20000000000 */
[----:B------:R-:W-:Y:S01]  /*03c0*/  LEA.HI R0, R2, R5, RZ, 0x3 ;  /* 0x0000000502007211 */ /* 0x000fe200078f18ff */
[----:B------:R-:W-:Y:S01]  /*03d0*/  ULDC UR50, c[0x0][0x224] ;  /* 0x0000890000327ab9 */ /* 0x000fe20000000800 */
[----:B------:R-:W-:Y:S01]  /*03e0*/  LEA.HI R6, R12, R13, RZ, 0x3 ;  /* 0x0000000d0c067211 */ /* 0x000fe200078f18ff */
[----:B------:R-:W-:Y:S01]  /*03f0*/  @UP5 UIMAD UR54, UR33, UR49, URZ ;  /* 0x00000031213652a4 */ /* 0x000fe2000f8e023f */
[----:B------:R-:W-:Y:S01]  /*0400*/  LOP3.LUT R2, R0, 0xfffffff8, RZ, 0xc0, !PT ;  /* 0xfffffff800027812 */ /* 0x000fe200078ec0ff */
[----:B------:R-:W-:Y:S01]  /*0410*/  IMAD.IADD R0, R13, 0x1, -R3 ;  /* 0x000000010d007824 */ /* 0x000fe200078e0a03 */
[----:B------:R-:W-:Y:S01]  /*0420*/  LOP3.LUT R4, R6, 0xfffffff8, RZ, 0xc0, !PT ;  /* 0xfffffff806047812 */ /* 0x000fe200078ec0ff */
[----:B------:R-:W-:-:S02]  /*0430*/  ULDC.64 UR12, c[0x0][0x118] ;  /* 0x00004600000c7ab9 */ /* 0x000fc40000000a00 */
[----:B------:R-:W-:Y:S01]  /*0440*/  IMAD.IADD R7, R5, 0x1, -R2 ;  /* 0x0000000105077824 */ /* 0x000fe200078e0a02 */
[----:B------:R-:W-:Y:S01]  /*0450*/  SHF.R.S32.HI R2, RZ, 0x1f, R0 ;  /* 0x0000001fff027819 */ /* 0x000fe20000011400 */
[----:B------:R-:W-:Y:S02]  /*0460*/  UMOV UR61, 0x4 ;  /* 0x00000004003d7882 */ /* 0x000fe40000000000 */
[----:B------:R-:W-:Y:S01]  /*0470*/  ULOP3.LUT UR56, UR35, UR56, URZ, 0x3c, !UPT ;  /* 0x0000003823387292 */ /* 0x000fe2000f8e3c3f */
[----:B------:R-:W-:Y:S01]  /*0480*/  LEA.HI R15, R2, R0, RZ, 0x2 ;  /* 0x00000000020f7211 */ /* 0x000fe200078f10ff */
[----:B------:R-:W-:Y:S01]  /*0490*/  USHF.R.S32.HI UR57, URZ, 0x1f, UR35 ;  /* 0x0000001f3f397899 */ /* 0x000fe20008011423 */
[----:B------:R-:W-:Y:S01]  /*04a0*/  LOP3.LUT R2, R8, 0xfffffff0, RZ, 0xc0, !PT ;  /* 0xfffffff008027812 */ /* 0x000fe200078ec0ff */
[----:B------:R-:W-:Y:S01]  /*04b0*/  UISETP.NE.AND UP6, UPT, UR8, URZ, UPT ;  /* 0x0000003f0800728c */ /* 0x000fe2000bfc5270 */
[----:B------:R-:W-:Y:S01]  /*04c0*/  SHF.R.S32.HI R0, RZ, 0x3, R6 ;  /* 0x00000003ff007819 */ /* 0x000fe20000011406 */
[----:B------:R-:W-:-:S02]  /*04d0*/  USHF.R.S32.HI UR59, URZ, 0x1f, UR33 ;  /* 0x0000001f3f3b7899 */ /* 0x000fc40008011421 */
[C---:B------:R-:W-:Y:S01]  /*04e0*/  IMAD.IADD R2, R13.reuse, 0x1, -R2 ;  /* 0x000000010d027824 */ /* 0x040fe200078e0a02 */
[----:B------:R-:W-:Y:S01]  /*04f0*/  USHF.R.S32.HI UR58, URZ, 0x1f, UR35 ;  /* 0x0000001f3f3a7899 */ /* 0x000fe20008011423 */
[----:B------:R-:W-:Y:S01]  /*0500*/  IMAD.SHL.U32 R3, R0, 0x40, RZ ;  /* 0x0000004000037824 */ /* 0x000fe200078e00ff */
[----:B------:R-:W-:Y:S01]  /*0510*/  UIMAD.WIDE.U32 UR42, UR36, UR44, URZ ;  /* 0x0000002c242a72a5 */ /* 0x000fe2000f8e003f */
[----:B------:R-:W-:Y:S01]  /*0520*/  IMAD.IADD R0, R13, 0x1, -R4 ;  /* 0x000000010d007824 */ /* 0x000fe200078e0a04 */
[----:B------:R-:W-:Y:S01]  /*0530*/  SHF.R.S32.HI R4, RZ, 0x1f, R2 ;  /* 0x0000001fff047819 */ /* 0x000fe20000011402 */
[----:B------:R-:W-:Y:S01]  /*0540*/  UIMAD UR51, UR37, UR44, URZ ;  /* 0x0000002c253372a4 */ /* 0x000fe2000f8e023f */
[----:B------:R-:W-:Y:S01]  /*0550*/  LOP3.LUT R3, R3, 0x1c0, RZ, 0xc0, !PT ;  /* 0x000001c003037812 */ /* 0x000fe200078ec0ff */
[----:B------:R-:W-:Y:S01]  /*0560*/  IMAD.SHL.U32 R234, R0, 0x8, RZ ;  /* 0x0000000800ea7824 */ /* 0x000fe200078e00ff */
[----:B------:R-:W-:Y:S01]  /*0570*/  LEA.HI R11, R4, R2, RZ, 0x3 ;  /* 0x00000002040b7211 */ /* 0x000fe200078f18ff */
[----:B------:R-:W-:Y:S01]  /*0580*/  USHF.R.S32.HI UR53, URZ, 0x1f, UR47 ;  /* 0x0000001f3f357899 */ /* 0x000fe2000801142f */
[----:B------:R-:W-:Y:S01]  /*0590*/  SHF.R.U32.HI R4, RZ, 0x3, R3 ;  /* 0x00000003ff047819 */ /* 0x000fe20000011603 */
[----:B------:R-:W-:Y:S01]  /*05a0*/  UIMAD UR50, UR4, UR50, URZ ;  /* 0x00000032043272a4 */ /* 0x000fe2000f8e023f */
[----:B------:R-:W-:Y:S01]  /*05b0*/  LOP3.LUT R5, R3, 0x38, R234, 0xf8, !PT ;  /* 0x0000003803057812 */ /* 0x000fe200078ef8ea */
[----:B------:R-:W-:Y:S01]  /*05c0*/  @!UP5 UIMAD UR49, UR5, UR49, URZ ;  /* 0x000000310531d2a4 */ /* 0x000fe2000f8e023f */
[----:B------:R-:W-:Y:S01]  /*05d0*/  LOP3.LUT R3, R11, 0xfffffff8, RZ, 0xc0, !PT ;  /* 0xfffffff80b037812 */ /* 0x000fe200078ec0ff */
[----:B------:R-:W-:Y:S01]  /*05e0*/  USHF.R.S32.HI UR48, URZ, 0x1f, UR41 ;  /* 0x0000001f3f307899 */ /* 0x000fe20008011429 */
[C---:B------:R-:W-:Y:S01]  /*05f0*/  LOP3.LUT P4, RZ, R0.reuse, 0x2, RZ, 0xc0, !PT ;  /* 0x0000000200ff7812 */ /* 0x040fe2000788c0ff */
[----:B------:R-:W-:Y:S01]  /*0600*/  UMOV UR40, 0xffffc000 ;  /* 0xffffc00000287882 */ /* 0x000fe20000000000 */
[C---:B------:R-:W-:Y:S01]  /*0610*/  LOP3.LUT P3, RZ, R0.reuse, 0x4, RZ, 0xc0, !PT ;  /* 0x0000000400ff7812 */ /* 0x040fe2000786c0ff */
[----:B------:R-:W-:Y:S01]  /*0620*/  IMAD.SHL.U32 R0, R0, 0x40, RZ ;  /* 0x0000004000007824 */ /* 0x000fe200078e00ff */
[----:B------:R-:W-:Y:S01]  /*0630*/  LOP3.LUT R249, R5, R4, RZ, 0x3c, !PT ;  /* 0x0000000405f97212 */ /* 0x000fe200078e3cff */
[----:B------:R-:W-:Y:S01]  /*0640*/  IMAD.IADD R14, R2, 0x1, -R3 ;  /* 0x00000001020e7824 */ /* 0x000fe200078e0a03 */
[----:B------:R-:W-:Y:S01]  /*0650*/  LEA.HI R2, R12, R13, RZ, 0x6 ;  /* 0x0000000d0c027211 */ /* 0x000fe200078f30ff */
[----:B------:R-:W-:Y:S01]  /*0660*/  IMAD.SHL.U32 R3, R10, 0x10, RZ ;  /* 0x000000100a037824 */ /* 0x000fe200078e00ff */
[----:B------:R-:W-:Y:S01]  /*0670*/  LOP3.LUT R0, R0, 0x1c0, RZ, 0xc0, !PT ;  /* 0x000001c000007812 */ /* 0x000fe200078ec0ff */
[----:B------:R-:W-:Y:S01]  /*0680*/  IMAD.SHL.U32 R5, R9, 0x200, RZ ;  /* 0x0000020009057824 */ /* 0x000fe200078e00ff */
[----:B------:R-:W-:-:S02]  /*0690*/  LOP3.LUT R4, R7, 0x1, RZ, 0xc0, !PT ;  /* 0x0000000107047812 */ /* 0x000fc400078ec0ff */
[----:B------:R-:W-:Y:S02]  /*06a0*/  SHF.R.S32.HI R2, RZ, 0x6, R2 ;  /* 0x00000006ff027819 */ /* 0x000fe40000011402 */
[C---:B------:R-:W-:Y:S02]  /*06b0*/  LOP3.LUT R211, R0.reuse, 0x8, R6, 0xf8, !PT ;  /* 0x0000000800d37812 */ /* 0x040fe400078ef806 */
[----:B------:R-:W-:Y:S01]  /*06c0*/  LOP3.LUT R3, R0, 0x30, R3, 0xf8, !PT ;  /* 0x0000003000037812 */ /* 0x000fe200078ef803 */
[C---:B------:R-:W-:Y:S01]  /*06d0*/  IMAD R249, R2.reuse, 0x200, R249 ;  /* 0x0000020002f97824 */ /* 0x040fe200078e02f9 */
[----:B------:R-:W-:Y:S01]  /*06e0*/  SHF.R.U32.HI R206, RZ, 0x3, R0 ;  /* 0x00000003ffce7819 */ /* 0x000fe20000011600 */
[----:B------:R-:W-:Y:S01]  /*06f0*/  IMAD R0, R2, 0x800, R5 ;  /* 0x0000080002007824 */ /* 0x000fe200078e0205 */
[----:B------:R-:W-:Y:S02]  /*0700*/  ISETP.NE.U32.AND P0, PT, R4, 0x1, PT ;  /* 0x000000010400780c */ /* 0x000fe40003f05070 */
[----:B------:R-:W-:-:S02]  /*0710*/  LOP3.LUT R211, R211, R206, RZ, 0x3c, !PT ;  /* 0x000000ced3d37212 */ /* 0x000fc400078e3cff */
[----:B------:R-:W-:Y:S01]  /*0720*/  LOP3.LUT R4, R3, 0x8, R6, 0xf8, !PT ;  /* 0x0000000803047812 */ /* 0x000fe200078ef806 */
[----:B------:R-:W-:Y:S01]  /*0730*/  IMAD.SHL.U32 R3, R9, 0x20, RZ ;  /* 0x0000002009037824 */ /* 0x000fe200078e00ff */
[----:B------:R-:W-:Y:S01]  /*0740*/  R2P PR, R7, 0x6 ;  /* 0x0000000607007804 */ /* 0x000fe20000000000 */
[----:B------:R-:W-:Y:S01]  /*0750*/  IMAD.IADD R211, R0, 0x1, R211 ;  /* 0x0000000100d37824 */ /* 0x000fe200078e02d3 */
[----:B------:R-:W-:Y:S01]  /*0760*/  LOP3.LUT R206, R5, R4, R206, 0xf6, !PT ;  /* 0x0000000405ce7212 */ /* 0x000fe200078ef6ce */
[----:B------:R-:W-:Y:S01]  /*0770*/  IMAD.SHL.U32 R6, R2, 0x8, RZ ;  /* 0x0000000802067824 */ /* 0x000fe200078e00ff */
[----:B------:R-:W-:Y:S01]  /*0780*/  LOP3.LUT R0, R3, 0x20, RZ, 0xc0, !PT ;  /* 0x0000002003007812 */ /* 0x000fe200078ec0ff */
[----:B------:R-:W-:Y:S01]  /*0790*/  IMAD.SHL.U32 R4, R7, 0x40, RZ ;  /* 0x0000004007047824 */ /* 0x000fe200078e00ff */
[----:B------:R-:W-:Y:S01]  /*07a0*/  LOP3.LUT R3, R16, 0x7ffffffc, RZ, 0xc0, !PT ;  /* 0x7ffffffc10037812 */ /* 0x000fe200078ec0ff */
[----:B------:R-:W-:Y:S01]  /*07b0*/  IMAD.SHL.U32 R2, R2, 0x20, RZ ;  /* 0x0000002002027824 */ /* 0x000fe200078e00ff */
[----:B------:R-:W-:Y:S01]  /*07c0*/  LOP3.LUT R205, R0, 0x18, R6, 0xf8, !PT ;  /* 0x0000001800cd7812 */ /* 0x000fe200078ef806 */
[----:B------:R-:W-:Y:S01]  /*07d0*/  IMAD.U32 R6, RZ, RZ, UR14 ;  /* 0x0000000eff067e24 */ /* 0x000fe2000f8e00ff */
[----:B------:R-:W-:Y:S01]  /*07e0*/  LEA.HI R0, R12, R13, RZ, 0x7 ;  /* 0x0000000d0c007211 */ /* 0x000fe200078f38ff */
[C---:B------:R-:W-:Y:S01]  /*07f0*/  IMAD.IADD R3, R13.reuse, 0x1, -R3 ;  /* 0x000000010d037824 */ /* 0x040fe200078e0a03 */
[----:B------:R-:W-:Y:S01]  /*0800*/  SEL R226, R226, 0x10, !P0 ;  /* 0x00000010e2e27807 */ /* 0x000fe20004000000 */
[----:B------:R-:W-:Y:S01]  /*0810*/  IMAD.SHL.U32 R13, R13, 0x2, RZ ;  /* 0x000000020d0d7824 */ /* 0x000fe200078e00ff */
[----:B------:R-:W-:Y:S01]  /*0820*/  SHF.R.S32.HI R0, RZ, 0x7, R0 ;  /* 0x00000007ff007819 */ /* 0x000fe20000011400 */
[----:B------:R-:W-:Y:S01]  /*0830*/  IMAD.SHL.U32 R3, R3, 0x2, RZ ;  /* 0x0000000203037824 */ /* 0x000fe200078e00ff */
[----:B------:R-:W-:Y:S01]  /*0840*/  IADD3 R240, R234, 0x40, RZ ;  /* 0x00000040eaf07810 */ /* 0x000fe20007ffe0ff */
[----:B------:R-:W-:-:S02]  /*0850*/  IMAD.SHL.U32 R211, R211, 0x2, RZ ;  /* 0x00000002d3d37824 */ /* 0x000fc400078e00ff */
[--C-:B------:R-:W-:Y:S02]  /*0860*/  IMAD R8, R10, 0x400, R3.reuse ;  /* 0x000004000a087824 */ /* 0x100fe400078e0203 */
[C---:B------:R-:W-:Y:S02]  /*0870*/  IMAD R6, R0.reuse, 0x1000, R3 ;  /* 0x0000100000067824 */ /* 0x040fe400078e0203 */
[----:B------:R-:W-:Y:S01]  /*0880*/  IMAD.SHL.U32 R3, R0, 0x8, RZ ;  /* 0x0000000800037824 */ /* 0x000fe200078e00ff */
[----:B------:R-:W-:Y:S01]  /*0890*/  LOP3.LUT R0, R4, 0x1c0, RZ, 0xc0, !PT ;  /* 0x000001c004007812 */ /* 0x000fe200078ec0ff */
[----:B------:R-:W-:Y:S01]  /*08a0*/  IMAD R6, R220, 0x400, R6 ;  /* 0x00000400dc067824 */ /* 0x000fe200078e0206 */
[----:B------:R-:W-:Y:S01]  /*08b0*/  LOP3.LUT R4, R2, 0x6, R13, 0xf8, !PT ;  /* 0x0000000602047812 */ /* 0x000fe200078ef80d */
[----:B------:R-:W-:Y:S01]  /*08c0*/  IMAD.SHL.U32 R206, R206, 0x2, RZ ;  /* 0x00000002cece7824 */ /* 0x000fe200078e00ff */
[----:B------:R-:W-:Y:S02]  /*08d0*/  LOP3.LUT R5, R0, 0x20, R2, 0xf8, !PT ;  /* 0x0000002000057812 */ /* 0x000fe400078ef802 */
[----:B------:R-:W-:Y:S01]  /*08e0*/  LOP3.LUT R3, R3, 0x8, RZ, 0xc0, !PT ;  /* 0x0000000803037812 */ /* 0x000fe200078ec0ff */
[----:B------:R1:W-:Y:S01]  /*08f0*/  STL [R1+0x14], R4 ;  /* 0x0000140401007387 */ /* 0x0003e20000100800 */
[----:B------:R-:W-:-:S04]  /*0900*/  SHF.R.U32.HI R2, RZ, 0x3, R0 ;  /* 0x00000003ff027819 */ /* 0x000fc80000011600 */
[----:B------:R-:W-:Y:S02]  /*0910*/  LOP3.LUT R5, R5, R2, RZ, 0x3c, !PT ;  /* 0x0000000205057212 */ /* 0x000fe400078e3cff */
[----:B------:R-:W-:Y:S02]  /*0920*/  LOP3.LUT R0, R2, R0, R3, 0x1e, !PT ;  /* 0x0000000002007212 */ /* 0x000fe400078e1e03 */
[----:B------:R-:W-:Y:S01]  /*0930*/  SHF.R.S32.HI R2, RZ, 0x2, R15 ;  /* 0x00000002ff027819 */ /* 0x000fe2000001140f */
[----:B------:R-:W-:Y:S02]  /*0940*/  IMAD.IADD R224, R5, 0x1, R6 ;  /* 0x0000000105e07824 */ /* 0x000fe400078e0206 */
[----:B------:R-:W-:Y:S02]  /*0950*/  IMAD.IADD R8, R8, 0x1, R0 ;  /* 0x0000000108087824 */ /* 0x000fe400078e0200 */
[----:B------:R-:W-:Y:S02]  /*0960*/  IMAD R10, R220, 0x10, R2 ;  /* 0x00000010dc0a7824 */ /* 0x000fe400078e0202 */
[----:B------:R-:W-:Y:S01]  /*0970*/  IMAD.SHL.U32 R0, R11, 0x40, RZ ;  /* 0x000000400b007824 */ /* 0x000fe200078e00ff */
[----:B------:R-:W-:Y:S01]  /*0980*/  LEA R8, R8, 0xc000, 0x1 ;  /* 0x0000c00008087811 */ /* 0x000fe200078e08ff */
[----:B------:R-:W-:Y:S01]  /*0990*/  IMAD.SHL.U32 R224, R224, 0x2, RZ ;  /* 0x00000002e0e07824 */ /* 0x000fe200078e00ff */
[----:B------:R-:W-:Y:S01]  /*09a0*/  IADD3 R2, R10, -0x40, RZ ;  /* 0xffffffc00a027810 */ /* 0x000fe20007ffe0ff */
[----:B------:R-:W-:Y:S01]  /*09b0*/  STL [R1+0x20], R10 ;  /* 0x0000200a01007387 */ /* 0x000fe20000100800 */
[----:B------:R-:W-:Y:S01]  /*09c0*/  LOP3.LUT R0, R0, 0xfffffe00, RZ, 0xc0, !PT ;  /* 0xfffffe0000007812 */ /* 0x000fe200078ec0ff */
[----:B------:R-:W-:Y:S01]  /*09d0*/  IMAD.SHL.U32 R5, R9, 0x8, RZ ;  /* 0x0000000809057824 */ /* 0x000fe200078e00ff */
[----:B------:R-:W-:Y:S01]  /*09e0*/  SHF.R.S32.HI R6, RZ, 0x1f, R2 ;  /* 0x0000001fff067819 */ /* 0x000fe20000011402 */
[----:B------:R-:W-:-:S02]  /*09f0*/  IMAD.IADD R227, R224, 0x1, R226 ;  /* 0x00000001e0e37824 */ /* 0x000fc400078e02e2 */
[----:B-1----:R-:W-:Y:S01]  /*0a00*/  IMAD.SHL.U32 R4, R9, 0x10, RZ ;  /* 0x0000001009047824 */ /* 0x002fe200078e00ff */
[----:B------:R-:W-:Y:S01]  /*0a10*/  SHF.L.U64.HI R2, R2, 0x2, R6 ;  /* 0x0000000202027819 */ /* 0x000fe20000010206 */
[----:B------:R-:W-:Y:S01]  /*0a20*/  IMAD R220, R220, 0x400, R0 ;  /* 0x00000400dcdc7824 */ /* 0x000fe200078e0200 */
[----:B------:R-:W-:Y:S02]  /*0a30*/  IADD3 R9, R8, 0x420, RZ ;  /* 0x0000042008097810 */ /* 0x000fe40007ffe0ff */
[----:B------:R-:W-:Y:S01]  /*0a40*/  LOP3.LUT R7, R3, 0x10, R4, 0xf8, !PT ;  /* 0x0000001003077812 */ /* 0x000fe200078ef804 */
[----:B------:R-:W-:Y:S01]  /*0a50*/  IMAD.SHL.U32 R3, R14, 0x40, RZ ;  /* 0x000000400e037824 */ /* 0x000fe200078e00ff */
[----:B------:R1:W-:Y:S01]  /*0a60*/  STL [R1+0x10], R2 ;  /* 0x0000100201007387 */ /* 0x0003e20000100800 */
[----:B------:R-:W-:-:S03]  /*0a70*/  @P1 IADD3 R9, R8, 0x3e0, RZ ;  /* 0x000003e008091810 */ /* 0x000fc60007ffe0ff */
[----:B------:R-:W-:Y:S01]  /*0a80*/  LOP3.LUT R3, R3, 0x1c0, RZ, 0xc0, !PT ;  /* 0x000001c003037812 */ /* 0x000fe200078ec0ff */
[----:B------:R-:W-:Y:S03]  /*0a90*/  STL [R1+0x8], R8 ;  /* 0x0000080801007387 */ /* 0x000fe60000100800 */
[----:B------:R-:W-:Y:S02]  /*0aa0*/  SHF.R.U32.HI R4, RZ, 0x3, R3 ;  /* 0x00000003ff047819 */ /* 0x000fe40000011603 */
[----:B------:R-:W-:Y:S02]  /*0ab0*/  LOP3.LUT R5, R3, 0x8, R5, 0xf8, !PT ;  /* 0x0000000803057812 */ /* 0x000fe400078ef805 */
[----:B------:R-:W-:Y:S02]  /*0ac0*/  LOP3.LUT R205, R4, R205, R3, 0x1e, !PT ;  /* 0x000000cd04cd7212 */ /* 0x000fe400078e1e03 */
[----:B------:R-:W-:-:S02]  /*0ad0*/  LOP3.LUT R5, R5, R4, RZ, 0x3c, !PT ;  /* 0x0000000405057212 */ /* 0x000fc400078e3cff */
[----:B------:R-:W-:-:S03]  /*0ae0*/  LOP3.LUT R205, R205, R0, RZ, 0xfc, !PT ;  /* 0x00000000cdcd7212 */ /* 0x000fc600078efcff */
[----:B------:R-:W-:Y:S01]  /*0af0*/  IMAD.IADD R220, R220, 0x1, R5 ;  /* 0x00000001dcdc7824 */ /* 0x000fe200078e0205 */
[----:B------:R-:W-:Y:S02]  /*0b00*/  LEA R205, R205, 0xc000, 0x1 ;  /* 0x0000c000cdcd7811 */ /* 0x000fe400078e08ff */
[----:B-1----:R-:W-:-:S04]  /*0b10*/  LOP3.LUT R2, R4, R7, R3, 0x1e, !PT ;  /* 0x0000000704027212 */ /* 0x002fc800078e1e03 */
[----:B------:R-:W-:Y:S01]  /*0b20*/  LOP3.LUT R217, R2, R0, RZ, 0xfc, !PT ;  /* 0x0000000002d97212 */ /* 0x000fe200078efcff */
[----:B------:R-:W-:Y:S02]  /*0b30*/  IMAD.MOV.U32 R2, RZ, RZ, 0x20 ;  /* 0x00000020ff027424 */ /* 0x000fe400078e00ff */
[----:B------:R-:W-:-:S03]  /*0b40*/  IMAD.MOV.U32 R0, RZ, RZ, 0x40 ;  /* 0x00000040ff007424 */ /* 0x000fc600078e00ff */
[----:B------:R-:W-:Y:S02]  /*0b50*/  SEL R212, R2, 0xffffffe0, !P4 ;  /* 0xffffffe002d47807 */ /* 0x000fe40006000000 */
[----:B------:R-:W-:Y:S02]  /*0b60*/  SEL R213, R0, 0xffffffc0, !P3 ;  /* 0xffffffc000d57807 */ /* 0x000fe40005800000 */
[----:B------:R-:W-:Y:S01]  /*0b70*/  SEL R2, R2, 0xffffffe0, !P1 ;  /* 0xffffffe002027807 */ /* 0x000fe20004800000 */
[C---:B------:R-:W-:Y:S01]  /*0b80*/  IMAD.IADD R212, R211.reuse, 0x1, R212 ;  /* 0x00000001d3d47824 */ /* 0x040fe200078e02d4 */
[----:B------:R-:W-:Y:S01]  /*0b90*/  SEL R0, R0, 0xffffffc0, !P2 ;  /* 0xffffffc000007807 */ /* 0x000fe20005000000 */
[----:B------:R-:W-:Y:S02]  /*0ba0*/  IMAD.IADD R214, R211, 0x1, R213 ;  /* 0x00000001d3d67824 */ /* 0x000fe400078e02d5 */
[----:B------:R-:W-:Y:S02]  /*0bb0*/  IMAD.IADD R225, R224, 0x1, R2 ;  /* 0x00000001e0e17824 */ /* 0x000fe400078e0202 */
[----:B------:R-:W-:-:S02]  /*0bc0*/  IMAD.IADD R10, R2, 0x1, R8 ;  /* 0x00000001020a7824 */ /* 0x000fc400078e0208 */
[----:B------:R-:W-:Y:S02]  /*0bd0*/  IMAD.IADD R2, R8, 0x1, R0 ;  /* 0x0000000108027824 */ /* 0x000fe400078e0200 */
[----:B------:R-:W-:Y:S01]  /*0be0*/  IMAD.IADD R213, R213, 0x1, R212 ;  /* 0x00000001d5d57824 */ /* 0x000fe200078e02d4 */
[----:B------:R-:W-:Y:S01]  /*0bf0*/  STL [R1+0x18], R10 ;  /* 0x0000180a01007387 */ /* 0x000fe20000100800 */
[----:B------:R-:W-:-:S03]  /*0c00*/  IMAD.IADD R226, R226, 0x1, R225 ;  /* 0x00000001e2e27824 */ /* 0x000fc600078e02e1 */
[----:B------:R1:W-:Y:S04]  /*0c10*/  STL [R1+0xc], R2 ;  /* 0x00000c0201007387 */ /* 0x0003e80000100800 */
[----:B------:R2:W-:Y:S01]  /*0c20*/  STL [R1+0x28], R9 ;  /* 0x0000280901007387 */ /* 0x0005e20000100800 */
[----:B-1----:R-:W-:Y:S02]  /*0c30*/  IMAD.IADD R2, R10, 0x1, R0 ;  /* 0x000000010a027824 */ /* 0x002fe400078e0200 */
[----:B------:R-:W-:-:S03]  /*0c40*/  IMAD.IADD R0, R0, 0x1, R9 ;  /* 0x0000000100007824 */ /* 0x000fc600078e0209 */
[----:B------:R2:W-:Y:S04]  /*0c50*/  STL [R1+0x1c], R2 ;  /* 0x00001c0201007387 */ /* 0x0005e80000100800 */
[----:B----4-:R2:W-:Y:S02]  /*0c60*/  STL [R1+0x24], R0 ;  /* 0x0000240001007387 */ /* 0x0105e40000100800 */
.L_x_206:
[----:B------:R-:W-:Y:S02]  /*0c70*/  ULDC.64 UR4, c[0x0][0x240] ;  /* 0x0000900000047ab9 */ /* 0x000fe40000000a00 */
[----:B------:R-:W-:Y:S02]  /*0c80*/  UISETP.NE.U32.AND UP1, UPT, URZ, UR4, UPT ;  /* 0x000000043f00728c */ /* 0x000fe4000bf25070 */
[----:B------:R-:W-:Y:S02]  /*0c90*/  USHF.L.U32 UR11, UR33, 0x2, URZ ;  /* 0x00000002210b7899 */ /* 0x000fe4000800063f */
[----:B------:R-:W-:-:S02]  /*0ca0*/  USHF.R.S32.HI UR39, URZ, 0x1f, UR33 ;  /* 0x0000001f3f277899 */ /* 0x000fc40008011421 */
[----:B------:R-:W-:Y:S02]  /*0cb0*/  UISETP.NE.AND.EX UP1, UPT, URZ, UR5, UPT, UP1 ;  /* 0x000000053f00728c */ /* 0x000fe4000bf25310 */
[----:B------:R-:W-:Y:S02]  /*0cc0*/  ULDC.64 UR8, c[0x0][0x250] ;  /* 0x0000940000087ab9 */ /* 0x000fe40000000a00 */
[----:B------:R-:W-:Y:S02]  /*0cd0*/  UISETP.NE.U32.AND UP3, UPT, URZ, UR8, UPT ;  /* 0x000000083f00728c */ /* 0x000fe4000bf65070 */
[----:B------:R-:W-:Y:S01]  /*0ce0*/  USHF.L.U64.HI UR10, UR33, 0x2, UR39 ;  /* 0x00000002210a7899 */ /* 0x000fe20008010227 */
[----:B------:R-:W-:Y:S01]  /*0cf0*/  PLOP3.LUT P2, PT, PT, PT, UP1, 0x80, 0x0 ;  /* 0x000000000000781c */ /* 0x000fe20003f4f018 */
[----:B------:R-:W-:Y:S02]  /*0d00*/  UIADD3 UR4, UP0, UR11, UR4, URZ ;  /* 0x000000040b047290 */ /* 0x000fe4000ff1e03f */
[----:B------:R-:W-:-:S02]  /*0d10*/  UISETP.NE.AND.EX UP3, UPT, URZ, UR9, UPT, UP3 ;  /* 0x000000093f00728c */ /* 0x000fc4000bf65330 */
[----:B------:R-:W-:Y:S02]  /*0d20*/  UIADD3.X UR5, UR10, UR5, URZ, UP0, !UPT ;  /* 0x000000050a057290 */ /* 0x000fe400087fe43f */
[----:B-123--:R-:W-:Y:S01]  /*0d30*/  IMAD.U32 R2, RZ, RZ, UR4 ;  /* 0x00000004ff027e24 */ /* 0x00efe2000f8e00ff */
[----:B------:R-:W-:Y:S01]  /*0d40*/  ULDC.U8 UR14, c[0x0][0x312] ;  /* 0x0000c480000e7ab9 */ /* 0x000fe20000000000 */
[----:B------:R-:W-:Y:S01]  /*0d50*/  PLOP3.LUT P0, PT, PT, PT, UP3, 0x80, 0x0 ;  /* 0x000000000000781c */ /* 0x000fe20003f0f038 */
[----:B------:R-:W-:Y:S01]  /*0d60*/  ULDC.64 UR6, c[0x0][0x248] ;  /* 0x0000920000067ab9 */ /* 0x000fe20000000a00 */
[----:B------:R-:W-:Y:S01]  /*0d70*/  IMAD.U32 R3, RZ, RZ, UR5 ;  /* 0x00000005ff037e24 */ /* 0x000fe2000f8e00ff */
[----:B------:R-:W-:Y:S02]  /*0d80*/  UISETP.NE.AND UP4, UPT, UR14, URZ, UPT ;  /* 0x0000003f0e00728c */ /* 0x000fe4000bf85270 */
[----:B------:R-:W-:Y:S02]  /*0d90*/  @UP3 UIADD3 UR4, UP0, UR11, UR8, URZ ;  /* 0x000000080b043290 */ /* 0x000fe4000ff1e03f */
[----:B------:R1:W2:Y:S01]  /*0da0*/  @P2 LDG.E R7, [R2.64] ;  /* 0x0000000c02072981 */ /* 0x0002a2000c1e1900 */
[----:B------:R-:W-:-:S02]  /*0db0*/  UISETP.EQ.U32.AND UP2, UPT, URZ, UR6, UPT ;  /* 0x000000063f00728c */ /* 0x000fc4000bf42070 */
[----:B------:R-:W-:Y:S01]  /*0dc0*/  @UP3 UIADD3.X UR5, UR10, UR9, URZ, UP0, !UPT ;  /* 0x000000090a053290 */ /* 0x000fe200087fe43f */
[----:B------:R1:W3:Y:S01]  /*0dd0*/  @P2 LDG.E R6, [R2.64+0x4] ;  /* 0x0000040c02062981 */ /* 0x0002e2000c1e1900 */
[----:B------:R-:W-:Y:S01]  /*0de0*/  MOV R4, UR4 ;  /* 0x0000000400047c02 */ /* 0x000fe20008000f00 */
[----:B------:R-:W-:-:S03]  /*0df0*/  UISETP.EQ.OR.EX UP2, UPT, URZ, UR7, !UP4, UP2 ;  /* 0x000000073f00728c */ /* 0x000fc6000e742720 */
[----:B------:R-:W-:Y:S01]  /*0e00*/  IMAD.U32 R5, RZ, RZ, UR5 ;  /* 0x00000005ff057e24 */ /* 0x000fe2000f8e00ff */
[----:B------:R-:W-:-:S04]  /*0e10*/  UIADD3 UR6, UP0, UR11, UR6, URZ ;  /* 0x000000060b067290 */ /* 0x000fc8000ff1e03f */
[----:B------:R-:W4:Y:S01]  /*0e20*/  @P0 LDG.E R4, [R4.64] ;  /* 0x0000000c04040981 */ /* 0x000f22000c1e1900 */
[----:B------:R-:W-:Y:S01]  /*0e30*/  PLOP3.LUT P1, PT, PT, PT, UP2, 0x80, 0x0 ;  /* 0x000000000000781c */ /* 0x000fe20003f2f028 */
[----:B------:R-:W-:Y:S01]  /*0e40*/  UIADD3.X UR7, UR10, UR7, URZ, UP0, !UPT ;  /* 0x000000070a077290 */ /* 0x000fe200087fe43f */
[----:B-1----:R-:W-:-:S05]  /*0e50*/  IMAD.U32 R2, RZ, RZ, UR6 ;  /* 0x00000006ff027e24 */ /* 0x002fca000f8e00ff */
[----:B------:R-:W-:-:S06]  /*0e60*/  MOV R3, UR7 ;  /* 0x0000000700037c02 */ /* 0x000fcc0008000f00 */
[----:B-----5:R-:W5:Y:S01]  /*0e70*/  @!P1 LDG.E R0, [R2.64] ;  /* 0x0000000c02009981 */ /* 0x020f62000c1e1900 */
[----:B------:R-:W-:Y:S02]  /*0e80*/  UMOV UR16, 0xffffffff ;  /* 0xffffffff00107882 */ /* 0x000fe40000000000 */
[----:B------:R-:W-:Y:S02]  /*0e90*/  UMOV UR21, URZ ;  /* 0x0000003f00157c82 */ /* 0x000fe40008000000 */
[----:B------:R-:W-:Y:S02]  /*0ea0*/  UMOV UR26, 0xffffffff ;  /* 0xffffffff001a7882 */ /* 0x000fe40000000000 */
[----:B------:R-:W-:Y:S01]  /*0eb0*/  ULDC UR6, c[0x0][0x218] ;  /* 0x0000860000067ab9 */ /* 0x000fe20000000800 */
[----:B--2---:R-:W1:Y:S08]  /*0ec0*/  @P2 R2UR UR16, R7 ;  /* 0x00000000071023c2 */ /* 0x004e7000000e0000 */
[----:B---3--:R-:W1:Y:S08]  /*0ed0*/  @P2 R2UR UR4, R6 ;  /* 0x00000000060423c2 */ /* 0x008e7000000e0000 */
[----:B----4-:R2:W3:Y:S01]  /*0ee0*/  @P0 R2UR UR21, R4 ;  /* 0x00000000041503c2 */ /* 0x0104e200000e0000 */
[----:B------:R-:W-:-:S04]  /*0ef0*/  ISETP.NE.U32.AND P0, PT, RZ, c[0x0][0x248], PT ;  /* 0x00009200ff007a0c */ /* 0x000fc80003f05070 */
[----:B------:R-:W-:Y:S01]  /*0f00*/  ISETP.NE.AND.EX P0, PT, RZ, c[0x0][0x24c], PT, P0 ;  /* 0x00009300ff007a0c */ /* 0x000fe20003f05300 */
[----:B-1----:R-:W-:Y:S02]  /*0f10*/  @UP1 UIADD3 UR25, UR4, -UR16, URZ ;  /* 0x8000001004191290 */ /* 0x002fe4000fffe03f */
[----:B-----5:R2:W1:Y:S05]  /*0f20*/  @!P1 R2UR UR26, R0 ;  /* 0x00000000001a93c2 */ /* 0x02046a00000e0000 */
[----:B------:R-:W-:-:S05]  /*0f30*/  @!UP1 ULDC UR25, c[0x0][0x214] ;  /* 0x0000850000199ab9 */ /* 0x000fca0000000800 */
[----:B------:R-:W-:Y:S05]  /*0f40*/  @!P0 BRA `(.L_x_136) ;  /* 0x0000007000008947 */ /* 0x000fea0003800000 */
[----:B---3--:R-:W-:-:S13]  /*0f50*/  PLOP3.LUT P0, PT, PT, PT, UP4, 0x80, 0x0 ;  /* 0x000000000000781c */ /* 0x008fda0003f0f048 */
[----:B--2---:R-:W2:Y:S04]  /*0f60*/  @P0 LDG.E R0, [R2.64+0x4] ;  /* 0x0000040c02000981 */ /* 0x004ea8000c1e1900 */
[----:B------:R-:W3:Y:S01]  /*0f70*/  @!P0 LDG.E R2, [R2.64] ;  /* 0x0000000c02028981 */ /* 0x000ee2000c1e1900 */
[----:B--2---:R-:W2:Y:S02]  /*0f80*/  @P0 R2UR UR4, R0 ;  /* 0x00000000000403c2 */ /* 0x004ea400000e0000 */
[----:B-12---:R-:W-:-:S11]  /*0f90*/  @UP4 UIADD3 UR6, UR4, -UR26, URZ ;  /* 0x8000001a04064290 */ /* 0x006fd6000fffe03f */
[----:B---3--:R1:W2:Y:S01]  /*0fa0*/  @!P0 R2UR UR6, R2 ;  /* 0x00000000020683c2 */ /* 0x0082a200000e0000 */
[----:B------:R-:W-:-:S07]  /*0fb0*/  DEPBAR.LE SB1, 0x0, {2} ;  /* 0x000090040000791a */ /* 0x000fce0000000000 */
.L_x_136:
[----:B---3--:R-:W-:Y:S02]  /*0fc0*/  ULDC.64 UR4, c[0x0][0x258] ;  /* 0x0000960000047ab9 */ /* 0x008fe40000000a00 */
[----:B------:R-:W-:-:S04]  /*0fd0*/  UISETP.NE.U32.AND UP2, UPT, URZ, UR4, UPT ;  /* 0x000000043f00728c */ /* 0x000fc8000bf45070 */
[----:B------:R-:W-:-:S06]  /*0fe0*/  UISETP.NE.AND.EX UP2, UPT, URZ, UR5, UPT, UP2 ;  /* 0x000000053f00728c */ /* 0x000fcc000bf45320 */
[----:B------:R-:W-:-:S05]  /*0ff0*/  PLOP3.LUT P0, PT, PT, PT, UP2, 0x80, 0x0 ;  /* 0x000000000000781c */ /* 0x000fca0003f0f028 */
[----:B------:R-:W-:-:S04]  /*1000*/  @UP2 UIADD3 UR4, UP0, UR11, UR4, URZ ;  /* 0x000000040b042290 */ /* 0x000fc8000ff1e03f */
[----:B------:R-:W-:Y:S02]  /*1010*/  @UP2 UIADD3.X UR5, UR10, UR5, URZ, UP0, !UPT ;  /* 0x000000050a052290 */ /* 0x000fe400087fe43f */
[----:B------:R-:W-:-:S04]  /*1020*/  IMAD.U32 R2, RZ, RZ, UR4 ;  /* 0x00000004ff027e24 */ /* 0x000fc8000f8e00ff */
[----:B------:R-:W-:Y:S01]  /*1030*/  IMAD.U32 R3, RZ, RZ, UR5 ;  /* 0x00000005ff037e24 */ /* 0x000fe2000f8e00ff */
[----:B------:R-:W-:-:S04]  /*1040*/  ULDC.64 UR4, c[0x0][0x268] ;  /* 0x00009a0000047ab9 */ /* 0x000fc80000000a00 */
[----:B--2---:R-:W2:Y:S01]  /*1050*/  @P0 LDG.E R0, [R2.64] ;  /* 0x0000000c02000981 */ /* 0x004ea2000c1e1900 */
[----:B------:R-:W-:Y:S02]  /*1060*/  @!UP2 UISETP.NE.U32.AND UP0, UPT, URZ, UR4, UPT ;  /* 0x000000043f00a28c */ /* 0x000fe4000bf05070 */
[----:B------:R-:W-:Y:S02]  /*1070*/  ULDC UR7, c[0x0][0x21c] ;  /* 0x0000870000077ab9 */ /* 0x000fe40000000800 */
[----:B------:R-:W-:Y:S02]  /*1080*/  @!UP2 UISETP.NE.AND.EX UP0, UPT, URZ, UR5, UPT, UP0 ;  /* 0x000000053f00a28c */ /* 0x000fe4000bf05300 */
[----:B------:R-:W-:Y:S02]  /*1090*/  USHF.L.U32 UR24, UR20, 0x7, URZ ;  /* 0x0000000714187899 */ /* 0x000fe4000800063f */
[----:B------:R-:W-:Y:S01]  /*10a0*/  @!UP2 USEL UR4, URZ, UR7, !UP0 ;  /* 0x000000073f04a287 */ /* 0x000fe2000c000000 */
[----:B--2---:R-:W2:Y:S02]  /*10b0*/  @P0 R2UR UR17, R0 ;  /* 0x00000000001103c2 */ /* 0x004ea400000e0000 */
[----:B--2---:R-:W-:-:S02]  /*10c0*/  @UP2 UIADD3 UR17, UR17, -UR21, URZ ;  /* 0x8000001511112290 */ /* 0x004fc4000fffe03f */
[----:B------:R-:W-:-:S04]  /*10d0*/  @!UP2 UIADD3 UR17, UR4, UR6, -UR21 ;  /* 0x000000060411a290 */ /* 0x000fc8000fffe815 */
[----:B------:R-:W-:-:S06]  /*10e0*/  UISETP.GT.AND UP0, UPT, UR17, UR24, UPT ;  /* 0x000000181100728c */ /* 0x000fcc000bf04270 */
[----:B------:R-:W-:-:S13]  /*10f0*/  PLOP3.LUT P0, PT, PT, PT, UP0, 0x80, 0x0 ;  /* 0x000000000000781c */ /* 0x000fda0003f0f008 */
[----:B------:R-:W-:Y:S05]  /*1100*/  @!P0 BRA `(.L_x_137) ;  /* 0x000096b000008947 */ /* 0x000fea0003800000 */
[----:B------:R-:W-:Y:S02]  /*1110*/  ULDC.64 UR4, c[0x0][0x190] ;  /* 0x0000640000047ab9 */ /* 0x000fe40000000a00 */
[----:B-1----:R-:W-:Y:S02]  /*1120*/  UISETP.NE.AND UP0, UPT, UR26, -0x1, UPT ;  /* 0xffffffff1a00788c */ /* 0x002fe4000bf05270 */
[----:B------:R-:W-:Y:S02]  /*1130*/  UIMAD.WIDE.U32 UR6, UR16, UR4, URZ ;  /* 0x00000004100672a5 */ /* 0x000fe4000f8e003f */
[----:B------:R-:W-:Y:S02]  /*1140*/  UIADD3 UR4, UR25, 0x3f, URZ ;  /* 0x0000003f19047890 */ /* 0x000fe4000fffe03f */
[----:B------:R-:W-:Y:S01]  /*1150*/  PLOP3.LUT P1, PT, PT, PT, UP0, 0x80, 0x0 ;  /* 0x000000000000781c */ /* 0x000fe20003f2f008 */
[----:B------:R-:W-:Y:S02]  /*1160*/  UISETP.NE.AND UP2, UPT, UR16, -0x1, UPT ;  /* 0xffffffff1000788c */ /* 0x000fe4000bf45270 */
[----:B------:R-:W-:-:S02]  /*1170*/  USHF.R.S32.HI UR10, URZ, 0x1f, UR4 ;  /* 0x0000001f3f0a7899 */ /* 0x000fc40008011404 */
[----:B------:R-:W-:Y:S02]  /*1180*/  ULDC.64 UR14, c[0x0][0x178] ;  /* 0x00005e00000e7ab9 */ /* 0x000fe40000000a00 */
[----:B------:R-:W-:Y:S02]  /*1190*/  ULEA.HI UR10, UR10, UR4, URZ, 0x6 ;  /* 0x000000040a0a7291 */ /* 0x000fe4000f8f303f */
[----:B------:R-:W-:Y:S02]  /*11a0*/  @UP0 UIADD3 UR11, UR21, UR26, URZ ;  /* 0x0000001a150b0290 */ /* 0x000fe4000fffe03f */
[----:B------:R-:W-:Y:S02]  /*11b0*/  ULDC.64 UR18, c[0x0][0x198] ;  /* 0x0000660000127ab9 */ /* 0x000fe40000000a00 */
[----:B------:R-:W-:Y:S02]  /*11c0*/  UIMAD UR22, UR39, UR14, URZ ;  /* 0x0000000e271672a4 */ /* 0x000fe4000f8e023f */
[----:B------:R-:W-:-:S02]  /*11d0*/  USHF.R.S32.HI UR34, URZ, 0x6, UR10 ;  /* 0x000000063f227899 */ /* 0x000fc4000801140a */
[----:B------:R-:W-:Y:S02]  /*11e0*/  UIMAD UR23, UR16, UR5, URZ ;  /* 0x00000005101772a4 */ /* 0x000fe4000f8e023f */
[----:B------:R-:W-:Y:S02]  /*11f0*/  ULOP3.LUT UR10, UR10, 0xffffffc0, URZ, 0xc0, !UPT ;  /* 0xffffffc00a0a7892 */ /* 0x000fe4000f8ec03f */
[----:B------:R-:W-:Y:S02]  /*1200*/  @UP0 UIMAD.WIDE.U32 UR4, UR11, UR18, URZ ;  /* 0x000000120b0402a5 */ /* 0x000fe4000f8e003f */
[----:B------:R-:W-:Y:S02]  /*1210*/  UIMAD.WIDE.U32 UR8, UR33, UR14, URZ ;  /* 0x0000000e210872a5 */ /* 0x000fe4000f8e003f */
[----:B------:R-:W-:Y:S02]  /*1220*/  UIMAD UR15, UR33, UR15, UR22 ;  /* 0x0000000f210f72a4 */ /* 0x000fe4000f8e0216 */
[----:B------:R-:W-:-:S02]  /*1230*/  UIADD3 UR14, UR10, -0x40, URZ ;  /* 0xffffffc00a0e7890 */ /* 0x000fc4000fffe03f */
[----:B------:R-:W-:Y:S02]  /*1240*/  UIADD3 UR32, UR9, UR15, URZ ;  /* 0x0000000f09207290 */ /* 0x000fe4000fffe03f */
[----:B------:R-:W-:Y:S02]  /*1250*/  @UP0 UIMAD UR28, UR11, UR19, UR5 ;  /* 0x000000130b1c02a4 */ /* 0x000fe4000f8e0205 */
[----:B------:R-:W-:Y:S02]  /*1260*/  USEL UR38, UR8, UR6, !UP2 ;  /* 0x0000000608267287 */ /* 0x000fe4000d000000 */
[----:B------:R-:W-:Y:S02]  /*1270*/  @UP2 UIADD3 UR32, UR7, UR23, URZ ;  /* 0x0000001707202290 */ /* 0x000fe4000fffe03f */
[----:B------:R-:W-:Y:S02]  /*1280*/  USHF.R.S32.HI UR31, URZ, 0x1f, UR14 ;  /* 0x0000001f3f1f7899 */ /* 0x000fe4000801140e */
[----:B------:R-:W-:Y:S01]  /*1290*/  @UP0 UMOV UR22, UR4 ;  /* 0x0000000400160c82 */ /* 0x000fe20008000000 */
[----:B------:R-:W-:Y:S05]  /*12a0*/  @P1 BRA `(.L_x_138) ;  /* 0x000000c000001947 */ /* 0x000fea0003800000 */
[----:B------:R-:W-:Y:S02]  /*12b0*/  USHF.R.S32.HI UR4, URZ, 0x1f, UR21 ;  /* 0x0000001f3f047899 */ /* 0x000fe40008011415 */
[----:B------:R-:W-:-:S02]  /*12c0*/  ULDC.64 UR6, c[0x0][0x198] ;  /* 0x0000660000067ab9 */ /* 0x000fc40000000a00 */
[----:B------:R-:W-:Y:S02]  /*12d0*/  UIMAD UR8, UR4, UR6, URZ ;  /* 0x00000006040872a4 */ /* 0x000fe4000f8e023f */
[----:B------:R-:W-:Y:S02]  /*12e0*/  UIMAD.WIDE.U32 UR4, UR21, UR6, URZ ;  /* 0x00000006150472a5 */ /* 0x000fe4000f8e003f */
[----:B------:R-:W-:-:S03]  /*12f0*/  UIMAD UR7, UR21, UR7, UR8 ;  /* 0x00000007150772a4 */ /* 0x000fc6000f8e0208 */
[----:B------:R-:W-:Y:S02]  /*1300*/  ULDC.64 UR8, c[0x0][0x180] ;  /* 0x0000600000087ab9 */ /* 0x000fe40000000a00 */
[----:B------:R-:W-:Y:S02]  /*1310*/  UIADD3 UR5, UR5, UR7, URZ ;  /* 0x0000000705057290 */ /* 0x000fe4000fffe03f */
[----:B------:R-:W-:Y:S02]  /*1320*/  UIMAD UR6, UR39, UR8, URZ ;  /* 0x00000008270672a4 */ /* 0x000fe4000f8e023f */
[----:B------:R-:W-:Y:S02]  /*1330*/  UIMAD.WIDE.U32 UR4, UR33, UR8, UR4 ;  /* 0x00000008210472a5 */ /* 0x000fe4000f8e0004 */
[----:B------:R-:W-:-:S04]  /*1340*/  UIMAD UR6, UR33, UR9, UR6 ;  /* 0x00000009210672a4 */ /* 0x000fc8000f8e0206 */
[----:B------:R-:W-:Y:S02]  /*1350*/  UIADD3 UR28, UR5, UR6, URZ ;  /* 0x00000006051c7290 */ /* 0x000fe4000fffe03f */
[----:B------:R-:W-:Y:S02]  /*1360*/  UMOV UR22, UR4 ;  /* 0x0000000400167c82 */ /* 0x000fe40008000000 */
.L_x_138:
[----:B------:R-:W-:Y:S02]  /*1370*/  @UP0 UIADD3 UR6, UR21, UR26, URZ ;  /* 0x0000001a15060290 */ /* 0x000fe4000fffe03f */
[----:B------:R-:W-:Y:S02]  /*1380*/  ULDC.64 UR8, c[0x0][0x1a0] ;  /* 0x0000680000087ab9 */ /* 0x000fe40000000a00 */
[----:B------:R-:W-:-:S04]  /*1390*/  @UP0 UIMAD.WIDE.U32 UR4, UR6, UR8, URZ ;  /* 0x00000008060402a5 */ /* 0x000fc8000f8e003f */
[----:B------:R-:W-:-:S03]  /*13a0*/  @UP0 UIMAD UR27, UR6, UR9, UR5 ;  /* 0x00000009061b02a4 */ /* 0x000fc6000f8e0205 */
[----:B------:R-:W-:Y:S01]  /*13b0*/  @UP0 UMOV UR23, UR4 ;  /* 0x0000000400170c82 */ /* 0x000fe20008000000 */
[----:B------:R-:W-:Y:S05]  /*13c0*/  @P1 BRA `(.L_x_139) ;  /* 0x000000c000001947 */ /* 0x000fea0003800000 */
[----:B------:R-:W-:Y:S02]  /*13d0*/  USHF.R.S32.HI UR4, URZ, 0x1f, UR21 ;  /* 0x0000001f3f047899 */ /* 0x000fe40008011415 */
[----:B------:R-:W-:Y:S02]  /*13e0*/  ULDC.64 UR6, c[0x0][0x1a0] ;  /* 0x0000680000067ab9 */ /* 0x000fe40000000a00 */
        /* <DEDUP_REMOVED lines=10> */
.L_x_139:
[----:B------:R-:W-:Y:S01]  /*1490*/  IABS R5, c[0x0][0x1c8] ;  /* 0x0000720000057a13 */ /* 0x000fe20000000000 */
[----:B------:R-:W-:Y:S01]  /*14a0*/  ULDC.64 UR6, c[0x0][0x370] ;  /* 0x0000dc0000067ab9 */ /* 0x000fe20000000a00 */
[----:B------:R-:W-:Y:S01]  /*14b0*/  IABS R4, UR35 ;  /* 0x0000002300047c13 */ /* 0x000fe20008000000 */
[----:B------:R-:W-:Y:S01]  /*14c0*/  @UP2 UIMAD.WIDE.U32 UR4, UR16, UR6, URZ ;  /* 0x00000006100422a5 */ /* 0x000fe2000f8e003f */
[----:B------:R-:W1:Y:S01]  /*14d0*/  I2F.RP R2, R5 ;  /* 0x0000000500027306 */ /* 0x000e620000209400 */
[----:B------:R-:W-:Y:S01]  /*14e0*/  ULDC UR8, c[0x0][0x224] ;  /* 0x0000890000087ab9 */ /* 0x000fe20000000800 */
[----:B------:R-:W-:Y:S01]  /*14f0*/  ISETP.NE.AND P2, PT, RZ, c[0x0][0x1c8], PT ;  /* 0x00007200ff007a0c */ /* 0x000fe20003f45270 */
[----:B------:R-:W-:Y:S02]  /*1500*/  @UP2 UIMAD UR30, UR16, UR7, UR5 ;  /* 0x00000007101e22a4 */ /* 0x000fe4000f8e0205 */
[----:B------:R-:W-:-:S02]  /*1510*/  USHF.R.S32.HI UR19, URZ, 0x1f, UR24 ;  /* 0x0000001f3f137899 */ /* 0x000fc40008011418 */
[----:B------:R-:W-:Y:S02]  /*1520*/  @UP2 UMOV UR29, UR4 ;  /* 0x00000004001d2c82 */ /* 0x000fe40008000000 */
[----:B------:R-:W-:Y:S02]  /*1530*/  ULDC.64 UR4, c[0x0][0x368] ;  /* 0x0000da0000047ab9 */ /* 0x000fe40000000a00 */
[----:B------:R-:W-:-:S04]  /*1540*/  @!UP2 UIMAD UR6, UR39, UR4, URZ ;  /* 0x000000042706a2a4 */ /* 0x000fc8000f8e023f */
[----:B------:R-:W-:Y:S01]  /*1550*/  @!UP2 UIMAD UR6, UR33, UR5, UR6 ;  /* 0x000000052106a2a4 */ /* 0x000fe2000f8e0206 */
[----:B-1----:R-:W1:Y:S01]  /*1560*/  MUFU.RCP R2, R2 ;  /* 0x0000000200027308 */ /* 0x002e620000001000 */
[----:B------:R-:W-:-:S04]  /*1570*/  @!UP2 UIMAD.WIDE.U32 UR4, UR33, UR4, URZ ;  /* 0x000000042104a2a5 */ /* 0x000fc8000f8e003f */
[----:B------:R-:W-:Y:S02]  /*1580*/  @!UP2 UIADD3 UR30, UR5, UR6, URZ ;  /* 0x00000006051ea290 */ /* 0x000fe4000fffe03f */
[----:B------:R-:W-:Y:S02]  /*1590*/  UIMAD UR6, UR37, UR16, URZ ;  /* 0x00000010250672a4 */ /* 0x000fe4000f8e023f */
[----:B------:R-:W-:Y:S02]  /*15a0*/  @!UP2 UMOV UR29, UR4 ;  /* 0x00000004001dac82 */ /* 0x000fe40008000000 */
[----:B------:R-:W-:Y:S02]  /*15b0*/  UIMAD UR4, UR39, UR8, UR52 ;  /* 0x00000008270472a4 */ /* 0x000fe4000f8e0234 */
[----:B------:R-:W-:Y:S02]  /*15c0*/  USHF.L.U32 UR8, UR33, 0x7, URZ ;  /* 0x0000000721087899 */ /* 0x000fe4000800063f */
[----:B------:R-:W-:Y:S01]  /*15d0*/  UIADD3 UR4, UR45, UR4, URZ ;  /* 0x000000042d047290 */ /* 0x000fe2000fffe03f */
[----:B-1----:R-:W-:-:S03]  /*15e0*/  IADD3 R2, R2, 0xffffffe, RZ ;  /* 0x0ffffffe02027810 */ /* 0x002fc60007ffe0ff */
[----:B------:R-:W-:Y:S01]  /*15f0*/  UIMAD UR4, UR36, UR4, UR51 ;  /* 0x00000004240472a4 */ /* 0x000fe2000f8e0233 */
[----:B------:R-:W1:Y:S03]  /*1600*/  F2I.FTZ.U32.TRUNC.NTZ R3, R2 ;  /* 0x0000000200037305 */ /* 0x000e66000021f000 */
[----:B------:R-:W-:Y:S02]  /*1610*/  UIADD3 UR11, UR43, UR4, URZ ;  /* 0x000000042b0b7290 */ /* 0x000fe4000fffe03f */
[----:B------:R-:W-:-:S04]  /*1620*/  UIMAD.WIDE.U32 UR4, UR36, UR16, URZ ;  /* 0x00000010240472a5 */ /* 0x000fc8000f8e003f */
[----:B------:R-:W-:Y:S02]  /*1630*/  @UP2 UIADD3 UR11, UR5, UR6, URZ ;  /* 0x00000006050b2290 */ /* 0x000fe4000fffe03f */
[----:B------:R-:W-:Y:S02]  /*1640*/  USEL UR18, UR42, UR4, !UP2 ;  /* 0x000000042a127287 */ /* 0x000fe4000d000000 */
[----:B------:R-:W-:Y:S02]  /*1650*/  ULDC.64 UR6, c[0x0][0x3d8] ;  /* 0x0000f60000067ab9 */ /* 0x000fe40000000a00 */
[----:B------:R-:W-:Y:S01]  /*1660*/  UIMAD.WIDE.U32 UR4, UR60, UR6, URZ ;  /* 0x000000063c0472a5 */ /* 0x000fe2000f8e003f */
[----:B-1----:R-:W-:Y:S02]  /*1670*/  IMAD.MOV R0, RZ, RZ, -R3 ;  /* 0x000000ffff007224 */ /* 0x002fe400078e0a03 */
[----:B------:R-:W-:Y:S01]  /*1680*/  IMAD.MOV.U32 R2, RZ, RZ, RZ ;  /* 0x000000ffff027224 */ /* 0x000fe200078e00ff */
[----:B------:R-:W-:Y:S01]  /*1690*/  USEL UR15, UR4, URZ, UP6 ;  /* 0x0000003f040f7287 */ /* 0x000fe2000b000000 */
[----:B------:R-:W-:Y:S01]  /*16a0*/  IMAD R0, R0, R5, RZ ;  /* 0x0000000500007224 */ /* 0x000fe200078e02ff */
[----:B------:R-:W-:-:S02]  /*16b0*/  USHF.L.U64.HI UR4, UR33, 0x7, UR39 ;  /* 0x0000000721047899 */ /* 0x000fc40008010227 */
[----:B------:R-:W-:Y:S01]  /*16c0*/  UIMAD UR7, UR60, UR7, UR5 ;  /* 0x000000073c0772a4 */ /* 0x000fe2000f8e0205 */
[----:B------:R-:W-:Y:S01]  /*16d0*/  IMAD.HI.U32 R0, R3, R0, R2 ;  /* 0x0000000003007227 */ /* 0x000fe200078e0002 */
[----:B------:R-:W-:Y:S02]  /*16e0*/  USEL UR5, UR4, URZ, UP1 ;  /* 0x0000003f04057287 */ /* 0x000fe40008800000 */
[----:B------:R-:W-:Y:S01]  /*16f0*/  USEL UR4, UR8, URZ, UP1 ;  /* 0x0000003f08047287 */ /* 0x000fe20008800000 */
[----:B------:R-:W-:Y:S01]  /*1700*/  IMAD.MOV.U32 R2, RZ, RZ, R4 ;  /* 0x000000ffff027224 */ /* 0x000fe200078e0004 */
[----:B------:R-:W-:Y:S02]  /*1710*/  USEL UR9, UR7, URZ, UP6 ;  /* 0x0000003f07097287 */ /* 0x000fe4000b000000 */
[----:B------:R-:W-:Y:S01]  /*1720*/  UIADD3 UR4, UP1, UR14, UR4, URZ ;  /* 0x000000040e047290 */ /* 0x000fe2000ff3e03f */
[----:B------:R-:W-:Y:S01]  /*1730*/  IMAD.HI.U32 R0, R0, R2, RZ ;  /* 0x0000000200007227 */ /* 0x000fe200078e00ff */
[----:B------:R-:W-:-:S02]  /*1740*/  ULDC UR8, c[0x0][0x234] ;  /* 0x00008d0000087ab9 */ /* 0x000fc40000000800 */
[----:B------:R-:W-:Y:S01]  /*1750*/  UIADD3.X UR6, UR31, UR5, URZ, UP1, !UPT ;  /* 0x000000051f067290 */ /* 0x000fe20008ffe43f */
[----:B------:R-:W-:Y:S01]  /*1760*/  IMAD.MOV R3, RZ, RZ, -R0 ;  /* 0x000000ffff037224 */ /* 0x000fe200078e0a00 */
[----:B------:R-:W-:-:S03]  /*1770*/  UIMAD UR5, UR37, UR4, URZ ;  /* 0x00000004250572a4 */ /* 0x000fc6000f8e023f */
[C---:B------:R-:W-:Y:S01]  /*1780*/  IMAD R2, R5.reuse, R3, R2 ;  /* 0x0000000305027224 */ /* 0x040fe200078e0202 */
[----:B------:R-:W-:Y:S02]  /*1790*/  UIMAD UR6, UR36, UR6, UR5 ;  /* 0x00000006240672a4 */ /* 0x000fe4000f8e0205 */
[----:B------:R-:W-:Y:S02]  /*17a0*/  @UP5 USEL UR5, UR54, UR16, !UP2 ;  /* 0x0000001036055287 */ /* 0x000fe4000d000000 */
[----:B------:R-:W-:Y:S02]  /*17b0*/  ISETP.GT.U32.AND P0, PT, R5, R2, PT ;  /* 0x000000020500720c */ /* 0x000fe40003f04070 */
[----:B------:R-:W-:Y:S02]  /*17c0*/  @UP5 UIMAD UR10, UR35, UR8, UR5 ;  /* 0x00000008230a52a4 */ /* 0x000fe4000f8e0205 */
[----:B------:R-:W-:-:S04]  /*17d0*/  UIMAD.WIDE.U32 UR4, UR36, UR4, URZ ;  /* 0x00000004240472a5 */ /* 0x000fc8000f8e003f */
[----:B------:R-:W-:Y:S02]  /*17e0*/  UIADD3 UR7, UR5, UR6, URZ ;  /* 0x0000000605077290 */ /* 0x000fe4000fffe03f */
[----:B------:R-:W-:-:S03]  /*17f0*/  @!UP5 UMOV UR10, UR49 ;  /* 0x00000031000adc82 */ /* 0x000fc60008000000 */
[----:B------:R-:W-:Y:S01]  /*1800*/  @!P0 IMAD.IADD R2, R2, 0x1, -R5 ;  /* 0x0000000102028824 */ /* 0x000fe200078e0a05 */
[----:B------:R-:W-:Y:S02]  /*1810*/  @!P0 IADD3 R0, R0, 0x1, RZ ;  /* 0x0000000100008810 */ /* 0x000fe40007ffe0ff */
[----:B------:R-:W-:Y:S02]  /*1820*/  ISETP.LE.AND P0, PT, RZ, UR56, PT ;  /* 0x00000038ff007c0c */ /* 0x000fe4000bf03270 */
[----:B------:R-:W-:-:S13]  /*1830*/  ISETP.GE.U32.AND P3, PT, R2, R5, PT ;  /* 0x000000050200720c */ /* 0x000fda0003f66070 */
[----:B------:R-:W-:-:S05]  /*1840*/  @P3 IADD3 R0, R0, 0x1, RZ ;  /* 0x0000000100003810 */ /* 0x000fca0007ffe0ff */
[----:B------:R-:W-:-:S04]  /*1850*/  IMAD.MOV.U32 R11, RZ, RZ, R0 ;  /* 0x000000ffff0b7224 */ /* 0x000fc800078e0000 */
[----:B------:R-:W-:Y:S01]  /*1860*/  @!P0 IMAD.MOV R11, RZ, RZ, -R11 ;  /* 0x000000ffff0b8224 */ /* 0x000fe200078e0a0b */
[----:B------:R-:W-:Y:S02]  /*1870*/  PLOP3.LUT P0, PT, PT, PT, UP5, 0x80, 0x0 ;  /* 0x000000000000781c */ /* 0x000fe40003f0f058 */
[----:B------:R-:W-:-:S04]  /*1880*/  @!P2 LOP3.LUT R11, RZ, c[0x0][0x1c8], RZ, 0x33, !PT ;  /* 0x00007200ff0baa12 */ /* 0x000fc800078e33ff */
[----:B------:R-:W-:-:S07]  /*1890*/  SHF.R.S32.HI R13, RZ, 0x1f, R11 ;  /* 0x0000001fff0d7819 */ /* 0x000fce000001140b */
[----:B------:R-:W-:Y:S05]  /*18a0*/  @!P0 BRA `(.L_x_140) ;  /* 0x0000005000008947 */ /* 0x000fea0003800000 */
[----:B------:R-:W-:Y:S02]  /*18b0*/  ULDC UR6, c[0x0][0x224] ;  /* 0x0000890000067ab9 */ /* 0x000fe40000000800 */
[----:B------:R-:W-:-:S04]  /*18c0*/  @!UP2 UIMAD UR16, UR33, UR6, URZ ;  /* 0x000000062110a2a4 */ /* 0x000fc8000f8e023f */
[----:B------:R-:W-:-:S04]  /*18d0*/  ULEA UR6, UR33, UR16, 0x7 ;  /* 0x0000001021067291 */ /* 0x000fc8000f8e383f */
[----:B------:R-:W-:Y:S01]  /*18e0*/  UIMAD UR8, UR55, UR35, UR6 ;  /* 0x00000023370872a4 */ /* 0x000fe2000f8e0206 */
[----:B------:R-:W-:Y:S05]  /*18f0*/  BRA `(.L_x_141) ;  /* 0x0000001000007947 */ /* 0x000fea0003800000 */
.L_x_140:
[----:B------:R-:W-:Y:S02]  /*1900*/  UMOV UR8, UR50 ;  /* 0x0000003200087c82 */ /* 0x000fe40008000000 */
.L_x_141:
[----:B------:R-:W1:Y:S01]  /*1910*/  S2R R17, SR_TID.X ;  /* 0x0000000000117919 */ /* 0x000e620000002100 */
[----:B------:R-:W-:Y:S01]  /*1920*/  UIADD3 UR4, UP4, UP3, UR4, UR41, UR47 ;  /* 0x0000002904047290 */ /* 0x000fe2000fb9e02f */
[----:B------:R-:W-:Y:S01]  /*1930*/  SHF.R.S32.HI R235, RZ, 0x1f, R234 ;  /* 0x0000001fffeb7819 */ /* 0x000fe200000114ea */
[----:B------:R-:W-:Y:S01]  /*1940*/  IMAD.U32 R6, RZ, RZ, UR35 ;  /* 0x00000023ff067e24 */ /* 0x000fe2000f8e00ff */
[----:B------:R-:W-:Y:S01]  /*1950*/  UIADD3 UR8, UR14, UR8, URZ ;  /* 0x000000080e087290 */ /* 0x000fe2000fffe03f */
[----:B------:R-:W-:Y:S01]  /*1960*/  IMAD.U32 R7, RZ, RZ, UR35 ;  /* 0x00000023ff077e24 */ /* 0x000fe2000f8e00ff */
[----:B------:R-:W-:Y:S01]  /*1970*/  UIADD3 UR16, UP2, UP1, UR15, UR4, UR18 ;  /* 0x000000040f107290 */ /* 0x000fe2000f95e012 */
[----:B------:R-:W-:Y:S01]  /*1980*/  BSSY B1, `(.L_x_137) ;  /* 0x00008e3000017945 */ /* 0x000fe20003800000 */
[----:B------:R-:W-:Y:S02]  /*1990*/  UIADD3.X UR4, UR7, UR48, UR53, UP4, UP3 ;  /* 0x0000003007047290 */ /* 0x000fe4000a7e6435 */
[----:B------:R-:W-:-:S02]  /*19a0*/  ULDC UR18, c[0x0][0x2e8] ;  /* 0x0000ba0000127ab9 */ /* 0x000fc40000000800 */
[----:B------:R-:W-:Y:S02]  /*19b0*/  UIADD3.X UR11, UR9, UR4, UR11, UP2, UP1 ;  /* 0x00000004090b7290 */ /* 0x000fe400097e240b */
[----:B------:R-:W-:Y:S02]  /*19c0*/  UIADD3 UR7, UR14, UR10, URZ ;  /* 0x0000000a0e077290 */ /* 0x000fe4000fffe03f */
[----:B------:R-:W-:Y:S02]  /*19d0*/  ULDC.64 UR4, c[0x0][0x1a8] ;  /* 0x00006a0000047ab9 */ /* 0x000fe40000000a00 */
[----:B------:R-:W-:Y:S02]  /*19e0*/  UIMAD UR4, UR57, UR4, URZ ;  /* 0x00000004390472a4 */ /* 0x000fe4000f8e023f */
[----:B------:R-:W-:Y:S02]  /*19f0*/  UIADD3 UR10, UR34, -0x1, URZ ;  /* 0xffffffff220a7890 */ /* 0x000fe4000fffe03f */
[----:B------:R-:W-:Y:S01]  /*1a00*/  UIMAD UR15, UR35, UR5, UR4 ;  /* 0x00000005230f72a4 */ /* 0x000fe2000f8e0204 */
[----:B-1----:R-:W-:-:S02]  /*1a10*/  SHF.R.S32.HI R18, RZ, 0x1f, R17 ;  /* 0x0000001fff127819 */ /* 0x002fc40000011411 */
[----:B------:R-:W-:Y:S02]  /*1a20*/  ULDC.64 UR4, c[0x0][0x378] ;  /* 0x0000de0000047ab9 */ /* 0x000fe40000000a00 */
[----:B------:R-:W-:Y:S01]  /*1a30*/  UIMAD UR4, UR57, UR4, URZ ;  /* 0x00000004390472a4 */ /* 0x000fe2000f8e023f */
[----:B------:R-:W-:-:S03]  /*1a40*/  LEA.HI R2, R18, R17, RZ, 0x3 ;  /* 0x0000001112027211 */ /* 0x000fc600078f18ff */
[----:B------:R-:W-:Y:S01]  /*1a50*/  UIMAD UR9, UR35, UR5, UR4 ;  /* 0x00000005230972a4 */ /* 0x000fe2000f8e0204 */
[----:B------:R-:W-:Y:S02]  /*1a60*/  SHF.R.S32.HI R2, RZ, 0x3, R2 ;  /* 0x00000003ff027819 */ /* 0x000fe40000011402 */
[----:B------:R-:W-:Y:S02]  /*1a70*/  ULDC.64 UR4, c[0x0][0x370] ;  /* 0x0000dc0000047ab9 */ /* 0x000fe40000000a00 */
[----:B------:R-:W-:Y:S01]  /*1a80*/  SHF.R.S32.HI R16, RZ, 0x1f, R2 ;  /* 0x0000001fff107819 */ /* 0x000fe20000011402 */
[----:B------:R-:W-:Y:S01]  /*1a90*/  UIMAD UR4, UR31, UR4, URZ ;  /* 0x000000041f0472a4 */ /* 0x000fe2000f8e023f */
[----:B------:R-:W-:-:S03]  /*1aa0*/  IADD3 R0, P0, R2, UR14, RZ ;  /* 0x0000000e02007c10 */ /* 0x000fc6000ff1e0ff */
[----:B------:R-:W-:Y:S01]  /*1ab0*/  UIMAD UR6, UR14, UR5, UR4 ;  /* 0x000000050e0672a4 */ /* 0x000fe2000f8e0204 */
[----:B------:R-:W-:Y:S01]  /*1ac0*/  IADD3.X R3, R16, UR31, RZ, P0, !PT ;  /* 0x0000001f10037c10 */ /* 0x000fe200087fe4ff */
[----:B------:R-:W-:Y:S01]  /*1ad0*/  IMAD.WIDE.U32 R4, R0, c[0x0][0x190], R234 ;  /* 0x0000640000047a25 */ /* 0x000fe200078e00ea */
[----:B------:R-:W-:-:S03]  /*1ae0*/  UIADD3 UR4, -UR17, UR25, UR24 ;  /* 0x0000001911047290 */ /* 0x000fc6000fffe118 */
[----:B------:R-:W-:Y:S01]  /*1af0*/  IMAD R3, R3, c[0x0][0x190], RZ ;  /* 0x0000640003037a24 */ /* 0x000fe200078e02ff */
[----:B------:R-:W-:Y:S01]  /*1b00*/  IADD3 R8, P0, R4, UR38, RZ ;  /* 0x0000002604087c10 */ /* 0x000fe2000ff1e0ff */
[----:B------:R-:W-:Y:S02]  /*1b10*/  UIADD3 UR4, UR4, -UR18, URZ ;  /* 0x8000001204047290 */ /* 0x000fe4000fffe03f */
[----:B------:R-:W-:Y:S01]  /*1b20*/  IMAD R0, R0, c[0x0][0x194], R3 ;  /* 0x0000650000007a24 */ /* 0x000fe200078e0203 */
[----:B------:R-:W-:Y:S01]  /*1b30*/  LEA.HI R3, R18, R17, RZ, 0x5 ;  /* 0x0000001112037211 */ /* 0x000fe200078f28ff */
[----:B------:R-:W-:-:S03]  /*1b40*/  USHF.R.S32.HI UR5, URZ, 0x1f, UR4 ;  /* 0x0000001f3f057899 */ /* 0x000fc60008011404 */
[----:B------:R-:W-:Y:S01]  /*1b50*/  IADD3.X R9, R5, UR32, R0, P0, !PT ;  /* 0x0000002005097c10 */ /* 0x000fe200087fe400 */
[----:B------:R-:W-:Y:S01]  /*1b60*/  IMAD.U32 R0, RZ, RZ, UR14 ;  /* 0x0000000eff007e24 */ /* 0x000fe2000f8e00ff */
[----:B------:R-:W-:Y:S01]  /*1b70*/  IADD3 R4, P0, R234, UR29, RZ ;  /* 0x0000001dea047c10 */ /* 0x000fe2000ff1e0ff */
[----:B------:R-:W-:-:S03]  /*1b80*/  ULEA.HI UR4, UR5, UR4, URZ, 0x6 ;  /* 0x0000000405047291 */ /* 0x000fc6000f8f303f */
[----:B------:R-:W-:Y:S01]  /*1b90*/  IADD3.X R5, R235, UR30, RZ, P0, !PT ;  /* 0x0000001eeb057c10 */ /* 0x000fe200087fe4ff */
[----:B------:R-:W-:Y:S02]  /*1ba0*/  USHF.R.S32.HI UR4, URZ, 0x6, UR4 ;  /* 0x000000063f047899 */ /* 0x000fe40008011404 */
[----:B------:R-:W-:Y:S02]  /*1bb0*/  ULDC.64 UR30, c[0x0][0x200] ;  /* 0x00008000001e7ab9 */ /* 0x000fe40000000a00 */
[----:B------:R-:W-:Y:S01]  /*1bc0*/  IMAD.WIDE.U32 R4, R0, c[0x0][0x370], R4 ;  /* 0x0000dc0000047a25 */ /* 0x000fe200078e0004 */
[----:B------:R-:W-:Y:S01]  /*1bd0*/  LOP3.LUT R0, R3, 0xffffffe0, RZ, 0xc0, !PT ;  /* 0xffffffe003007812 */ /* 0x000fe200078ec0ff */
[----:B------:R-:W-:Y:S01]  /*1be0*/  UISETP.LT.AND UP1, UPT, URZ, UR4, UPT ;  /* 0x000000043f00728c */ /* 0x000fe2000bf21270 */
[----:B------:R-:W-:Y:S02]  /*1bf0*/  SHF.R.S32.HI R3, RZ, 0x5, R3 ;  /* 0x00000005ff037819 */ /* 0x000fe40000011403 */
[----:B------:R-:W-:Y:S01]  /*1c00*/  IADD3 R5, R5, UR6, RZ ;  /* 0x0000000605057c10 */ /* 0x000fe2000fffe0ff */
[----:B------:R-:W-:Y:S01]  /*1c10*/  IMAD.IADD R0, R17, 0x1, -R0 ;  /* 0x0000000111007824 */ /* 0x000fe200078e0a00 */
[----:B------:R-:W-:-:S02]  /*1c20*/  USEL UR18, URZ, UR4, !UP1 ;  /* 0x000000043f127287 */ /* 0x000fc4000c800000 */
[----:B------:R-:W-:Y:S01]  /*1c30*/  UIMAD.WIDE UR4, UR7, UR61, UR30 ;  /* 0x0000003d070472a5 */ /* 0x000fe2000f8e021e */
[----:B------:R-:W-:Y:S01]  /*1c40*/  IMAD R0, R3, UR46, R0 ;  /* 0x0000002e03007c24 */ /* 0x000fe2000f8e0200 */
[----:B------:R-:W-:Y:S01]  /*1c50*/  UISETP.GT.AND UP1, UPT, UR34, UR18, UPT ;  /* 0x000000122200728c */ /* 0x000fe2000bf24270 */
[----:B------:R-:W-:Y:S01]  /*1c60*/  IMAD.WIDE.U32 R4, R6, c[0x0][0x378], R4 ;  /* 0x0000de0006047a25 */ /* 0x000fe200078e0004 */
[----:B------:R-:W-:Y:S02]  /*1c70*/  ULDC.64 UR30, c[0x0][0x3c8] ;  /* 0x0000f200001e7ab9 */ /* 0x000fe40000000a00 */
[----:B------:R-:W-:Y:S01]  /*1c80*/  IADD3 R3, P0, R0, UR16, RZ ;  /* 0x0000001000037c10 */ /* 0x000fe2000ff1e0ff */
[----:B------:R-:W-:Y:S01]  /*1c90*/  IMAD R6, R16, c[0x0][0x370], RZ ;  /* 0x0000dc0010067a24 */ /* 0x000fe200078e02ff */
[----:B------:R-:W-:Y:S01]  /*1ca0*/  IADD3 R5, R5, UR9, RZ ;  /* 0x0000000905057c10 */ /* 0x000fe2000fffe0ff */
[----:B------:R-:W-:Y:S01]  /*1cb0*/  UIMAD.WIDE UR6, UR8, UR61, UR30 ;  /* 0x0000003d080672a5 */ /* 0x000fe2000f8e021e */
[----:B------:R-:W-:Y:S01]  /*1cc0*/  LEA.HI.X.SX32 R0, R0, UR11, 0x1, P0 ;  /* 0x0000000b00007c11 */ /* 0x000fe200080f0eff */
[C---:B------:R-:W-:Y:S01]  /*1cd0*/  IMAD R10, R2.reuse, c[0x0][0x374], R6 ;  /* 0x0000dd00020a7a24 */ /* 0x040fe200078e0206 */
[----:B------:R-:W-:Y:S01]  /*1ce0*/  LEA R222, P0, R3, c[0x0][0x350], 0x2 ;  /* 0x0000d40003de7a11 */ /* 0x000fe200078010ff */
[----:B------:R-:W-:Y:S01]  /*1cf0*/  IMAD.WIDE.U32 R4, R2, c[0x0][0x370], R4 ;  /* 0x0000dc0002047a25 */ /* 0x000fe200078e0004 */
[----:B------:R-:W-:-:S02]  /*1d00*/  UMOV UR14, UR4 ;  /* 0x00000004000e7c82 */ /* 0x000fc40008000000 */
[----:B------:R-:W-:Y:S01]  /*1d10*/  LEA.HI.X R223, R3, c[0x0][0x354], R0, 0x2, P0 ;  /* 0x0000d50003df7a11 */ /* 0x000fe200000f1400 */
[----:B------:R-:W-:Y:S01]  /*1d20*/  IMAD.WIDE.U32 R6, R7, c[0x0][0x1a8], R8 ;  /* 0x00006a0007067a25 */ /* 0x000fe200078e0008 */
[----:B------:R-:W-:Y:S01]  /*1d30*/  PLOP3.LUT P0, PT, PT, PT, UP1, 0x80, 0x0 ;  /* 0x000000000000781c */ /* 0x000fe20003f0f018 */
[----:B------:R-:W-:Y:S01]  /*1d40*/  UMOV UR11, UR5 ;  /* 0x00000005000b7c82 */ /* 0x000fe20008000000 */
[----:B------:R-:W-:Y:S01]  /*1d50*/  LEA R230, P2, R4, c[0x0][0x330], 0x1 ;  /* 0x0000cc0004e67a11 */ /* 0x000fe200078408ff */
[----:B------:R-:W-:Y:S01]  /*1d60*/  IMAD.IADD R3, R5, 0x1, R10 ;  /* 0x0000000105037824 */ /* 0x000fe200078e020a */
[----:B------:R-:W-:Y:S01]  /*1d70*/  IADD3 R10, R7, UR15, RZ ;  /* 0x0000000f070a7c10 */ /* 0x000fe2000fffe0ff */
[----:B------:R-:W-:Y:S01]  /*1d80*/  UMOV UR16, UR6 ;  /* 0x0000000600107c82 */ /* 0x000fe20008000000 */
[----:B------:R-:W-:Y:S01]  /*1d90*/  LEA R232, P3, R6, c[0x0][0x160], 0x1 ;  /* 0x0000580006e87a11 */ /* 0x000fe200078608ff */
[----:B------:R-:W-:Y:S01]  /*1da0*/  UMOV UR15, UR7 ;  /* 0x00000007000f7c82 */ /* 0x000fe20008000000 */
[----:B------:R-:W-:-:S02]  /*1db0*/  LEA.HI.X R231, R4, c[0x0][0x334], R3, 0x1, P2 ;  /* 0x0000cd0004e77a11 */ /* 0x000fc400010f0c03 */
[----:B------:R-:W-:-:S03]  /*1dc0*/  LEA.HI.X R233, R6, c[0x0][0x164], R10, 0x1, P3 ;  /* 0x0000590006e97a11 */ /* 0x000fc600018f0c0a */
[----:B------:R-:W-:Y:S05]  /*1dd0*/  @P0 BRA `(.L_x_142) ;  /* 0x00000c9000000947 */ /* 0x000fea0003800000 */
        /* <DEDUP_REMOVED lines=18> */
.L_x_143:
        /* <DEDUP_REMOVED lines=18> */
.L_x_144:
[----:B------:R-:W-:Y:S01]  /*2020*/  ULDC.64 UR4, c[0x0][0x3a0] ;  /* 0x0000e80000047ab9 */ /* 0x000fe20000000a00 */
[----:B------:R-:W-:Y:S01]  /*2030*/  IMAD.U32 R11, RZ, RZ, UR24 ;  /* 0x00000018ff0b7e24 */ /* 0x000fe2000f8e00ff */
[----:B------:R-:W-:Y:S01]  /*2040*/  UIMAD UR4, UR19, UR4, URZ ;  /* 0x00000004130472a4 */ /* 0x000fe2000f8e023f */
[----:B------:R-:W-:Y:S01]  /*2050*/  BSSY B0, `(.L_x_145) ;  /* 0x000001b000007945 */ /* 0x000fe20003800000 */
[----:B------:R-:W-:Y:S01]  /*2060*/  ULDC.64 UR6, c[0x0][0x3b8] ;  /* 0x0000ee0000067ab9 */ /* 0x000fe20000000a00 */
[----:B------:R-:W-:Y:S01]  /*2070*/  IMAD.WIDE.U32 R4, R11, c[0x0][0x3a0], R234 ;  /* 0x0000e8000b047a25 */ /* 0x000fe200078e00ea */
[----:B------:R-:W-:Y:S02]  /*2080*/  UIMAD UR5, UR24, UR5, UR4 ;  /* 0x00000005180572a4 */ /* 0x000fe4000f8e0204 */
[----:B------:R-:W-:-:S02]  /*2090*/  UIMAD UR4, UR20, -0x80, UR17 ;  /* 0xffffff80140478a4 */ /* 0x000fc4000f8e0211 */
[----:B------:R-:W-:Y:S02]  /*20a0*/  IADD3 R4, P0, R4, UR10, RZ ;  /* 0x0000000a04047c10 */ /* 0x000fe4000ff1e0ff */
[----:B------:R-:W-:Y:S01]  /*20b0*/  MOV R0, UR5 ;  /* 0x0000000500007c02 */ /* 0x000fe20008000f00 */
[----:B------:R-:W-:Y:S01]  /*20c0*/  UIMAD UR5, UR57, UR6, URZ ;  /* 0x00000006390572a4 */ /* 0x000fe2000f8e023f */
[----:B------:R-:W-:Y:S02]  /*20d0*/  ISETP.GE.AND P5, PT, R2, UR4, PT ;  /* 0x0000000402007c0c */ /* 0x000fe4000bfa6270 */
[----:B------:R-:W-:Y:S01]  /*20e0*/  IADD3.X R5, R5, UR11, R0, P0, !PT ;  /* 0x0000000b05057c10 */ /* 0x000fe200087fe400 */
[----:B------:R-:W-:Y:S01]  /*20f0*/  IMAD.U32 R0, RZ, RZ, UR35 ;  /* 0x00000023ff007e24 */ /* 0x000fe2000f8e00ff */
[----:B------:R-:W-:-:S03]  /*2100*/  UIMAD UR5, UR35, UR7, UR5 ;  /* 0x00000007230572a4 */ /* 0x000fc6000f8e0205 */
[----:B------:R-:W-:-:S05]  /*2110*/  IMAD.WIDE.U32 R4, R0, c[0x0][0x3b8], R4 ;  /* 0x0000ee0000047a25 */ /* 0x000fca00078e0004 */
[----:B------:R-:W-:Y:S01]  /*2120*/  IADD3 R3, R5, UR5, RZ ;  /* 0x0000000505037c10 */ /* 0x000fe2000fffe0ff */
        /* <DEDUP_REMOVED lines=13> */
.L_x_146:
[----:B------:R-:W-:Y:S05]  /*2200*/  BSYNC B0 ;  /* 0x0000000000007941 */ /* 0x000fea0003800000 */
.L_x_145:
[----:B------:R-:W-:Y:S01]  /*2210*/  IADD3 R0, R2, 0x20, RZ ;  /* 0x0000002002007810 */ /* 0x000fe20007ffe0ff */
[----:B------:R-:W-:Y:S03]  /*2220*/  BSSY B0, `(.L_x_147) ;  /* 0x0000011000007945 */ /* 0x000fe60003800000 */
[----:B------:R-:W-:-:S13]  /*2230*/  ISETP.GE.AND P4, PT, R0, UR4, PT ;  /* 0x0000000400007c0c */ /* 0x000fda000bf86270 */
[----:B------:R-:W-:Y:S05]  /*2240*/  @P4 BRA `(.L_x_148) ;  /* 0x000000e000004947 */ /* 0x000fea0003800000 */
[----:B------:R-:W-:Y:S02]  /*2250*/  IADD3 R0, P0, R2, 0x20, RZ ;  /* 0x0000002002007810 */ /* 0x000fe40007f1e0ff */
[----:B-1----:R-:W-:Y:S02]  /*2260*/  MOV R7, R3 ;  /* 0x0000000300077202 */ /* 0x002fe40000000f00 */
        /* <DEDUP_REMOVED lines=10> */
[----:B------:R1:W-:Y:S04]  /*2310*/  @!P1 STG.E.128 [R6.64], RZ ;  /* 0x000000ff06009986 */ /* 0x0003e8000c101d0c */
[----:B------:R1:W-:Y:S02]  /*2320*/  @!P0 STG.E.128 [R6.64+0x80], RZ ;  /* 0x000080ff06008986 */ /* 0x0003e4000c101d0c */
.L_x_148:
[----:B------:R-:W-:Y:S05]  /*2330*/  BSYNC B0 ;  /* 0x0000000000007941 */ /* 0x000fea0003800000 */
.L_x_147:
        /* <DEDUP_REMOVED lines=18> */
.L_x_150:
[----:B------:R-:W-:Y:S05]  /*2460*/  BSYNC B0 ;  /* 0x0000000000007941 */ /* 0x000fea0003800000 */
.L_x_149:
[----:B------:R-:W-:Y:S01]  /*2470*/  IADD3 R0, R2, 0x60, RZ ;  /* 0x0000006002007810 */ /* 0x000fe20007ffe0ff */
[----:B------:R-:W-:Y:S03]  /*2480*/  BSSY B0, `(.L_x_151) ;  /* 0x0000010000007945 */ /* 0x000fe60003800000 */
[----:B------:R-:W-:-:S13]  /*2490*/  ISETP.GE.AND P2, PT, R0, UR4, PT ;  /* 0x0000000400007c0c */ /* 0x000fda000bf46270 */
        /* <DEDUP_REMOVED lines=14> */
.L_x_152:
[----:B------:R-:W-:Y:S05]  /*2580*/  BSYNC B0 ;  /* 0x0000000000007941 */ /* 0x000fea0003800000 */
.L_x_151:
[----:B------:R-:W-:Y:S01]  /*2590*/  ULDC.64 UR4, c[0x0][0x3a8] ;  /* 0x0000ea0000047ab9 */ /* 0x000fe20000000a00 */
[----:B-1----:R-:W-:Y:S01]  /*25a0*/  IMAD.WIDE.U32 R4, R11, c[0x0][0x3a8], R234 ;  /* 0x0000ea000b047a25 */ /* 0x002fe200078e00ea */
[----:B------:R-:W-:Y:S01]  /*25b0*/  UIMAD UR4, UR19, UR4, URZ ;  /* 0x00000004130472a4 */ /* 0x000fe2000f8e023f */
[----:B------:R-:W-:Y:S03]  /*25c0*/  BSSY B0, `(.L_x_153) ;  /* 0x0000018000007945 */ /* 0x000fe60003800000 */
[----:B------:R-:W-:Y:S01]  /*25d0*/  UIMAD UR4, UR24, UR5, UR4 ;  /* 0x00000005180472a4 */ /* 0x000fe2000f8e0204 */
[----:B------:R-:W-:-:S05]  /*25e0*/  IADD3 R4, P0, R4, UR8, RZ ;  /* 0x0000000804047c10 */ /* 0x000fca000ff1e0ff */
[----:B------:R-:W-:Y:S01]  /*25f0*/  IMAD.U32 R0, RZ, RZ, UR4 ;  /* 0x00000004ff007e24 */ /* 0x000fe2000f8e00ff */
[----:B------:R-:W-:Y:S02]  /*2600*/  ULDC.64 UR4, c[0x0][0x3c0] ;  /* 0x0000f00000047ab9 */ /* 0x000fe40000000a00 */
[----:B------:R-:W-:Y:S02]  /*2610*/  UIMAD UR4, UR57, UR4, URZ ;  /* 0x00000004390472a4 */ /* 0x000fe4000f8e023f */
[----:B------:R-:W-:Y:S02]  /*2620*/  IADD3.X R5, R5, UR9, R0, P0, !PT ;  /* 0x0000000905057c10 */ /* 0x000fe400087fe400 */
[----:B------:R-:W-:Y:S01]  /*2630*/  MOV R0, UR35 ;  /* 0x0000002300007c02 */ /* 0x000fe20008000f00 */
[----:B------:R-:W-:-:S04]  /*2640*/  UIMAD UR4, UR35, UR5, UR4 ;  /* 0x00000005230472a4 */ /* 0x000fc8000f8e0204 */
        /* <DEDUP_REMOVED lines=15> */
.L_x_154:
[----:B------:R-:W-:Y:S05]  /*2740*/  BSYNC B0 ;  /* 0x0000000000007941 */ /* 0x000fea0003800000 */
.L_x_153:
[----:B------:R-:W-:Y:S01]  /*2750*/  BSSY B0, `(.L_x_155) ;  /* 0x0000010000007945 */ /* 0x000fe20003800000 */
        /* <DEDUP_REMOVED lines=15> */
.L_x_156:
[----:B------:R-:W-:Y:S05]  /*2850*/  BSYNC B0 ;  /* 0x0000000000007941 */ /* 0x000fea0003800000 */
.L_x_155:
        /* <DEDUP_REMOVED lines=16> */
.L_x_158:
[----:B------:R-:W-:Y:S05]  /*2960*/  BSYNC B0 ;  /* 0x0000000000007941 */ /* 0x000fea0003800000 */
.L_x_157:
[----:B------:R-:W-:Y:S05]  /*2970*/  @P2 BRA `(.L_x_159) ;  /* 0x00007e3000002947 */ /* 0x000fea0003800000 */
[----:B------:R-:W-:Y:S02]  /*2980*/  IADD3 R2, P0, R2, 0x60, RZ ;  /* 0x0000006002027810 */ /* 0x000fe40007f1e0ff */
[----:B------:R-:W-:-:S03]  /*2990*/  MOV R5, R3 ;  /* 0x0000000300057202 */ /* 0x000fc60000000f00 */
[----:B------:R-:W-:Y:S01]  /*29a0*/  IMAD.X R0, RZ, RZ, R16, P0 ;  /* 0x000000ffff007224 */ /* 0x000fe200000e0610 */
[----:B------:R-:W-:Y:S01]  /*29b0*/  ISETP.GE.AND P0, PT, R234, c[0x0][0x220], PT ;  /* 0x00008800ea007a0c */ /* 0x000fe20003f06270 */
[----:B------:R-:W-:-:S04]  /*29c0*/  IMAD.WIDE.U32 R4, R2, c[0x0][0x3a8], R4 ;  /* 0x0000ea0002047a25 */ /* 0x000fc800078e0004 */
[----:B------:R-:W-:-:S04]  /*29d0*/  IMAD R0, R0, c[0x0][0x3a8], RZ ;  /* 0x0000ea0000007a24 */ /* 0x000fc800078e02ff */
        /* <DEDUP_REMOVED lines=9> */
.L_x_142:
[----:B------:R-:W-:Y:S01]  /*2a70*/  PLOP3.LUT P0, PT, PT, PT, UP6, 0x80, 0x0 ;  /* 0x000000000000781c */ /* 0x000fe20003f0f068 */
[----:B------:R-:W-:Y:S01]  /*2a80*/  UIMAD UR4, UR10, -0x40, UR25 ;  /* 0xffffffc00a0478a4 */ /* 0x000fe2000f8e0219 */
[----:B------:R-:W-:Y:S01]  /*2a90*/  IMAD.SHL.U32 R0, R249, 0x2, RZ ;  /* 0x00000002f9007824 */ /* 0x000fe200078e00ff */
[----:B------:R-:W-:Y:S01]  /*2aa0*/  ULEA.HI UR5, UR10, UR10, URZ, 0x1 ;  /* 0x0000000a0a057291 */ /* 0x000fe2000f8f083f */
[----:B------:R-:W-:Y:S09]  /*2ab0*/  BSSY B0, `(.L_x_160) ;  /* 0x0000016000007945 */ /* 0x000ff20003800000 */
[----:B------:R-:W-:Y:S01]  /*2ac0*/  @P0 BAR.SYNC.DEFER_BLOCKING 0x0 ;  /* 0x0000000000000b1d */ /* 0x000fe20000010000 */
[----:B------:R-:W-:Y:S01]  /*2ad0*/  ISETP.GE.AND P2, PT, R2, UR4, PT ;  /* 0x0000000402007c0c */ /* 0x000fe2000bf46270 */
[----:B------:R-:W-:-:S04]  /*2ae0*/  ULOP3.LUT UR5, UR5, 0xfffffffe, URZ, 0xc0, !UPT ;  /* 0xfffffffe05057892 */ /* 0x000fc8000f8ec03f */
[----:B------:R-:W-:-:S04]  /*2af0*/  UIADD3 UR5, UR10, -UR5, URZ ;  /* 0x800000050a057290 */ /* 0x000fc8000fffe03f */
[----:B------:R-:W-:-:S04]  /*2b00*/  UISETP.NE.AND UP0, UPT, UR5, 0x1, UPT ;  /* 0x000000010500788c */ /* 0x000fc8000bf05270 */
        /* <DEDUP_REMOVED lines=16> */
.L_x_161:
[----:B------:R-:W-:Y:S05]  /*2c10*/  BSYNC B0 ;  /* 0x0000000000007941 */ /* 0x000fea0003800000 */
.L_x_160:
[----:B------:R-:W-:Y:S01]  /*2c20*/  IADD3 R14, R2, 0x20, RZ ;  /* 0x00000020020e7810 */ /* 0x000fe20007ffe0ff */
[----:B------:R-:W-:Y:S03]  /*2c30*/  BSSY B0, `(.L_x_162) ;  /* 0x000001c000007945 */ /* 0x000fe60003800000 */
[----:B------:R-:W-:-:S13]  /*2c40*/  ISETP.GE.AND P0, PT, R14, UR4, PT ;  /* 0x000000040e007c0c */ /* 0x000fda000bf06270 */
[----:B------:R4:W-:Y:S04]  /*2c50*/  @P0 STS.128 [R0+0x9000], RZ ;  /* 0x009000ff00000388 */ /* 0x0009e80000000c00 */
[----:B------:R4:W-:Y:S01]  /*2c60*/  @P0 STS.128 [R0+0xb000], RZ ;  /* 0x00b000ff00000388 */ /* 0x0009e20000000c00 */
[----:B------:R-:W-:Y:S05]  /*2c70*/  @P0 BRA `(.L_x_163) ;  /* 0x0000017000000947 */ /* 0x000fea0003800000 */
[----:B------:R-:W-:Y:S02]  /*2c80*/  ISETP.GE.AND P3, PT, R234, c[0x0][0x220], PT ;  /* 0x00008800ea007a0c */ /* 0x000fe40003f66270 */
[----:B------:R-:W-:-:S11]  /*2c90*/  ISETP.GE.AND P1, PT, R240, c[0x0][0x220], PT ;  /* 0x00008800f0007a0c */ /* 0x000fd60003f26270 */
[----:B------:R-:W-:Y:S01]  /*2ca0*/  @!P3 IMAD.MOV.U32 R9, RZ, RZ, c[0x0][0x370] ;  /* 0x0000dc00ff09b624 */ /* 0x000fe200078e00ff */
[----:B------:R1:W-:Y:S01]  /*2cb0*/  @P3 STS.128 [R0+0x9000], RZ ;  /* 0x009000ff00003388 */ /* 0x0003e20000000c00 */
[----:B------:R-:W-:-:S03]  /*2cc0*/  @!P3 IMAD.MOV.U32 R12, RZ, RZ, c[0x0][0x374] ;  /* 0x0000dd00ff0cb624 */ /* 0x000fc600078e00ff */
[----:B------:R-:W-:-:S04]  /*2cd0*/  @!P3 LEA R8, P4, R9, R230, 0x6 ;  /* 0x000000e60908b211 */ /* 0x000fc800078830ff */
[----:B------:R-:W-:-:S05]  /*2ce0*/  @!P3 LEA.HI.X R9, R9, R231, R12, 0x6, P4 ;  /* 0x000000e70909b211 */ /* 0x000fca00020f340c */
[----:B------:R-:W-:Y:S01]  /*2cf0*/  @!PT LDS RZ, [RZ] ;  /* 0x00000000fffff984 */ /* 0x000fe20000000800 */
[----:B------:R-:W-:Y:S01]  /*2d00*/  @!PT LDS RZ, [RZ] ;  /* 0x00000000fffff984 */ /* 0x000fe20000000800 */
[----:B------:R-:W-:Y:S01]  /*2d10*/  @!PT LDS RZ, [RZ] ;  /* 0x00000000fffff984 */ /* 0x000fe20000000800 */
[----:B------:R1:W-:Y:S04]  /*2d20*/  @!P3 LDGSTS.E.BYPASS.LTC128B.128 [R0+0x9000], [R8.64] ;  /* 0x090000000800bfae */ /* 0x0003e8000b901d4c */
[----:B------:R1:W-:Y:S01]  /*2d30*/  @P1 STS.128 [R0+0xb000], RZ ;  /* 0x00b000ff00001388 */ /* 0x0003e20000000c00 */
[----:B------:R-:W-:Y:S05]  /*2d40*/  @P1 BRA `(.L_x_163) ;  /* 0x000000a000001947 */ /* 0x000fea0003800000 */
[----:B-1----:R-:W-:Y:S02]  /*2d50*/  IMAD.MOV.U32 R8, RZ, RZ, c[0x0][0x370] ;  /* 0x0000dc00ff087624 */ /* 0x002fe400078e00ff */
[----:B------:R-:W-:-:S03]  /*2d60*/  IMAD.MOV.U32 R9, RZ, RZ, c[0x0][0x374] ;  /* 0x0000dd00ff097624 */ /* 0x000fc600078e00ff */
        /* <DEDUP_REMOVED lines=8> */
.L_x_163:
[----:B------:R-:W-:Y:S05]  /*2df0*/  BSYNC B0 ;  /* 0x0000000000007941 */ /* 0x000fea0003800000 */
.L_x_162:
[----:B------:R-:W-:Y:S01]  /*2e00*/  PLOP3.LUT P1, PT, PT, PT, UP0, 0x80, 0x0 ;  /* 0x000000000000781c */ /* 0x000fe20003f2f008 */
[----:B------:R-:W-:Y:S01]  /*2e10*/  BSSY B0, `(.L_x_164) ;  /* 0x0000021000007945 */ /* 0x000fe20003800000 */
[----:B------:R-:W-:-:S04]  /*2e20*/  IADD3 R3, R249, 0x2000, RZ ;  /* 0x00002000f9037810 */ /* 0x000fc80007ffe0ff */
        /* <DEDUP_REMOVED lines=12> */
.L_x_165:
        /* <DEDUP_REMOVED lines=19> */
.L_x_166:
[----:B------:R-:W-:Y:S05]  /*3020*/  BSYNC B0 ;  /* 0x0000000000007941 */ /* 0x000fea0003800000 */
.L_x_164:
[----:B------:R-:W-:Y:S01]  /*3030*/  MOV R219, 0x20 ;  /* 0x0000002000db7802 */ /* 0x000fe20000000f00 */
[----:B------:R-:W-:Y:S04]  /*3040*/  BSSY B0, `(.L_x_167) ;  /* 0x0000028000007945 */ /* 0x000fe80003800000 */
[----:B------:R-:W-:-:S02]  /*3050*/  IMAD R12, R219, c[0x0][0x194], RZ ;  /* 0x00006500db0c7a24 */ /* 0x000fc400078e02ff */
[----:B-1----:R-:W-:Y:S01]  /*3060*/  IMAD.WIDE.U32 R8, R219, c[0x0][0x190], RZ ;  /* 0x00006400db087a25 */ /* 0x002fe200078e00ff */
        /* <DEDUP_REMOVED lines=10> */
.L_x_168:
        /* <DEDUP_REMOVED lines=27> */
.L_x_169:
[----:B------:R-:W-:Y:S05]  /*32c0*/  BSYNC B0 ;  /* 0x0000000000007941 */ /* 0x000fea0003800000 */
.L_x_167:
[----:B--2---:R-:W2:Y:S01]  /*32d0*/  LDL R19, [R1+0x20] ;  /* 0x0000200001137983 */ /* 0x004ea20000100800 */
[----:B------:R-:W-:Y:S01]  /*32e0*/  IMAD.MOV.U32 R247, RZ, RZ, 0x7f800000 ;  /* 0x7f800000fff77424 */ /* 0x000fe200078e00ff */
[----:B------:R-:W-:Y:S01]  /*32f0*/  ULDC.64 UR6, c[0x0][0x198] ;  /* 0x0000660000067ab9 */ /* 0x000fe20000000a00 */
[----:B------:R-:W-:Y:S01]  /*3300*/  IMAD.MOV.U32 R248, RZ, RZ, 0x7f800000 ;  /* 0x7f800000fff87424 */ /* 0x000fe200078e00ff */
[----:B------:R-:W-:Y:S01]  /*3310*/  UIMAD UR5, UR19, UR6, URZ ;  /* 0x00000006130572a4 */ /* 0x000fe2000f8e023f */
[----:B------:R-:W-:Y:S02]  /*3320*/  IMAD.MOV.U32 R245, RZ, RZ, 0x7f800000 ;  /* 0x7f800000fff57424 */ /* 0x000fe400078e00ff */
[----:B------:R-:W-:Y:S01]  /*3330*/  IMAD.U32 R12, RZ, RZ, UR24 ;  /* 0x00000018ff0c7e24 */ /* 0x000fe2000f8e00ff */
[----:B------:R-:W-:Y:S01]  /*3340*/  UIMAD UR5, UR24, UR7, UR5 ;  /* 0x00000007180572a4 */ /* 0x000fe2000f8e0205 */
[----:B------:R-:W-:Y:S01]  /*3350*/  IMAD.MOV.U32 R246, RZ, RZ, 0x7f800000 ;  /* 0x7f800000fff67424 */ /* 0x000fe200078e00ff */
[----:B------:R-:W-:Y:S01]  /*3360*/  BSSY B0, `(.L_x_170) ;  /* 0x0000038000007945 */ /* 0x000fe20003800000 */
[----:B--2---:R-:W-:-:S02]  /*3370*/  IADD3 R3, R19, 0x28, RZ ;  /* 0x0000002813037810 */ /* 0x004fc40007ffe0ff */
[----:B-1----:R-:W-:Y:S02]  /*3380*/  IADD3 R4, R19, 0x8, RZ ;  /* 0x0000000813047810 */ /* 0x002fe40007ffe0ff */
[----:B------:R-:W-:Y:S02]  /*3390*/  ISETP.GE.AND P3, PT, R3, UR4, PT ;  /* 0x0000000403007c0c */ /* 0x000fe4000bf66270 */
[C---:B------:R-:W-:Y:S02]  /*33a0*/  IADD3 R5, R19.reuse, 0x20, RZ ;  /* 0x0000002013057810 */ /* 0x040fe40007ffe0ff */
[----:B------:R-:W-:Y:S01]  /*33b0*/  ISETP.GE.AND P5, PT, R4, UR4, PT ;  /* 0x0000000404007c0c */ /* 0x000fe2000bfa6270 */
[C---:B------:R-:W-:Y:S01]  /*33c0*/  IMAD.SHL.U32 R4, R19.reuse, 0x4, RZ ;  /* 0x0000000413047824 */ /* 0x040fe200078e00ff */
[----:B------:R-:W-:Y:S02]  /*33d0*/  ISETP.GE.AND P6, PT, R19, UR4, PT ;  /* 0x0000000413007c0c */ /* 0x000fe4000bfc6270 */
[----:B------:R-:W-:-:S02]  /*33e0*/  SHF.R.S32.HI R15, RZ, 0x1f, R19 ;  /* 0x0000001fff0f7819 */ /* 0x000fc40000011413 */
[----:B------:R-:W-:Y:S02]  /*33f0*/  ISETP.GE.AND P4, PT, R5, UR4, PT ;  /* 0x0000000405007c0c */ /* 0x000fe4000bf86270 */
[----:B------:R-:W-:Y:S02]  /*3400*/  SHF.R.S32.HI R5, RZ, 0x1f, R3 ;  /* 0x0000001fff057819 */ /* 0x000fe40000011403 */
[----:B------:R-:W-:Y:S02]  /*3410*/  @!P3 LEA R6, P0, R3, UR14, 0x2 ;  /* 0x0000000e0306bc11 */ /* 0x000fe4000f8010ff */
[----:B------:R-:W-:Y:S02]  /*3420*/  IADD3 R4, P2, R4, UR14, RZ ;  /* 0x0000000e04047c10 */ /* 0x000fe4000ff5e0ff */
[----:B------:R-:W-:Y:S01]  /*3430*/  SHF.L.U64.HI R8, R19, 0x2, R15 ;  /* 0x0000000213087819 */ /* 0x000fe2000001020f */
[----:B------:R-:W-:Y:S01]  /*3440*/  UIMAD UR4, UR20, -0x80, UR17 ;  /* 0xffffff80140478a4 */ /* 0x000fe2000f8e0211 */
[----:B------:R-:W-:-:S02]  /*3450*/  @!P3 LEA.HI.X R7, R3, UR11, R5, 0x2, P0 ;  /* 0x0000000b0307bc11 */ /* 0x000fc400080f1405 */
[----:B------:R-:W-:Y:S01]  /*3460*/  IADD3.X R5, R8, UR11, RZ, P2, !PT ;  /* 0x0000000b08057c10 */ /* 0x000fe200097fe4ff */
[----:B------:R-:W-:Y:S02]  /*3470*/  IMAD.U32 R3, RZ, RZ, UR5 ;  /* 0x00000005ff037e24 */ /* 0x000fe4000f8e00ff */
[----:B------:R1:W5:Y:S04]  /*3480*/  @!P3 LDG.E R246, [R6.64] ;  /* 0x0000000c06f6b981 */ /* 0x000368000c1e1900 */
[----:B------:R2:W5:Y:S01]  /*3490*/  @!P6 LDG.E R247, [R4.64] ;  /* 0x0000000c04f7e981 */ /* 0x000562000c1e1900 */
[----:B------:R-:W-:-:S03]  /*34a0*/  ISETP.GE.AND P6, PT, R2, UR4, PT ;  /* 0x0000000402007c0c */ /* 0x000fc6000bfc6270 */
[----:B------:R2:W5:Y:S04]  /*34b0*/  @!P5 LDG.E R248, [R4.64+0x20] ;  /* 0x0000200c04f8d981 */ /* 0x000568000c1e1900 */
[----:B------:R2:W5:Y:S06]  /*34c0*/  @!P4 LDG.E R245, [R4.64+0x80] ;  /* 0x0000800c04f5c981 */ /* 0x00056c000c1e1900 */
[----:B------:R3:W-:Y:S04]  /*34d0*/  @P6 STS.128 [R0+0xc000], RZ ;  /* 0x00c000ff00006388 */ /* 0x0007e80000000c00 */
[----:B------:R3:W-:Y:S01]  /*34e0*/  @P6 STS.128 [R0+0x10000], RZ ;  /* 0x010000ff00006388 */ /* 0x0007e20000000c00 */
[----:B--2---:R-:W-:-:S05]  /*34f0*/  IMAD.WIDE.U32 R4, R12, c[0x0][0x198], R234 ;  /* 0x000066000c047a25 */ /* 0x004fca00078e00ea */
[----:B-1----:R-:W-:-:S04]  /*3500*/  IADD3 R6, P0, R4, UR22, RZ ;  /* 0x0000001604067c10 */ /* 0x002fc8000ff1e0ff */
[----:B------:R-:W-:Y:S01]  /*3510*/  IADD3.X R7, R5, UR28, R3, P0, !PT ;  /* 0x0000001c05077c10 */ /* 0x000fe200087fe403 */
[----:B------:R-:W-:-:S04]  /*3520*/  IMAD R3, R13, c[0x0][0x1b0], RZ ;  /* 0x00006c000d037a24 */ /* 0x000fc800078e02ff */
[C---:B------:R-:W-:Y:S02]  /*3530*/  IMAD R3, R11.reuse, c[0x0][0x1b4], R3 ;  /* 0x00006d000b037a24 */ /* 0x040fe400078e0203 */
[----:B------:R-:W-:-:S04]  /*3540*/  IMAD.WIDE.U32 R6, R11, c[0x0][0x1b0], R6 ;  /* 0x00006c000b067a25 */ /* 0x000fc800078e0006 */
[----:B------:R-:W-:Y:S01]  /*3550*/  IMAD.IADD R10, R7, 0x1, R3 ;  /* 0x00000001070a7824 */ /* 0x000fe200078e0203 */
[----:B------:R-:W-:Y:S05]  /*3560*/  @P6 BRA `(.L_x_171) ;  /* 0x0000017000006947 */ /* 0x000fea0003800000 */
[----:B---3--:R-:W-:Y:S01]  /*3570*/  ISETP.GE.AND P2, PT, R234, c[0x0][0x220], PT ;  /* 0x00008800ea007a0c */ /* 0x008fe20003f46270 */
        /* <DEDUP_REMOVED lines=22> */
.L_x_171:
[----:B---3--:R-:W-:Y:S05]  /*36e0*/  BSYNC B0 ;  /* 0x0000000000007941 */ /* 0x008fea0003800000 */
.L_x_170:
[----:B------:R-:W-:Y:S01]  /*36f0*/  ISETP.GE.AND P5, PT, R14, UR4, PT ;  /* 0x000000040e007c0c */ /* 0x000fe2000bfa6270 */
[----:B------:R-:W-:-:S12]  /*3700*/  BSSY B0, `(.L_x_172) ;  /* 0x000001d000007945 */ /* 0x000fd80003800000 */
        /* <DEDUP_REMOVED lines=8> */
[----:B-1----:R-:W-:Y:S02]  /*3790*/  IMAD R8, R4, c[0x0][0x198], RZ ;  /* 0x0000660004087a24 */ /* 0x002fe400078e02ff */
[----:B------:R-:W-:-:S04]  /*37a0*/  IMAD.MOV.U32 R4, RZ, RZ, R6 ;  /* 0x000000ffff047224 */ /* 0x000fc800078e0006 */
[C---:B------:R-:W-:Y:S01]  /*37b0*/  IMAD.WIDE.U32 R4, R3.reuse, c[0x0][0x198], R4 ;  /* 0x0000660003047a25 */ /* 0x040fe200078e0004 */
[----:B------:R1:W-:Y:S03]  /*37c0*/  @P2 STS.128 [R0+0xd000], RZ ;  /* 0x00d000ff00002388 */ /* 0x0003e60000000c00 */
[----:B------:R-:W-:Y:S01]  /*37d0*/  IMAD R3, R3, c[0x0][0x19c], R8 ;  /* 0x0000670003037a24 */ /* 0x000fe200078e0208 */
[----:B------:R-:W-:-:S03]  /*37e0*/  @!P2 LEA R8, P3, R4, c[0x0][0x168], 0x1 ;  /* 0x00005a000408aa11 */ /* 0x000fc600078608ff */
        /* <DEDUP_REMOVED lines=14> */
.L_x_173:
[----:B------:R-:W-:Y:S05]  /*38d0*/  BSYNC B0 ;  /* 0x0000000000007941 */ /* 0x000fea0003800000 */
.L_x_172:
[----:B------:R-:W-:Y:S01]  /*38e0*/  IADD3 R3, R2, 0x40, RZ ;  /* 0x0000004002037810 */ /* 0x000fe20007ffe0ff */
[----:B------:R-:W-:Y:S03]  /*38f0*/  BSSY B0, `(.L_x_174) ;  /* 0x000001e000007945 */ /* 0x000fe60003800000 */
[----:B------:R-:W-:-:S13]  /*3900*/  ISETP.GE.AND P4, PT, R3, UR4, PT ;  /* 0x0000000403007c0c */ /* 0x000fda000bf86270 */
        /* <DEDUP_REMOVED lines=28> */
.L_x_175:
[----:B------:R-:W-:Y:S05]  /*3ad0*/  BSYNC B0 ;  /* 0x0000000000007941 */ /* 0x000fea0003800000 */
.L_x_174:
        /* <DEDUP_REMOVED lines=9> */
[----:B------:R-:W-:-:S04]  /*3b70*/  IMAD.X R4, RZ, RZ, R16, P0 ;  /* 0x000000ffff047224 */ /* 0x000fc800000e0610 */
[----:B------:R-:W-:Y:S02]  /*3b80*/  IMAD R4, R4, c[0x0][0x198], RZ ;  /* 0x0000660004047a24 */ /* 0x000fe400078e02ff */
[----:B------:R-:W-:-:S04]  /*3b90*/  IMAD.WIDE.U32 R6, R3, c[0x0][0x198], R6 ;  /* 0x0000660003067a25 */ /* 0x000fc800078e0006 */
[----:B------:R-:W-:Y:S01]  /*3ba0*/  IMAD R3, R3, c[0x0][0x19c], R4 ;  /* 0x0000670003037a24 */ /* 0x000fe200078e0204 */
[----:B------:R-:W-:Y:S01]  /*3bb0*/  @!P2 LEA R4, P0, R6, c[0x0][0x168], 0x1 ;  /* 0x00005a000604aa11 */ /* 0x000fe200078008ff */
[----:B------:R1:W-:Y:S02]  /*3bc0*/  @P2 STS.128 [R0+0xf000], RZ ;  /* 0x00f000ff00002388 */ /* 0x0003e40000000c00 */
[----:B------:R-:W-:-:S05]  /*3bd0*/  IMAD.IADD R3, R7, 0x1, R3 ;  /* 0x0000000107037824 */ /* 0x000fca00078e0203 */
[----:B------:R-:W-:Y:S02]  /*3be0*/  @!P2 LEA.HI.X R5, R6, c[0x0][0x16c], R3, 0x1, P0 ;  /* 0x00005b000605aa11 */ /* 0x000fe400000f0c03 */
[----:B------:R-:W-:-:S03]  /*3bf0*/  ISETP.GE.AND P0, PT, R240, c[0x0][0x220], PT ;  /* 0x00008800f0007a0c */ /* 0x000fc60003f06270 */
[----:B------:R-:W-:Y:S01]  /*3c00*/  @!PT LDS RZ, [RZ] ;  /* 0x00000000fffff984 */ /* 0x000fe20000000800 */
[----:B------:R-:W-:Y:S01]  /*3c10*/  @!PT LDS RZ, [RZ] ;  /* 0x00000000fffff984 */ /* 0x000fe20000000800 */
[----:B------:R-:W-:Y:S01]  /*3c20*/  @!PT LDS RZ, [RZ] ;  /* 0x00000000fffff984 */ /* 0x000fe20000000800 */
[----:B------:R1:W-:Y:S10]  /*3c30*/  @!P2 LDGSTS.E.BYPASS.LTC128B.128 [R0+0xf000], [R4.64] ;  /* 0x0f0000000400afae */ /* 0x0003f4000b901d4c */
        /* <DEDUP_REMOVED lines=8> */
.L_x_177:
[----:B------:R-:W-:Y:S05]  /*3cc0*/  BSYNC B0 ;  /* 0x0000000000007941 */ /* 0x000fea0003800000 */
.L_x_176:
[----:B------:R-:W-:Y:S01]  /*3cd0*/  ULDC.64 UR4, c[0x0][0x1a0] ;  /* 0x0000680000047ab9 */ /* 0x000fe20000000a00 */
[----:B------:R1:W-:Y:S01]  /*3ce0*/  @P6 STS.128 [R0+0x14000], RZ ;  /* 0x014000ff00006388 */ /* 0x0003e20000000c00 */
[----:B------:R-:W-:Y:S01]  /*3cf0*/  UIMAD UR4, UR19, UR4, URZ ;  /* 0x00000004130472a4 */ /* 0x000fe2000f8e023f */
[----:B-1----:R-:W-:Y:S01]  /*3d00*/  IMAD.WIDE.U32 R4, R12, c[0x0][0x1a0], R234 ;  /* 0x000068000c047a25 */ /* 0x002fe200078e00ea */
[----:B------:R-:W-:Y:S01]  /*3d10*/  BSSY B0, `(.L_x_178) ;  /* 0x0000022000007945 */ /* 0x000fe20003800000 */
[----:B------:R1:W-:Y:S01]  /*3d20*/  @P6 STS.128 [R0+0x18000], RZ ;  /* 0x018000ff00006388 */ /* 0x0003e20000000c00 */
[----:B------:R-:W-:Y:S02]  /*3d30*/  UIMAD UR4, UR24, UR5, UR4 ;  /* 0x00000005180472a4 */ /* 0x000fe4000f8e0204 */
[----:B------:R-:W-:-:S04]  /*3d40*/  IADD3 R6, P0, R4, UR23, RZ ;  /* 0x0000001704067c10 */ /* 0x000fc8000ff1e0ff */
[----:B------:R-:W-:-:S04]  /*3d50*/  MOV R3, UR4 ;  /* 0x0000000400037c02 */ /* 0x000fc80008000f00 */
[----:B------:R-:W-:Y:S01]  /*3d60*/  IADD3.X R7, R5, UR27, R3, P0, !PT ;  /* 0x0000001b05077c10 */ /* 0x000fe200087fe403 */
[----:B------:R-:W-:-:S04]  /*3d70*/  IMAD R3, R13, c[0x0][0x1b8], RZ ;  /* 0x00006e000d037a24 */ /* 0x000fc800078e02ff */
[C---:B------:R-:W-:Y:S02]  /*3d80*/  IMAD R3, R11.reuse, c[0x0][0x1bc], R3 ;  /* 0x00006f000b037a24 */ /* 0x040fe400078e0203 */
[----:B------:R-:W-:-:S05]  /*3d90*/  IMAD.WIDE.U32 R6, R11, c[0x0][0x1b8], R6 ;  /* 0x00006e000b067a25 */ /* 0x000fca00078e0006 */
[----:B------:R-:W-:Y:S01]  /*3da0*/  IADD3 R10, R7, R3, RZ ;  /* 0x00000003070a7210 */ /* 0x000fe20007ffe0ff */
        /* <DEDUP_REMOVED lines=24> */
.L_x_179:
[----:B-1----:R-:W-:Y:S05]  /*3f30*/  BSYNC B0 ;  /* 0x0000000000007941 */ /* 0x002fea0003800000 */
.L_x_178:
        /* <DEDUP_REMOVED lines=29> */
.L_x_181:
[----:B------:R-:W-:Y:S05]  /*4110*/  BSYNC B0 ;  /* 0x0000000000007941 */ /* 0x000fea0003800000 */
.L_x_180:
        /* <DEDUP_REMOVED lines=29> */
.L_x_183:
[----:B------:R-:W-:Y:S05]  /*42f0*/  BSYNC B0 ;  /* 0x0000000000007941 */ /* 0x000fea0003800000 */
.L_x_182:
        /* <DEDUP_REMOVED lines=28> */
.L_x_185:
[----:B------:R-:W-:Y:S05]  /*44c0*/  BSYNC B0 ;  /* 0x0000000000007941 */ /* 0x000fea0003800000 */
.L_x_184:
[----:B-1234-:R-:W-:Y:S01]  /*44d0*/  LEA.HI R0, R18, R17, RZ, 0x4 ;  /* 0x0000001112007211 */ /* 0x01efe200078f20ff */
[----:B------:R-:W-:Y:S01]  /*44e0*/  IMAD.U32 R3, RZ, RZ, UR25 ;  /* 0x00000019ff037e24 */ /* 0x000fe2000f8e00ff */
[----:B------:R-:W-:Y:S01]  /*44f0*/  IADD3 R4, R19, 0x1, RZ ;  /* 0x0000000113047810 */ /* 0x000fe20007ffe0ff */
[----:B------:R-:W0:Y:S01]  /*4500*/  LDGDEPBAR ;  /* 0x00000000000079af */ /* 0x000e220000000000 */
[----:B------:R-:W-:Y:S01]  /*4510*/  LOP3.LUT R0, R0, 0xfffffff0, RZ, 0xc0, !PT ;  /* 0xfffffff000007812 */ /* 0x000fe200078ec0ff */
[----:B------:R-:W-:Y:S01]  /*4520*/  IMAD.MOV.U32 R208, RZ, RZ, 0x40 ;  /* 0x00000040ffd07424 */ /* 0x000fe200078e00ff */
[----:B------:R-:W-:Y:S01]  /*4530*/  UIADD3 UR19, UR25, 0x80, UR24 ;  /* 0x0000008019137890 */ /* 0x000fe2000fffe018 */
[----:B------:R-:W-:Y:S01]  /*4540*/  IMAD.SHL.U32 R218, R220, 0x2, RZ ;  /* 0x00000002dcda7824 */ /* 0x000fe200078e00ff */
[----:B------:R-:W-:Y:S01]  /*4550*/  CS2R R158, SRZ ;  /* 0x00000000009e7805 */ /* 0x000fe2000001ff00 */
[----:B------:R-:W-:Y:S01]  /*4560*/  IMAD.IADD R0, R17, 0x1, -R0 ;  /* 0x0000000111007824 */ /* 0x000fe200078e0a00 */
[----:B------:R-:W-:Y:S01]  /*4570*/  CS2R R156, SRZ ;  /* 0x00000000009c7805 */ /* 0x000fe2000001ff00 */
[----:B------:R-:W-:Y:S01]  /*4580*/  IMAD.MOV.U32 R228, RZ, RZ, R221 ;  /* 0x000000ffffe47224 */ /* 0x000fe200078e00dd */
[----:B------:R-:W-:Y:S01]  /*4590*/  CS2R R162, SRZ ;  /* 0x0000000000a27805 */ /* 0x000fe2000001ff00 */
[----:B------:R-:W-:Y:S01]  /*45a0*/  CS2R R160, SRZ ;  /* 0x0000000000a07805 */ /* 0x000fe2000001ff00 */
[----:B------:R-:W-:Y:S01]  /*45b0*/  SHF.R.S32.HI R2, RZ, 0x1f, R0 ;  /* 0x0000001fff027819 */ /* 0x000fe20000011400 */
[----:B------:R-:W-:Y:S01]  /*45c0*/  CS2R R154, SRZ ;  /* 0x00000000009a7805 */ /* 0x000fe2000001ff00 */
[----:B------:R-:W-:Y:S01]  /*45d0*/  CS2R R152, SRZ ;  /* 0x0000000000987805 */ /* 0x000fe2000001ff00 */
[----:B------:R-:W-:Y:S01]  /*45e0*/  CS2R R150, SRZ ;  /* 0x0000000000967805 */ /* 0x000fe2000001ff00 */
[----:B------:R-:W-:Y:S01]  /*45f0*/  LEA.HI R2, R2, R0, RZ, 0x3 ;  /* 0x0000000002027211 */ /* 0x000fe200078f18ff */
[----:B------:R-:W-:Y:S01]  /*4600*/  CS2R R148, SRZ ;  /* 0x0000000000947805 */ /* 0x000fe2000001ff00 */
[----:B------:R-:W-:Y:S01]  /*4610*/  CS2R R142, SRZ ;  /* 0x00000000008e7805 */ /* 0x000fe2000001ff00 */
[----:B------:R-:W-:Y:S01]  /*4620*/  CS2R R140, SRZ ;  /* 0x00000000008c7805 */ /* 0x000fe2000001ff00 */
[----:B------:R-:W-:Y:S01]  /*4630*/  LOP3.LUT R2, R2, 0xfffffff8, RZ, 0xc0, !PT ;  /* 0xfffffff802027812 */ /* 0x000fe200078ec0ff */
[----:B------:R-:W-:Y:S01]  /*4640*/  CS2R R146, SRZ ;  /* 0x0000000000927805 */ /* 0x000fe2000001ff00 */
[----:B------:R-:W-:Y:S01]  /*4650*/  CS2R R144, SRZ ;  /* 0x0000000000907805 */ /* 0x000fe2000001ff00 */
[----:B------:R-:W-:Y:S01]  /*4660*/  CS2R R138, SRZ ;  /* 0x00000000008a7805 */ /* 0x000fe2000001ff00 */
[----:B------:R-:W-:Y:S01]  /*4670*/  CS2R R136, SRZ ;  /* 0x0000000000887805 */ /* 0x000fe2000001ff00 */
[----:B------:R-:W-:Y:S01]  /*4680*/  IMAD.IADD R0, R0, 0x1, -R2 ;  /* 0x0000000100007824 */ /* 0x000fe200078e0a02 */
[----:B------:R-:W-:Y:S01]  /*4690*/  IADD3 R2, R4, UR17, -R3 ;  /* 0x0000001104027c10 */ /* 0x000fe2000fffe803 */
[----:B------:R-:W-:Y:S01]  /*46a0*/  IMAD.MOV.U32 R3, RZ, RZ, 0x40 ;  /* 0x00000040ff037424 */ /* 0x000fe200078e00ff */
[----:B------:R-:W-:Y:S01]  /*46b0*/  CS2R R134, SRZ ;  /* 0x0000000000867805 */ /* 0x000fe2000001ff00 */
[----:B------:R-:W-:Y:S01]  /*46c0*/  CS2R R132, SRZ ;  /* 0x0000000000847805 */ /* 0x000fe2000001ff00 */
[C---:B------:R-:W-:Y:S01]  /*46d0*/  LOP3.LUT P2, RZ, R0.reuse, 0x4, RZ, 0xc0, !PT ;  /* 0x0000000400ff7812 */ /* 0x040fe2000784c0ff */
[----:B------:R1:W-:Y:S01]  /*46e0*/  STL [R1+0x4], R2 ;  /* 0x0000040201007387 */ /* 0x0003e20000100800 */
[----:B------:R-:W-:Y:S01]  /*46f0*/  LOP3.LUT P0, RZ, R0, 0x2, RZ, 0xc0, !PT ;  /* 0x0000000200ff7812 */ /* 0x000fe2000780c0ff */
[----:B------:R-:W-:Y:S01]  /*4700*/  CS2R R126, SRZ ;  /* 0x00000000007e7805 */ /* 0x000fe2000001ff00 */
[----:B------:R-:W-:Y:S01]  /*4710*/  IADD3 R0, R217, 0x2000, RZ ;  /* 0x00002000d9007810 */ /* 0x000fe20007ffe0ff */
[----:B------:R-:W-:Y:S01]  /*4720*/  CS2R R124, SRZ ;  /* 0x00000000007c7805 */ /* 0x000fe2000001ff00 */
[----:B------:R-:W-:Y:S01]  /*4730*/  SEL R219, R219, 0xffffffe0, !P0 ;  /* 0xffffffe0dbdb7807 */ /* 0x000fe20004000000 */
[----:B------:R-:W-:Y:S01]  /*4740*/  CS2R R130, SRZ ;  /* 0x0000000000827805 */ /* 0x000fe2000001ff00 */
[----:B------:R-:W-:Y:S01]  /*4750*/  SEL R0, R0, R217, !P1 ;  /* 0x000000d900007207 */ /* 0x000fe20004800000 */
[----:B------:R-:W-:Y:S01]  /*4760*/  CS2R R128, SRZ ;  /* 0x0000000000807805 */ /* 0x000fe2000001ff00 */
[----:B------:R-:W-:Y:S01]  /*4770*/  CS2R R122, SRZ ;  /* 0x00000000007a7805 */ /* 0x000fe2000001ff00 */
[----:B------:R-:W-:Y:S01]  /*4780*/  CS2R R120, SRZ ;  /* 0x0000000000787805 */ /* 0x000fe2000001ff00 */
[----:B------:R-:W-:Y:S01]  /*4790*/  CS2R R118, SRZ ;  /* 0x0000000000767805 */ /* 0x000fe2000001ff00 */
[----:B------:R-:W-:Y:S01]  /*47a0*/  IMAD.SHL.U32 R207, R0, 0x2, RZ ;  /* 0x0000000200cf7824 */ /* 0x000fe200078e00ff */
[----:B------:R-:W-:Y:S01]  /*47b0*/  IADD3 R0, R19, -0x40, RZ ;  /* 0xffffffc013007810 */ /* 0x000fe20007ffe0ff */
        /* <DEDUP_REMOVED lines=11> */
[----:B-1----:R-:W-:Y:S01]  /*4870*/  IADD3 R2, R220, 0x2000, RZ ;  /* 0x00002000dc027810 */ /* 0x002fe20007ffe0ff */
[----:B------:R-:W-:Y:S01]  /*4880*/  CS2R R98, SRZ ;  /* 0x0000000000627805 */ /* 0x000fe2000001ff00 */
[----:B------:R-:W-:Y:S01]  /*4890*/  CS2R R96, SRZ ;  /* 0x0000000000607805 */ /* 0x000fe2000001ff00 */
[----:B------:R-:W-:Y:S01]  /*48a0*/  CS2R R90, SRZ ;  /* 0x00000000005a7805 */ /* 0x000fe2000001ff00 */
[----:B------:R-:W-:Y:S01]  /*48b0*/  SEL R2, R2, R220, !P1 ;  /* 0x000000dc02027207 */ /* 0x000fe20004800000 */
[----:B------:R-:W-:Y:S01]  /*48c0*/  CS2R R88, SRZ ;  /* 0x0000000000587805 */ /* 0x000fe2000001ff00 */
[----:B------:R-:W-:Y:S01]  /*48d0*/  CS2R R86, SRZ ;  /* 0x0000000000567805 */ /* 0x000fe2000001ff00 */
[----:B------:R-:W-:Y:S01]  /*48e0*/  CS2R R84, SRZ ;  /* 0x0000000000547805 */ /* 0x000fe2000001ff00 */
[----:B------:R-:W-:Y:S01]  /*48f0*/  CS2R R78, SRZ ;  /* 0x00000000004e7805 */ /* 0x000fe2000001ff00 */
[----:B------:R-:W-:Y:S01]  /*4900*/  IMAD.SHL.U32 R210, R2, 0x2, RZ ;  /* 0x0000000202d27824 */ /* 0x000fe200078e00ff */
[----:B------:R-:W-:Y:S01]  /*4910*/  SEL R2, R3, 0xffffffc0, !P2 ;  /* 0xffffffc003027807 */ /* 0x000fe20005000000 */
[----:B------:R-:W-:Y:S01]  /*4920*/  CS2R R76, SRZ ;  /* 0x00000000004c7805 */ /* 0x000fe2000001ff00 */
[----:B------:R-:W-:Y:S01]  /*4930*/  CS2R R82, SRZ ;  /* 0x0000000000527805 */ /* 0x000fe2000001ff00 */
[----:B------:R-:W-:Y:S01]  /*4940*/  CS2R R80, SRZ ;  /* 0x0000000000507805 */ /* 0x000fe2000001ff00 */
[----:B------:R-:W-:Y:S01]  /*4950*/  CS2R R74, SRZ ;  /* 0x00000000004a7805 */ /* 0x000fe2000001ff00 */
[----:B------:R1:W-:Y:S01]  /*4960*/  STL [R1], R2 ;  /* 0x0000000201007387 */ /* 0x0003e20000100800 */
        /* <DEDUP_REMOVED lines=19> */
[----:B------:R-:W-:Y:S01]  /*4aa0*/  SEL R208, R208, 0xffffffc0, !P2 ;  /* 0xffffffc0d0d07807 */ /* 0x000fe20005000000 */
[C---:B------:R-:W-:Y:S01]  /*4ab0*/  IMAD.SHL.U32 R251, R19.reuse, 0x4, RZ ;  /* 0x0000000413fb7824 */ /* 0x040fe200078e00ff */
[----:B------:R-:W-:Y:S01]  /*4ac0*/  SHF.L.U64.HI R252, R19, 0x2, R15 ;  /* 0x0000000213fc7819 */ /* 0x000fe2000001020f */
[C---:B------:R-:W-:Y:S01]  /*4ad0*/  IMAD.SHL.U32 R216, R220.reuse, 0x2, RZ ;  /* 0x00000002dcd87824 */ /* 0x040fe200078e00ff */
[----:B------:R-:W-:Y:S01]  /*4ae0*/  UIADD3 UR19, UR19, -UR17, URZ ;  /* 0x8000001113137290 */ /* 0x000fe2000fffe03f */
[----:B------:R-:W-:-:S02]  /*4af0*/  IMAD.SHL.U32 R215, R220, 0x2, RZ ;  /* 0x00000002dcd77824 */ /* 0x000fc400078e00ff */
[----:B------:R-:W-:Y:S02]  /*4b00*/  IMAD.SHL.U32 R250, R0, 0x4, RZ ;  /* 0x0000000400fa7824 */ /* 0x000fe400078e00ff */
[----:B-1----:R-:W-:Y:S02]  /*4b10*/  IMAD.IADD R209, R219, 0x1, R218 ;  /* 0x00000001dbd17824 */ /* 0x002fe400078e02da */
.L_x_188:
[----:B------:R-:W0:Y:S01]  /*4b20*/  LDGDEPBAR ;  /* 0x00000000000079af */ /* 0x000e220000000000 */
[C---:B------:R-:W-:Y:S01]  /*4b30*/  IMAD.IADD R0, R210.reuse, 0x1, R219 ;  /* 0x00000001d2007824 */ /* 0x040fe200078e02db */
[----:B------:R-:W-:Y:S01]  /*4b40*/  USHF.L.U32 UR5, UR10, 0x6, URZ ;  /* 0x000000060a057899 */ /* 0x000fe2000800063f */
[--C-:B------:R-:W-:Y:S01]  /*4b50*/  IMAD.IADD R3, R210, 0x1, R208.reuse ;  /* 0x00000001d2037824 */ /* 0x100fe200078e02d0 */
[----:B------:R-:W-:Y:S01]  /*4b60*/  USHF.L.U32 UR4, UR20, 0x7, URZ ;  /* 0x0000000714047899 */ /* 0x000fe2000800063f */
[----:B------:R-:W-:Y:S01]  /*4b70*/  IMAD.IADD R2, R0, 0x1, R208 ;  /* 0x0000000100027824 */ /* 0x000fe200078e02d0 */
[----:B------:R-:W-:Y:S01]  /*4b80*/  UISETP.GE.AND UP0, UPT, UR5, UR19, UPT ;  /* 0x000000130500728c */ /* 0x000fe2000bf06270 */
[----:B-----5:R-:W-:Y:S01]  /*4b90*/  FSETP.NEU.FTZ.AND P1, PT, R247, -INF , PT ;  /* 0xff800000f700780b */ /* 0x020fe20003f3d000 */
[----:B------:R-:W2:Y:S01]  /*4ba0*/  LDL R229, [R1+0x4] ;  /* 0x0000040001e57983 */ /* 0x000ea20000100800 */
[----:B------:R-:W-:Y:S02]  /*4bb0*/  UIADD3 UR4, UR4, 0x80, URZ ;  /* 0x0000008004047890 */ /* 0x000fe4000fffe03f */
[----:B------:R-:W-:Y:S01]  /*4bc0*/  UISETP.GT.AND UP3, UPT, UR10, UR18, UPT ;  /* 0x000000120a00728c */ /* 0x000fe2000bf64270 */
[----:B------:R-:W3:Y:S01]  /*4bd0*/  LDL R204, [R1+0x14] ;  /* 0x0000140001cc7983 */ /* 0x000ee20000100800 */
[----:B------:R-:W-:Y:S03]  /*4be0*/  UISETP.LT.AND UP0, UPT, UR4, UR17, UP0 ;  /* 0x000000110400728c */ /* 0x000fe60008701270 */
[----:B------:R-:W-:Y:S03]  /*4bf0*/  ULDC UR4, c[0x0][0x1c0] ;  /* 0x0000700000047ab9 */ /* 0x000fe60000000800 */
[----:B------:R-:W-:Y:S01]  /*4c00*/  PLOP3.LUT P0, PT, PT, PT, UP0, 0x80, 0x0 ;  /* 0x000000000000781c */ /* 0x000fe20003f0f008 */
[----:B------:R-:W-:Y:S04]  /*4c10*/  DEPBAR.LE SB0, 0x0 ;  /* 0x000080000000791a */ /* 0x000fe80000000000 */
[----:B------:R-:W-:Y:S08]  /*4c20*/  BAR.SYNC.DEFER_BLOCKING 0x0 ;  /* 0x0000000000007b1d */ /* 0x000ff00000010000 */
[----:B------:R-:W-:Y:S08]  /*4c30*/  LDSM.16.M88.4 R32, [R210] ;  /* 0x00000000d220783b */ /* 0x000ff00000000200 */
[----:B------:R-:W1:Y:S08]  /*4c40*/  LDSM.16.M88.4 R16, [R211+0xc000] ;  /* 0x00c00000d310783b */ /* 0x000e700000000200 */
[----:B------:R-:W4:Y:S08]  /*4c50*/  LDSM.16.M88.4 R28, [R210+0x1000] ;  /* 0x00100000d21c783b */ /* 0x000f300000000200 */
[----:B------:R-:W4:Y:S08]  /*4c60*/  LDSM.16.M88.4 R164, [R211+0xc800] ;  /* 0x00c80000d3a4783b */ /* 0x000f300000000200 */
[----:B------:R-:W-:Y:S08]  /*4c70*/  LDSM.16.M88.4 R168, [R0] ;  /* 0x0000000000a8783b */ /* 0x000ff00000000200 */
[----:B------:R-:W4:Y:S01]  /*4c80*/  LDSM.16.M88.4 R172, [R212+0xc000] ;  /* 0x00c00000d4ac783b */ /* 0x000f220000000200 */
[-C--:B-1----:R-:W-:Y:S07]  /*4c90*/  HMMA.16816.F32.BF16 R4, R32, R16.reuse, RZ ;  /* 0x000000102004723c */ /* 0x082fee00000418ff */
[----:B------:R-:W1:Y:S01]  /*4ca0*/  LDSM.16.M88.4 R176, [R0+0x1000] ;  /* 0x0010000000b0783b */ /* 0x000e620000000200 */
[C---:B----4-:R-:W-:Y:S07]  /*4cb0*/  HMMA.16816.F32.BF16 R8, R28.reuse, R16, RZ ;  /* 0x000000101c08723c */ /* 0x050fee00000418ff */
[----:B------:R-:W4:Y:S01]  /*4cc0*/  LDSM.16.M88.4 R180, [R212+0xc800] ;  /* 0x00c80000d4b4783b */ /* 0x000f220000000200 */
[-C--:B------:R-:W-:Y:S07]  /*4cd0*/  HMMA.16816.F32.BF16 R12, R28, R18.reuse, RZ ;  /* 0x000000121c0c723c */ /* 0x080fee00000418ff */
[----:B------:R-:W-:Y:S01]  /*4ce0*/  LDSM.16.M88.4 R184, [R3] ;  /* 0x0000000003b8783b */ /* 0x000fe20000000200 */
[C---:B------:R-:W-:Y:S07]  /*4cf0*/  HMMA.16816.F32.BF16 R16, R32.reuse, R18, RZ ;  /* 0x000000122010723c */ /* 0x040fee00000418ff */
[----:B------:R-:W1:Y:S01]  /*4d00*/  LDSM.16.M88.4 R188, [R214+0xc000] ;  /* 0x00c00000d6bc783b */ /* 0x000e620000000200 */
[-C--:B------:R-:W-:Y:S07]  /*4d10*/  HMMA.16816.F32.BF16 R20, R32, R164.reuse, RZ ;  /* 0x000000a42014723c */ /* 0x080fee00000418ff */
[----:B------:R-:W4:Y:S01]  /*4d20*/  LDSM.16.M88.4 R192, [R3+0x1000] ;  /* 0x0010000003c0783b */ /* 0x000f220000000200 */
[C---:B------:R-:W-:Y:S07]  /*4d30*/  HMMA.16816.F32.BF16 R24, R28.reuse, R164, RZ ;  /* 0x000000a41c18723c */ /* 0x040fee00000418ff */
[----:B------:R-:W-:Y:S01]  /*4d40*/  LDSM.16.M88.4 R196, [R2+0x1000] ;  /* 0x0010000002c4783b */ /* 0x000fe20000000200 */
[-C--:B------:R-:W-:Y:S07]  /*4d50*/  HMMA.16816.F32.BF16 R28, R28, R166.reuse, RZ ;  /* 0x000000a61c1c723c */ /* 0x080fee00000418ff */
[----:B------:R-:W-:Y:S01]  /*4d60*/  LDSM.16.M88.4 R200, [R213+0xc800] ;  /* 0x00c80000d5c8783b */ /* 0x000fe20000000200 */
[----:B------:R-:W-:Y:S07]  /*4d70*/  HMMA.16816.F32.BF16 R32, R32, R166, RZ ;  /* 0x000000a62020723c */ /* 0x000fee00000418ff */
[----:B------:R-:W4:Y:S01]  /*4d80*/  LDSM.16.M88.4 R164, [R214+0xc800] ;  /* 0x00c80000d6a4783b */ /* 0x000f220000000200 */
[-C--:B------:R-:W-:Y:S08]  /*4d90*/  HMMA.16816.F32.BF16 R4, R168, R172.reuse, R4 ;  /* 0x000000aca804723c */ /* 0x080ff00000041804 */
[C---:B-1----:R-:W-:Y:S08]  /*4da0*/  HMMA.16816.F32.BF16 R8, R176.reuse, R172, R8 ;  /* 0x000000acb008723c */ /* 0x042ff00000041808 */
[-C--:B------:R-:W-:Y:S08]  /*4db0*/  HMMA.16816.F32.BF16 R12, R176, R174.reuse, R12 ;  /* 0x000000aeb00c723c */ /* 0x080ff0000004180c */
[C---:B------:R-:W-:Y:S01]  /*4dc0*/  HMMA.16816.F32.BF16 R16, R168.reuse, R174, R16 ;  /* 0x000000aea810723c */ /* 0x040fe20000041810 */
[----:B------:R-:W-:Y:S07]  /*4dd0*/  LDSM.16.M88.4 R172, [R2] ;  /* 0x0000000002ac783b */ /* 0x000fee0000000200 */
[-C--:B----4-:R-:W-:Y:S08]  /*4de0*/  HMMA.16816.F32.BF16 R20, R168, R180.reuse, R20 ;  /* 0x000000b4a814723c */ /* 0x090ff00000041814 */
[C---:B------:R-:W-:Y:S08]  /*4df0*/  HMMA.16816.F32.BF16 R24, R176.reuse, R180, R24 ;  /* 0x000000b4b018723c */ /* 0x040ff00000041818 */
[-C--:B------:R-:W-:Y:S01]  /*4e00*/  HMMA.16816.F32.BF16 R28, R176, R182.reuse, R28 ;  /* 0x000000b6b01c723c */ /* 0x080fe2000004181c */
[----:B------:R-:W1:Y:S07]  /*4e10*/  LDSM.16.M88.4 R176, [R213+0xc000] ;  /* 0x00c00000d5b0783b */ /* 0x000e6e0000000200 */
[----:B------:R-:W-:Y:S01]  /*4e20*/  HMMA.16816.F32.BF16 R32, R168, R182, R32 ;  /* 0x000000b6a820723c */ /* 0x000fe20000041820 */
[----:B------:R-:W-:Y:S07]  /*4e30*/  LDSM.16.M88.4 R168, [R210+0x2000] ;  /* 0x00200000d2a8783b */ /* 0x000fee0000000200 */
[-C--:B------:R-:W-:Y:S01]  /*4e40*/  HMMA.16816.F32.BF16 R4, R184, R188.reuse, R4 ;  /* 0x000000bcb804723c */ /* 0x080fe20000041804 */
[----:B------:R-:W4:Y:S07]  /*4e50*/  LDSM.16.M88.4 R180, [R211+0x10000] ;  /* 0x01000000d3b4783b */ /* 0x000f2e0000000200 */
[C---:B------:R-:W-:Y:S08]  /*4e60*/  HMMA.16816.F32.BF16 R8, R192.reuse, R188, R8 ;  /* 0x000000bcc008723c */ /* 0x040ff00000041808 */
[-C--:B------:R-:W-:Y:S08]  /*4e70*/  HMMA.16816.F32.BF16 R12, R192, R190.reuse, R12 ;  /* 0x000000bec00c723c */ /* 0x080ff0000004180c */
[C---:B------:R-:W-:Y:S01]  /*4e80*/  HMMA.16816.F32.BF16 R16, R184.reuse, R190, R16 ;  /* 0x000000beb810723c */ /* 0x040fe20000041810 */
[----:B------:R-:W2:Y:S07]  /*4e90*/  LDSM.16.M88.4 R188, [R210+0x3000] ;  /* 0x00300000d2bc783b */ /* 0x000eae0000000200 */
[-C--:B------:R-:W-:Y:S08]  /*4ea0*/  HMMA.16816.F32.BF16 R20, R184, R164.reuse, R20 ;  /* 0x000000a4b814723c */ /* 0x080ff00000041814 */
[C---:B------:R-:W-:Y:S08]  /*4eb0*/  HMMA.16816.F32.BF16 R24, R192.reuse, R164, R24 ;  /* 0x000000a4c018723c */ /* 0x040ff00000041818 */
[-C--:B------:R-:W-:Y:S01]  /*4ec0*/  HMMA.16816.F32.BF16 R28, R192, R166.reuse, R28 ;  /* 0x000000a6c01c723c */ /* 0x080fe2000004181c */
[----:B------:R-:W2:Y:S07]  /*4ed0*/  LDSM.16.M88.4 R192, [R211+0x10800] ;  /* 0x01080000d3c0783b */ /* 0x000eae0000000200 */
[----:B------:R-:W-:Y:S01]  /*4ee0*/  HMMA.16816.F32.BF16 R32, R184, R166, R32 ;  /* 0x000000a6b820723c */ /* 0x000fe20000041820 */
[----:B------:R-:W-:Y:S07]  /*4ef0*/  LDSM.16.M88.4 R164, [R0+0x2000] ;  /* 0x0020000000a4783b */ /* 0x000fee0000000200 */
[-C--:B-1----:R-:W-:Y:S01]  /*4f00*/  HMMA.16816.F32.BF16 R4, R172, R176.reuse, R4 ;  /* 0x000000b0ac04723c */ /* 0x082fe20000041804 */
[----:B------:R1:W-:Y:S07]  /*4f10*/  LDSM.16.M88.4 R184, [R0+0x3000] ;  /* 0x0030000000b8783b */ /* 0x0003ee0000000200 */
[C---:B------:R-:W-:Y:S08]  /*4f20*/  HMMA.16816.F32.BF16 R8, R196.reuse, R176, R8 ;  /* 0x000000b0c408723c */ /* 0x040ff00000041808 */
[-C--:B------:R-:W-:Y:S08]  /*4f30*/  HMMA.16816.F32.BF16 R12, R196, R178.reuse, R12 ;  /* 0x000000b2c40c723c */ /* 0x080ff0000004180c */
[C---:B------:R-:W-:Y:S01]  /*4f40*/  HMMA.16816.F32.BF16 R16, R172.reuse, R178, R16 ;  /* 0x000000b2ac10723c */ /* 0x040fe20000041810 */
[----:B------:R-:W2:Y:S03]  /*4f50*/  LDSM.16.M88.4 R176, [R212+0x10000] ;  /* 0x01000000d4b0783b */ /* 0x000ea60000000200 */
[----:B-1----:R-:W-:Y:S04]  /*4f60*/  IMAD.U32 R0, RZ, RZ, UR20 ;  /* 0x00000014ff007e24 */ /* 0x002fe8000f8e00ff */
[-C--:B------:R-:W-:Y:S04]  /*4f70*/  HMMA.16816.F32.BF16 R20, R172, R200.reuse, R20 ;  /* 0x000000c8ac14723c */ /* 0x080fe80000041814 */
[----:B---3--:R-:W-:Y:S02]  /*4f80*/  @!P0 IMAD R0, R0, 0x80, R204 ;  /* 0x0000008000008824 */ /* 0x008fe400078e02cc */
[----:B------:R-:W-:Y:S02]  /*4f90*/  IMAD.IADD R204, R208, 0x1, R218 ;  /* 0x00000001d0cc7824 */ /* 0x000fe400078e02da */
[C---:B------:R-:W-:Y:S08]  /*4fa0*/  HMMA.16816.F32.BF16 R24, R196.reuse, R200, R24 ;  /* 0x000000c8c418723c */ /* 0x040ff00000041818 */
[-C--:B------:R-:W-:Y:S01]  /*4fb0*/  HMMA.16816.F32.BF16 R28, R196, R202.reuse, R28 ;  /* 0x000000cac41c723c */ /* 0x080fe2000004181c */
[----:B------:R-:W1:Y:S07]  /*4fc0*/  LDSM.16.M88.4 R196, [R212+0x10800] ;  /* 0x01080000d4c4783b */ /* 0x000e6e0000000200 */
[----:B------:R-:W-:Y:S01]  /*4fd0*/  HMMA.16816.F32.BF16 R32, R172, R202, R32 ;  /* 0x000000caac20723c */ /* 0x000fe20000041820 */
[----:B------:R-:W-:Y:S07]  /*4fe0*/  LDSM.16.M88.4 R172, [R3+0x2000] ;  /* 0x0020000003ac783b */ /* 0x000fee0000000200 */
[-C--:B----4-:R-:W-:Y:S01]  /*4ff0*/  HMMA.16816.F32.BF16 R4, R168, R180.reuse, R4 ;  /* 0x000000b4a804723c */ /* 0x090fe20000041804 */
[----:B------:R-:W-:Y:S07]  /*5000*/  LDSM.16.M88.4 R200, [R214+0x10800] ;  /* 0x01080000d6c8783b */ /* 0x000fee0000000200 */
[C---:B--2---:R-:W-:Y:S08]  /*5010*/  HMMA.16816.F32.BF16 R8, R188.reuse, R180, R8 ;  /* 0x000000b4bc08723c */ /* 0x044ff00000041808 */
[-C--:B------:R-:W-:Y:S08]  /*5020*/  HMMA.16816.F32.BF16 R12, R188, R182.reuse, R12 ;  /* 0x000000b6bc0c723c */ /* 0x080ff0000004180c */
[C---:B------:R-:W-:Y:S01]  /*5030*/  HMMA.16816.F32.BF16 R16, R168.reuse, R182, R16 ;  /* 0x000000b6a810723c */ /* 0x040fe20000041810 */
[----:B------:R-:W2:Y:S07]  /*5040*/  LDSM.16.M88.4 R180, [R214+0x10000] ;  /* 0x01000000d6b4783b */ /* 0x000eae0000000200 */
[-C--:B------:R-:W-:Y:S08]  /*5050*/  HMMA.16816.F32.BF16 R20, R168, R192.reuse, R20 ;  /* 0x000000c0a814723c */ /* 0x080ff00000041814 */
[C---:B------:R-:W-:Y:S08]  /*5060*/  HMMA.16816.F32.BF16 R24, R188.reuse, R192, R24 ;  /* 0x000000c0bc18723c */ /* 0x040ff00000041818 */
[-C--:B------:R-:W-:Y:S01]  /*5070*/  HMMA.16816.F32.BF16 R28, R188, R194.reuse, R28 ;  /* 0x000000c2bc1c723c */ /* 0x080fe2000004181c */
[----:B------:R-:W3:Y:S07]  /*5080*/  LDSM.16.M88.4 R188, [R3+0x3000] ;  /* 0x0030000003bc783b */ /* 0x000eee0000000200 */
[----:B------:R-:W-:Y:S01]  /*5090*/  HMMA.16816.F32.BF16 R32, R168, R194, R32 ;  /* 0x000000c2a820723c */ /* 0x000fe20000041820 */
[----:B------:R-:W-:Y:S07]  /*50a0*/  LDSM.16.M88.4 R168, [R2+0x2000] ;  /* 0x0020000002a8783b */ /* 0x000fee0000000200 */
[-C--:B------:R-:W-:Y:S08]  /*50b0*/  HMMA.16816.F32.BF16 R4, R164, R176.reuse, R4 ;  /* 0x000000b0a404723c */ /* 0x080ff00000041804 */
[C---:B------:R-:W-:Y:S08]  /*50c0*/  HMMA.16816.F32.BF16 R8, R184.reuse, R176, R8 ;  /* 0x000000b0b808723c */ /* 0x040ff00000041808 */
[-C--:B------:R-:W-:Y:S08]  /*50d0*/  HMMA.16816.F32.BF16 R12, R184, R178.reuse, R12 ;  /* 0x000000b2b80c723c */ /* 0x080ff0000004180c */
[C---:B------:R-:W-:Y:S01]  /*50e0*/  HMMA.16816.F32.BF16 R16, R164.reuse, R178, R16 ;  /* 0x000000b2a410723c */ /* 0x040fe20000041810 */
[----:B------:R-:W4:Y:S07]  /*50f0*/  LDSM.16.M88.4 R176, [R213+0x10000] ;  /* 0x01000000d5b0783b */ /* 0x000f2e0000000200 */
[-C--:B-1----:R-:W-:Y:S08]  /*5100*/  HMMA.16816.F32.BF16 R20, R164, R196.reuse, R20 ;  /* 0x000000c4a414723c */ /* 0x082ff00000041814 */
[C---:B------:R-:W-:Y:S08]  /*5110*/  HMMA.16816.F32.BF16 R24, R184.reuse, R196, R24 ;  /* 0x000000c4b818723c */ /* 0x040ff00000041818 */
[-C--:B------:R-:W-:Y:S08]  /*5120*/  HMMA.16816.F32.BF16 R28, R184, R198.reuse, R28 ;  /* 0x000000c6b81c723c */ /* 0x080ff0000004181c */
[----:B------:R-:W-:Y:S01]  /*5130*/  HMMA.16816.F32.BF16 R32, R164, R198, R32 ;  /* 0x000000c6a420723c */ /* 0x000fe20000041820 */
[----:B------:R1:W4:Y:S07]  /*5140*/  LDSM.16.M88.4 R164, [R2+0x3000] ;  /* 0x0030000002a4783b */ /* 0x00032e0000000200 */
[-C--:B--2---:R-:W-:Y:S08]  /*5150*/  HMMA.16816.F32.BF16 R4, R172, R180.reuse, R4 ;  /* 0x000000b4ac04723c */ /* 0x084ff00000041804 */
[C---:B---3--:R-:W-:Y:S07]  /*5160*/  HMMA.16816.F32.BF16 R8, R188.reuse, R180, R8 ;  /* 0x000000b4bc08723c */ /* 0x048fee0000041808 */
[----:B------:R-:W-:Y:S01]  /*5170*/  @!P0 IADD3 R181, R0, 0x1, RZ ;  /* 0x0000000100b58810 */ /* 0x000fe20007ffe0ff */
[-C--:B------:R-:W-:Y:S04]  /*5180*/  HMMA.16816.F32.BF16 R12, R188, R182.reuse, R12 ;  /* 0x000000b6bc0c723c */ /* 0x080fe8000004180c */
[----:B-1----:R-:W-:Y:S01]  /*5190*/  @!P0 IADD3 R2, R229, UR5, RZ ;  /* 0x00000005e5028c10 */ /* 0x002fe2000fffe0ff */
[----:B------:R-:W-:Y:S02]  /*51a0*/  ULDC UR5, c[0x0][0x22c] ;  /* 0x00008b0000057ab9 */ /* 0x000fe40000000800 */
[----:B------:R-:W-:Y:S01]  /*51b0*/  UIMAD UR4, UR5, UR4, URZ ;  /* 0x00000004050472a4 */ /* 0x000fe2000f8e023f */
[C---:B------:R-:W-:Y:S03]  /*51c0*/  HMMA.16816.F32.BF16 R16, R172.reuse, R182, R16 ;  /* 0x000000b6ac10723c */ /* 0x040fe60000041810 */
[----:B------:R-:W-:Y:S01]  /*51d0*/  ULEA UR5, -UR4, URZ, 0x6 ;  /* 0x0000003f04057291 */ /* 0x000fe2000f8e313f */
[C---:B------:R-:W-:Y:S02]  /*51e0*/  @!P0 IMNMX R180, R2.reuse, UR17, PT ;  /* 0x0000001102b48c17 */ /* 0x040fe4000b800200 */
[----:B------:R-:W-:Y:S02]  /*51f0*/  @!P0 IADD3 R3, R2, 0x20, RZ ;  /* 0x0000002002038810 */ /* 0x000fe40007ffe0ff */
[-C--:B------:R-:W-:Y:S03]  /*5200*/  HMMA.16816.F32.BF16 R20, R172, R200.reuse, R20 ;  /* 0x000000c8ac14723c */ /* 0x080fe60000041814 */
[-C--:B------:R-:W-:Y:S02]  /*5210*/  @!P0 ISETP.GE.AND P2, PT, R0, R180.reuse, PT ;  /* 0x000000b40000820c */ /* 0x080fe40003f46270 */
[----:B------:R-:W-:Y:S03]  /*5220*/  @!P0 IMNMX R3, R3, UR17, PT ;  /* 0x0000001103038c17 */ /* 0x000fe6000b800200 */
[C---:B------:R-:W-:Y:S08]  /*5230*/  HMMA.16816.F32.BF16 R24, R188.reuse, R200, R24 ;  /* 0x000000c8bc18723c */ /* 0x040ff00000041818 */
[-C--:B------:R-:W-:Y:S08]  /*5240*/  HMMA.16816.F32.BF16 R28, R188, R202.reuse, R28 ;  /* 0x000000cabc1c723c */ /* 0x080ff0000004181c */
[----:B------:R-:W-:Y:S07]  /*5250*/  HMMA.16816.F32.BF16 R32, R172, R202, R32 ;  /* 0x000000caac20723c */ /* 0x000fee0000041820 */
[----:B------:R-:W-:Y:S01]  /*5260*/  @!P0 IADD3 R174, R2, 0x8, RZ ;  /* 0x0000000802ae8810 */ /* 0x000fe20007ffe0ff */
[-C--:B----4-:R-:W-:Y:S05]  /*5270*/  HMMA.16816.F32.BF16 R4, R168, R176.reuse, R4 ;  /* 0x000000b0a804723c */ /* 0x090fea0000041804 */
[----:B------:R-:W-:Y:S01]  /*5280*/  FMUL.FTZ R175, R247, 1.4426950216293334961 ;  /* 0x3fb8aa3bf7af7820 */ /* 0x000fe20000410000 */
[----:B------:R-:W-:Y:S01]  /*5290*/  @!P0 IMNMX R174, R174, UR17, PT ;  /* 0x00000011aeae8c17 */ /* 0x000fe2000b800200 */
[----:B------:R-:W-:Y:S01]  /*52a0*/  FMUL.FTZ R173, R248, 1.4426950216293334961 ;  /* 0x3fb8aa3bf8ad7820 */ /* 0x000fe20000410000 */
[C---:B------:R-:W-:Y:S04]  /*52b0*/  HMMA.16816.F32.BF16 R8, R164.reuse, R176, R8 ;  /* 0x000000b0a408723c */ /* 0x040fe80000041808 */
[----:B------:R-:W-:Y:S01]  /*52c0*/  FSEL R175, R175, RZ, P1 ;  /* 0x000000ffafaf7208 */ /* 0x000fe20000800000 */
[----:B------:R-:W-:Y:S01]  /*52d0*/  FMUL.FTZ R172, R245, 1.4426950216293334961 ;  /* 0x3fb8aa3bf5ac7820 */ /* 0x000fe20000410000 */
[----:B------:R-:W-:Y:S02]  /*52e0*/  @!P0 ISETP.GE.AND P1, PT, R181, R180, PT ;  /* 0x000000b4b500820c */ /* 0x000fe40003f26270 */
[-C--:B------:R-:W-:Y:S08]  /*52f0*/  HMMA.16816.F32.BF16 R12, R164, R178.reuse, R12 ;  /* 0x000000b2a40c723c */ /* 0x080ff0000004180c */
[C---:B------:R-:W-:Y:S04]  /*5300*/  HMMA.16816.F32.BF16 R16, R168.reuse, R178, R16 ;  /* 0x000000b2a810723c */ /* 0x040fe80000041810 */
[----:B------:R-:W-:Y:S02]  /*5310*/  @!P0 FSEL R4, R4, -INF , !P2 ;  /* 0xff80000004048808 */ /* 0x000fe40005000000 */
[----:B------:R-:W-:Y:S02]  /*5320*/  @!P0 FSEL R5, R5, -INF , !P1 ;  /* 0xff80000005058808 */ /* 0x000fe40004800000 */
[----:B------:R-:W-:Y:S01]  /*5330*/  FSETP.NEU.FTZ.AND P1, PT, R248, -INF , PT ;  /* 0xff800000f800780b */ /* 0x000fe20003f3d000 */
[--C-:B------:R-:W-:Y:S01]  /*5340*/  FFMA.FTZ R4, R4, c[0x0][0x23c], -R175.reuse ;  /* 0x00008f0004047a23 */ /* 0x100fe200000108af */
[-C--:B------:R-:W-:Y:S02]  /*5350*/  @!P0 ISETP.GE.AND P2, PT, R0, R174.reuse, PT ;  /* 0x000000ae0000820c */ /* 0x080fe40003f46270 */
[----:B------:R-:W-:Y:S01]  /*5360*/  FSEL R173, R173, RZ, P1 ;  /* 0x000000ffadad7208 */ /* 0x000fe20000800000 */
[----:B------:R1:W-:Y:S01]  /*5370*/  MUFU.EX2 R199, R4 ;  /* 0x0000000400c77308 */ /* 0x0003e20000000800 */
[----:B------:R-:W-:Y:S01]  /*5380*/  @!P0 ISETP.GE.AND P1, PT, R181, R174, PT ;  /* 0x000000aeb500820c */ /* 0x000fe20003f26270 */
[----:B------:R-:W-:Y:S01]  /*5390*/  FFMA.FTZ R5, R5, c[0x0][0x23c], -R175 ;  /* 0x00008f0005057a23 */ /* 0x000fe200000108af */
[----:B------:R-:W-:Y:S02]  /*53a0*/  @!P0 FSEL R6, R6, -INF , !P2 ;  /* 0xff80000006068808 */ /* 0x000fe40005000000 */
[----:B------:R-:W-:Y:S02]  /*53b0*/  @!P0 FSEL R7, R7, -INF , !P1 ;  /* 0xff80000007078808 */ /* 0x000fe40004800000 */
[-C--:B------:R-:W-:Y:S01]  /*53c0*/  @!P0 ISETP.GE.AND P2, PT, R0, R3.reuse, PT ;  /* 0x000000030000820c */ /* 0x080fe20003f46270 */
[--C-:B------:R-:W-:Y:S01]  /*53d0*/  FFMA.FTZ R6, R6, c[0x0][0x23c], -R173.reuse ;  /* 0x00008f0006067a23 */ /* 0x100fe200000108ad */
[----:B------:R-:W-:Y:S01]  /*53e0*/  FSETP.NEU.FTZ.AND P1, PT, R245, -INF , PT ;  /* 0xff800000f500780b */ /* 0x000fe20003f3d000 */
[----:B------:R-:W-:Y:S01]  /*53f0*/  FFMA.FTZ R7, R7, c[0x0][0x23c], -R173 ;  /* 0x00008f0007077a23 */ /* 0x000fe200000108ad */
[----:B------:R-:W-:Y:S01]  /*5400*/  @!P0 FSEL R8, R8, -INF , !P2 ;  /* 0xff80000008088808 */ /* 0x000fe20005000000 */
[----:B------:R-:W-:Y:S01]  /*5410*/  MUFU.EX2 R192, R5 ;  /* 0x0000000500c07308 */ /* 0x000fe20000000800 */
[----:B------:R-:W-:Y:S02]  /*5420*/  FSEL R172, R172, RZ, P1 ;  /* 0x000000ffacac7208 */ /* 0x000fe40000800000 */
[-C--:B------:R-:W-:Y:S04]  /*5430*/  @!P0 ISETP.GE.AND P1, PT, R181, R3.reuse, PT ;  /* 0x00000003b500820c */ /* 0x080fe80003f26270 */
[----:B------:R-:W-:Y:S02]  /*5440*/  @!P0 FSEL R9, R9, -INF , !P1 ;  /* 0xff80000009098808 */ /* 0x000fe40004800000 */
[----:B------:R-:W-:Y:S01]  /*5450*/  FSETP.NEU.FTZ.AND P1, PT, R246, -INF , PT ;  /* 0xff800000f600780b */ /* 0x000fe20003f3d000 */
[----:B------:R-:W-:Y:S01]  /*5460*/  MUFU.EX2 R191, R6 ;  /* 0x0000000600bf7308 */ /* 0x000fe20000000800 */
[----:B-1----:R-:W-:Y:S01]  /*5470*/  @!P0 IADD3 R4, R2, 0x28, RZ ;  /* 0x0000002802048810 */ /* 0x002fe20007ffe0ff */
[--C-:B------:R-:W-:Y:S02]  /*5480*/  FFMA.FTZ R2, R8, c[0x0][0x23c], -R172.reuse ;  /* 0x00008f0008027a23 */ /* 0x100fe400000108ac */
[----:B------:R-:W-:Y:S01]  /*5490*/  FFMA.FTZ R9, R9, c[0x0][0x23c], -R172 ;  /* 0x00008f0009097a23 */ /* 0x000fe200000108ac */
[----:B------:R-:W-:Y:S05]  /*54a0*/  @!P0 IMNMX R8, R4, UR17, PT ;  /* 0x0000001104088c17 */ /* 0x000fea000b800200 */
[----:B------:R1:W-:Y:S01]  /*54b0*/  MUFU.EX2 R242, R2 ;  /* 0x0000000200f27308 */ /* 0x0003e20000000800 */
[-C--:B------:R-:W-:Y:S04]  /*54c0*/  @!P0 ISETP.GE.AND P2, PT, R0, R8.reuse, PT ;  /* 0x000000080000820c */ /* 0x080fe80003f46270 */
[----:B------:R-:W-:Y:S05]  /*54d0*/  @!P0 FSEL R10, R10, -INF , !P2 ;  /* 0xff8000000a0a8808 */ /* 0x000fea0005000000 */
[----:B------:R2:W3:Y:S10]  /*54e0*/  MUFU.EX2 R237, R7 ;  /* 0x0000000700ed7308 */ /* 0x0004f40000000800 */
[----:B------:R4:W-:Y:S01]  /*54f0*/  MUFU.EX2 R241, R9 ;  /* 0x0000000900f17308 */ /* 0x0009e20000000800 */
[----:B-1----:R-:W-:Y:S05]  /*5500*/  FMUL.FTZ R2, R246, 1.4426950216293334961 ;  /* 0x3fb8aa3bf6027820 */ /* 0x002fea0000410000 */
[----:B------:R-:W-:Y:S02]  /*5510*/  FSEL R2, R2, RZ, P1 ;  /* 0x000000ff02027208 */ /* 0x000fe40000800000 */
[-C--:B------:R-:W-:Y:S01]  /*5520*/  @!P0 ISETP.GE.AND P1, PT, R181, R8.reuse, PT ;  /* 0x00000008b500820c */ /* 0x080fe20003f26270 */
[----:B--2---:R-:W1:Y:S02]  /*5530*/  LDSM.16.M88.4 R4, [R213+0x10800] ;  /* 0x01080000d504783b */ /* 0x004e640000000200 */
[--C-:B------:R-:W-:Y:S01]  /*5540*/  FFMA.FTZ R10, R10, c[0x0][0x23c], -R2.reuse ;  /* 0x00008f000a0a7a23 */ /* 0x100fe20000010802 */
[----:B------:R-:W-:Y:S03]  /*5550*/  @!P0 FSEL R11, R11, -INF , !P1 ;  /* 0xff8000000b0b8808 */ /* 0x000fe60004800000 */
[----:B------:R2:W-:Y:S02]  /*5560*/  MUFU.EX2 R243, R10 ;  /* 0x0000000a00f37308 */ /* 0x0005e40000000800 */
[----:B------:R-:W-:Y:S01]  /*5570*/  FFMA.FTZ R11, R11, c[0x0][0x23c], -R2 ;  /* 0x00008f000b0b7a23 */ /* 0x000fe20000010802 */
[----:B----4-:R-:W-:Y:S04]  /*5580*/  @!P0 IADD3 R9, R0, 0x8, RZ ;  /* 0x0000000800098810 */ /* 0x010fe80007ffe0ff */
[-C--:B------:R-:W-:Y:S03]  /*5590*/  @!P0 ISETP.GE.AND P1, PT, R9, R3.reuse, PT ;  /* 0x000000030900820c */ /* 0x080fe60003f26270 */
[----:B------:R-:W-:Y:S01]  /*55a0*/  MUFU.EX2 R244, R11 ;  /* 0x0000000b00f47308 */ /* 0x000fe20000000800 */
[----:B------:R-:W-:Y:S05]  /*55b0*/  @!P0 FSEL R12, R12, -INF , !P1 ;  /* 0xff8000000c0c8808 */ /* 0x000fea0004800000 */
[--C-:B------:R-:W-:Y:S04]  /*55c0*/  FFMA.FTZ R12, R12, c[0x0][0x23c], -R172.reuse ;  /* 0x00008f000c0c7a23 */ /* 0x100fe800000108ac */
[----:B------:R-:W-:Y:S01]  /*55d0*/  MUFU.EX2 R236, R12 ;  /* 0x0000000c00ec7308 */ /* 0x000fe20000000800 */
[----:B--2---:R-:W-:Y:S04]  /*55e0*/  @!P0 IADD3 R10, R0, 0x9, RZ ;  /* 0x00000009000a8810 */ /* 0x004fe80007ffe0ff */
[----:B------:R-:W-:Y:S04]  /*55f0*/  @!P0 ISETP.GE.AND P1, PT, R10, R3, PT ;  /* 0x000000030a00820c */ /* 0x000fe80003f26270 */
[----:B------:R-:W-:Y:S02]  /*5600*/  @!P0 FSEL R13, R13, -INF , !P1 ;  /* 0xff8000000d0d8808 */ /* 0x000fe40004800000 */
[-C--:B------:R-:W-:Y:S01]  /*5610*/  @!P0 ISETP.GE.AND P1, PT, R9, R8.reuse, PT ;  /* 0x000000080900820c */ /* 0x080fe20003f26270 */
[-C--:B-1----:R-:W-:Y:S03]  /*5620*/  HMMA.16816.F32.BF16 R20, R168, R4.reuse, R20 ;  /* 0x00000004a814723c */ /* 0x082fe60000041814 */
[----:B------:R-:W-:Y:S01]  /*5630*/  @!P0 FSEL R14, R14, -INF , !P1 ;  /* 0xff8000000e0e8808 */ /* 0x000fe20004800000 */
[----:B------:R-:W-:Y:S01]  /*5640*/  FFMA.FTZ R13, R13, c[0x0][0x23c], -R172 ;  /* 0x00008f000d0d7a23 */ /* 0x000fe200000108ac */
[----:B------:R-:W-:Y:S03]  /*5650*/  @!P0 ISETP.GE.AND P1, PT, R10, R8, PT ;  /* 0x000000080a00820c */ /* 0x000fe60003f26270 */
[C---:B------:R-:W-:Y:S01]  /*5660*/  HMMA.16816.F32.BF16 R24, R164.reuse, R4, R24 ;  /* 0x00000004a418723c */ /* 0x040fe20000041818 */
[----:B------:R-:W1:Y:S03]  /*5670*/  MUFU.EX2 R229, R13 ;  /* 0x0000000d00e57308 */ /* 0x000e660000000800 */
[----:B------:R-:W-:Y:S01]  /*5680*/  @!P0 FSEL R15, R15, -INF , !P1 ;  /* 0xff8000000f0f8808 */ /* 0x000fe20004800000 */
[--C-:B------:R-:W-:Y:S01]  /*5690*/  FFMA.FTZ R14, R14, c[0x0][0x23c], -R2.reuse ;  /* 0x00008f000e0e7a23 */ /* 0x100fe20000010802 */
[-C--:B------:R-:W-:Y:S02]  /*56a0*/  @!P0 ISETP.GE.AND P1, PT, R9, R180.reuse, PT ;  /* 0x000000b40900820c */ /* 0x080fe40003f26270 */
[-C--:B------:R-:W-:Y:S03]  /*56b0*/  HMMA.16816.F32.BF16 R28, R164, R6.reuse, R28 ;  /* 0x00000006a41c723c */ /* 0x080fe6000004181c */
[----:B------:R-:W-:Y:S01]  /*56c0*/  MUFU.EX2 R239, R14 ;  /* 0x0000000e00ef7308 */ /* 0x000fe20000000800 */
[----:B------:R-:W-:Y:S01]  /*56d0*/  @!P0 FSEL R16, R16, -INF , !P1 ;  /* 0xff80000010108808 */ /* 0x000fe20004800000 */
[----:B------:R-:W-:Y:S01]  /*56e0*/  FFMA.FTZ R15, R15, c[0x0][0x23c], -R2 ;  /* 0x00008f000f0f7a23 */ /* 0x000fe20000010802 */
[----:B------:R-:W-:Y:S02]  /*56f0*/  @!P0 ISETP.GE.AND P1, PT, R10, R180, PT ;  /* 0x000000b40a00820c */ /* 0x000fe40003f26270 */
[----:B------:R-:W-:Y:S04]  /*5700*/  HMMA.16816.F32.BF16 R32, R168, R6, R32 ;  /* 0x00000006a820723c */ /* 0x000fe80000041820 */
[----:B------:R-:W-:Y:S01]  /*5710*/  @!P0 FSEL R17, R17, -INF , !P1 ;  /* 0xff80000011118808 */ /* 0x000fe20004800000 */
[--C-:B------:R-:W-:Y:S01]  /*5720*/  FFMA.FTZ R16, R16, c[0x0][0x23c], -R175.reuse ;  /* 0x00008f0010107a23 */ /* 0x100fe200000108af */
[-C--:B------:R-:W-:Y:S01]  /*5730*/  @!P0 ISETP.GE.AND P1, PT, R9, R174.reuse, PT ;  /* 0x000000ae0900820c */ /* 0x080fe20003f26270 */
[----:B------:R-:W-:Y:S01]  /*5740*/  MUFU.EX2 R238, R15 ;  /* 0x0000000f00ee7308 */ /* 0x000fe20000000800 */
[----:B------:R-:W-:Y:S01]  /*5750*/  @!P0 IADD3 R9, R0, 0x10, RZ ;  /* 0x0000001000098810 */ /* 0x000fe20007ffe0ff */
[----:B------:R-:W-:Y:S03]  /*5760*/  FFMA.FTZ R17, R17, c[0x0][0x23c], -R175 ;  /* 0x00008f0011117a23 */ /* 0x000fe600000108af */
[----:B------:R-:W-:Y:S02]  /*5770*/  @!P0 FSEL R18, R18, -INF , !P1 ;  /* 0xff80000012128808 */ /* 0x000fe40004800000 */
[----:B------:R-:W-:Y:S02]  /*5780*/  @!P0 ISETP.GE.AND P1, PT, R10, R174, PT ;  /* 0x000000ae0a00820c */ /* 0x000fe40003f26270 */
[----:B------:R-:W-:Y:S01]  /*5790*/  @!P0 IADD3 R10, R0, 0x11, RZ ;  /* 0x00000011000a8810 */ /* 0x000fe20007ffe0ff */
[--C-:B------:R-:W-:Y:S01]  /*57a0*/  FFMA.FTZ R18, R18, c[0x0][0x23c], -R173.reuse ;  /* 0x00008f0012127a23 */ /* 0x100fe200000108ad */
[----:B------:R-:W-:Y:S01]  /*57b0*/  @!P0 FSEL R19, R19, -INF , !P1 ;  /* 0xff80000013138808 */ /* 0x000fe20004800000 */
[----:B------:R-:W-:Y:S01]  /*57c0*/  MUFU.EX2 R197, R16 ;  /* 0x0000001000c57308 */ /* 0x000fe20000000800 */
[-C--:B------:R-:W-:Y:S02]  /*57d0*/  @!P0 ISETP.GE.AND P1, PT, R9, R180.reuse, PT ;  /* 0x000000b40900820c */ /* 0x080fe40003f26270 */
[----:B------:R-:W-:Y:S01]  /*57e0*/  @!P0 IADD3 R4, R0, 0x18, RZ ;  /* 0x0000001800048810 */ /* 0x000fe20007ffe0ff */
[----:B------:R-:W-:Y:S01]  /*57f0*/  FFMA.FTZ R19, R19, c[0x0][0x23c], -R173 ;  /* 0x00008f0013137a23 */ /* 0x000fe200000108ad */
[----:B------:R-:W-:Y:S02]  /*5800*/  @!P0 FSEL R20, R20, -INF , !P1 ;  /* 0xff80000014148808 */ /* 0x000fe40004800000 */
[----:B------:R-:W-:Y:S02]  /*5810*/  @!P0 ISETP.GE.AND P1, PT, R10, R180, PT ;  /* 0x000000b40a00820c */ /* 0x000fe40003f26270 */
[----:B------:R-:W-:Y:S01]  /*5820*/  @!P0 IADD3 R0, R0, 0x19, RZ ;  /* 0x0000001900008810 */ /* 0x000fe20007ffe0ff */
[----:B------:R-:W-:Y:S01]  /*5830*/  MUFU.EX2 R195, R17 ;  /* 0x0000001100c37308 */ /* 0x000fe20000000800 */
[----:B------:R-:W-:Y:S01]  /*5840*/  @!P0 FSEL R21, R21, -INF , !P1 ;  /* 0xff80000015158808 */ /* 0x000fe20004800000 */
[--C-:B------:R-:W-:Y:S01]  /*5850*/  FFMA.FTZ R20, R20, c[0x0][0x23c], -R175.reuse ;  /* 0x00008f0014147a23 */ /* 0x100fe200000108af */
[-C--:B------:R-:W-:Y:S02]  /*5860*/  @!P0 ISETP.GE.AND P1, PT, R9, R174.reuse, PT ;  /* 0x000000ae0900820c */ /* 0x080fe40003f26270 */
[----:B---3--:R-:W-:Y:S01]  /*5870*/  F2FP.BF16.PACK_AB R5, R237, R191 ;  /* 0x000000bfed05723e */ /* 0x008fe200000010ff */
[----:B------:R-:W-:Y:S01]  /*5880*/  FFMA.FTZ R21, R21, c[0x0][0x23c], -R175 ;  /* 0x00008f0015157a23 */ /* 0x000fe200000108af */
[----:B------:R-:W-:Y:S02]  /*5890*/  @!P0 FSEL R22, R22, -INF , !P1 ;  /* 0xff80000016168808 */ /* 0x000fe40004800000 */
[----:B------:R-:W-:Y:S01]  /*58a0*/  @!P0 ISETP.GE.AND P1, PT, R10, R174, PT ;  /* 0x000000ae0a00820c */ /* 0x000fe20003f26270 */
[----:B------:R-:W-:Y:S01]  /*58b0*/  MUFU.EX2 R200, R18 ;  /* 0x0000001200c87308 */ /* 0x000fe20000000800 */
[----:B------:R1:W-:Y:S01]  /*58c0*/  STS [R224+0x20400], R5 ;  /* 0x02040005e0007388 */ /* 0x0003e20000000800 */
[--C-:B------:R-:W-:Y:S01]  /*58d0*/  FFMA.FTZ R22, R22, c[0x0][0x23c], -R173.reuse ;  /* 0x00008f0016167a23 */ /* 0x100fe200000108ad */
[----:B------:R-:W-:Y:S02]  /*58e0*/  @!P0 FSEL R23, R23, -INF , !P1 ;  /* 0xff80000017178808 */ /* 0x000fe40004800000 */
[-C--:B------:R-:W-:Y:S03]  /*58f0*/  @!P0 ISETP.GE.AND P1, PT, R9, R3.reuse, PT ;  /* 0x000000030900820c */ /* 0x080fe60003f26270 */
[----:B------:R-:W-:Y:S01]  /*5900*/  FFMA.FTZ R23, R23, c[0x0][0x23c], -R173 ;  /* 0x00008f0017177a23 */ /* 0x000fe200000108ad */
[----:B------:R-:W-:Y:S01]  /*5910*/  @!P0 FSEL R24, R24, -INF , !P1 ;  /* 0xff80000018188808 */ /* 0x000fe20004800000 */
[----:B------:R-:W2:Y:S01]  /*5920*/  MUFU.EX2 R198, R19 ;  /* 0x0000001300c67308 */ /* 0x000ea20000000800 */
[-C--:B------:R-:W-:Y:S03]  /*5930*/  @!P0 ISETP.GE.AND P1, PT, R10, R3.reuse, PT ;  /* 0x000000030a00820c */ /* 0x080fe60003f26270 */
[--C-:B------:R-:W-:Y:S01]  /*5940*/  FFMA.FTZ R24, R24, c[0x0][0x23c], -R172.reuse ;  /* 0x00008f0018187a23 */ /* 0x100fe200000108ac */
[----:B------:R-:W-:Y:S02]  /*5950*/  @!P0 FSEL R25, R25, -INF , !P1 ;  /* 0xff80000019198808 */ /* 0x000fe40004800000 */
[-C--:B------:R-:W-:Y:S03]  /*5960*/  @!P0 ISETP.GE.AND P1, PT, R9, R8.reuse, PT ;  /* 0x000000080900820c */ /* 0x080fe60003f26270 */
[----:B------:R-:W-:Y:S01]  /*5970*/  MUFU.EX2 R190, R20 ;  /* 0x0000001400be7308 */ /* 0x000fe20000000800 */
[----:B------:R-:W-:Y:S01]  /*5980*/  @!P0 FSEL R26, R26, -INF , !P1 ;  /* 0xff8000001a1a8808 */ /* 0x000fe20004800000 */
[----:B------:R-:W-:Y:S01]  /*5990*/  FFMA.FTZ R25, R25, c[0x0][0x23c], -R172 ;  /* 0x00008f0019197a23 */ /* 0x000fe200000108ac */
[----:B------:R-:W-:Y:S03]  /*59a0*/  @!P0 ISETP.GE.AND P1, PT, R10, R8, PT ;  /* 0x000000080a00820c */ /* 0x000fe60003f26270 */
[--C-:B------:R-:W-:Y:S01]  /*59b0*/  FFMA.FTZ R26, R26, c[0x0][0x23c], -R2.reuse ;  /* 0x00008f001a1a7a23 */ /* 0x100fe20000010802 */
[----:B------:R-:W-:Y:S02]  /*59c0*/  @!P0 FSEL R27, R27, -INF , !P1 ;  /* 0xff8000001b1b8808 */ /* 0x000fe40004800000 */
[-C--:B------:R-:W-:Y:S01]  /*59d0*/  @!P0 ISETP.GE.AND P1, PT, R4, R3.reuse, PT ;  /* 0x000000030400820c */ /* 0x080fe20003f26270 */
[----:B------:R-:W-:Y:S01]  /*59e0*/  MUFU.EX2 R188, R21 ;  /* 0x0000001500bc7308 */ /* 0x000fe20000000800 */
[----:B-1----:R-:W-:Y:S01]  /*59f0*/  F2FP.BF16.PACK_AB R5, R229, R236 ;  /* 0x000000ece505723e */ /* 0x002fe200000010ff */
[----:B------:R-:W-:Y:S01]  /*5a00*/  FFMA.FTZ R27, R27, c[0x0][0x23c], -R2 ;  /* 0x00008f001b1b7a23 */ /* 0x000fe20000010802 */
[----:B------:R-:W-:Y:S02]  /*5a10*/  @!P0 FSEL R28, R28, -INF , !P1 ;  /* 0xff8000001c1c8808 */ /* 0x000fe40004800000 */
[----:B------:R-:W-:Y:S02]  /*5a20*/  @!P0 ISETP.GE.AND P1, PT, R0, R3, PT ;  /* 0x000000030000820c */ /* 0x000fe40003f26270 */
[----:B------:R-:W-:Y:S01]  /*5a30*/  F2FP.BF16.PACK_AB R3, R244, R243 ;  /* 0x000000f3f403723e */ /* 0x000fe200000010ff */
[--C-:B------:R-:W-:Y:S01]  /*5a40*/  FFMA.FTZ R28, R28, c[0x0][0x23c], -R172.reuse ;  /* 0x00008f001c1c7a23 */ /* 0x100fe200000108ac */
[----:B------:R-:W-:Y:S01]  /*5a50*/  @!P0 FSEL R29, R29, -INF , !P1 ;  /* 0xff8000001d1d8808 */ /* 0x000fe20004800000 */
[----:B------:R-:W-:Y:S01]  /*5a60*/  MUFU.EX2 R194, R22 ;  /* 0x0000001600c27308 */ /* 0x000fe20000000800 */
[----:B------:R-:W-:Y:S03]  /*5a70*/  @!P0 ISETP.GE.AND P1, PT, R4, R8, PT ;  /* 0x000000080400820c */ /* 0x000fe60003f26270 */
[----:B------:R-:W-:Y:S01]  /*5a80*/  FFMA.FTZ R172, R29, c[0x0][0x23c], -R172 ;  /* 0x00008f001dac7a23 */ /* 0x000fe200000108ac */
[----:B------:R-:W-:Y:S02]  /*5a90*/  @!P0 FSEL R30, R30, -INF , !P1 ;  /* 0xff8000001e1e8808 */ /* 0x000fe40004800000 */
[-C--:B------:R-:W-:Y:S03]  /*5aa0*/  @!P0 ISETP.GE.AND P1, PT, R4, R180.reuse, PT ;  /* 0x000000b40400820c */ /* 0x080fe60003f26270 */
[--C-:B------:R-:W-:Y:S01]  /*5ab0*/  FFMA.FTZ R30, R30, c[0x0][0x23c], -R2.reuse ;  /* 0x00008f001e1e7a23 */ /* 0x100fe20000010802 */
[----:B------:R-:W-:Y:S01]  /*5ac0*/  @!P0 FSEL R32, R32, -INF , !P1 ;  /* 0xff80000020208808 */ /* 0x000fe20004800000 */
[----:B------:R-:W-:Y:S01]  /*5ad0*/  MUFU.EX2 R193, R23 ;  /* 0x0000001700c17308 */ /* 0x000fe20000000800 */
[----:B------:R-:W-:Y:S03]  /*5ae0*/  @!P0 ISETP.GE.AND P1, PT, R0, R180, PT ;  /* 0x000000b40000820c */ /* 0x000fe60003f26270 */
[--C-:B------:R-:W-:Y:S01]  /*5af0*/  FFMA.FTZ R32, R32, c[0x0][0x23c], -R175.reuse ;  /* 0x00008f0020207a23 */ /* 0x100fe200000108af */
[----:B------:R-:W-:Y:S02]  /*5b00*/  @!P0 FSEL R33, R33, -INF , !P1 ;  /* 0xff80000021218808 */ /* 0x000fe40004800000 */
[----:B------:R-:W-:Y:S02]  /*5b10*/  @!P0 ISETP.GE.AND P1, PT, R4, R174, PT ;  /* 0x000000ae0400820c */ /* 0x000fe40003f26270 */
[----:B------:R-:W-:Y:S01]  /*5b20*/  F2FP.BF16.PACK_AB R4, R241, R242 ;  /* 0x000000f2f104723e */ /* 0x000fe200000010ff */
[----:B------:R-:W-:Y:S01]  /*5b30*/  FFMA.FTZ R175, R33, c[0x0][0x23c], -R175 ;  /* 0x00008f0021af7a23 */ /* 0x000fe200000108af */
[----:B------:R-:W-:Y:S01]  /*5b40*/  @!P0 FSEL R34, R34, -INF , !P1 ;  /* 0xff80000022228808 */ /* 0x000fe20004800000 */
[----:B------:R-:W-:Y:S01]  /*5b50*/  MUFU.EX2 R182, R32 ;  /* 0x0000002000b67308 */ /* 0x000fe20000000800 */
[----:B------:R-:W-:Y:S03]  /*5b60*/  @!P0 ISETP.GE.AND P1, PT, R0, R174, PT ;  /* 0x000000ae0000820c */ /* 0x000fe60003f26270 */
[--C-:B------:R-:W-:Y:S01]  /*5b70*/  FFMA.FTZ R34, R34, c[0x0][0x23c], -R173.reuse ;  /* 0x00008f0022227a23 */ /* 0x100fe200000108ad */
[----:B------:R-:W-:Y:S02]  /*5b80*/  @!P0 FSEL R35, R35, -INF , !P1 ;  /* 0xff80000023238808 */ /* 0x000fe40004800000 */
[----:B------:R-:W-:Y:S02]  /*5b90*/  @!P0 ISETP.GE.AND P1, PT, R0, R8, PT ;  /* 0x000000080000820c */ /* 0x000fe40003f26270 */
[----:B------:R-:W-:Y:S01]  /*5ba0*/  F2FP.BF16.PACK_AB R0, R192, R199 ;  /* 0x000000c7c000723e */ /* 0x000fe200000010ff */
[----:B------:R-:W1:Y:S01]  /*5bb0*/  MUFU.EX2 R181, R175 ;  /* 0x000000af00b57308 */ /* 0x000e620000000800 */
[----:B------:R-:W-:Y:S01]  /*5bc0*/  @!P0 FSEL R31, R31, -INF , !P1 ;  /* 0xff8000001f1f8808 */ /* 0x000fe20004800000 */
[----:B------:R-:W-:Y:S01]  /*5bd0*/  FFMA.FTZ R173, R35, c[0x0][0x23c], -R173 ;  /* 0x00008f0023ad7a23 */ /* 0x000fe200000108ad */
[----:B------:R-:W-:Y:S01]  /*5be0*/  PLOP3.LUT P1, PT, PT, PT, UP3, 0x80, 0x0 ;  /* 0x000000000000781c */ /* 0x000fe20003f2f038 */
[----:B------:R2:W-:Y:S02]  /*5bf0*/  STS [R224+0x20000], R0 ;  /* 0x02000000e0007388 */ /* 0x0005e40000000800 */
[----:B------:R-:W-:Y:S04]  /*5c00*/  FFMA.FTZ R2, R31, c[0x0][0x23c], -R2 ;  /* 0x00008f001f027a23 */ /* 0x000fe80000010802 */
[----:B------:R3:W-:Y:S10]  /*5c10*/  MUFU.EX2 R185, R2 ;  /* 0x0000000200b97308 */ /* 0x0007f40000000800 */
[----:B------:R-:W-:Y:S01]  /*5c20*/  MUFU.EX2 R184, R34 ;  /* 0x0000002200b87308 */ /* 0x000fe20000000800 */
[----:B--2---:R-:W-:Y:S09]  /*5c30*/  F2FP.BF16.PACK_AB R0, R198, R200 ;  /* 0x000000c8c600723e */ /* 0x004ff200000010ff */
[----:B------:R-:W-:Y:S01]  /*5c40*/  MUFU.EX2 R183, R173 ;  /* 0x000000ad00b77308 */ /* 0x000fe20000000800 */
[----:B---3--:R-:W-:Y:S01]  /*5c50*/  F2FP.BF16.PACK_AB R2, R195, R197 ;  /* 0x000000c5c302723e */ /* 0x008fe200000010ff */
[----:B------:R1:W-:Y:S04]  /*5c60*/  STS [R227+0x20400], R0 ;  /* 0x02040000e3007388 */ /* 0x0003e80000000800 */
[----:B------:R2:W-:Y:S04]  /*5c70*/  STS [R227+0x20000], R2 ;  /* 0x02000002e3007388 */ /* 0x0005e80000000800 */
[----:B------:R-:W-:Y:S01]  /*5c80*/  MUFU.EX2 R202, R24 ;  /* 0x0000001800ca7308 */ /* 0x000fe20000000800 */
[----:B------:R3:W-:Y:S04]  /*5c90*/  STS [R224+0x21000], R4 ;  /* 0x02100004e0007388 */ /* 0x0007e80000000800 */
[----:B------:R4:W-:Y:S05]  /*5ca0*/  STS [R224+0x21400], R3 ;  /* 0x02140003e0007388 */ /* 0x0009ea0000000800 */
[----:B------:R-:W4:Y:S01]  /*5cb0*/  MUFU.EX2 R196, R25 ;  /* 0x0000001900c47308 */ /* 0x000f220000000800 */
[----:B------:R4:W-:Y:S01]  /*5cc0*/  STS [R227+0x21000], R5 ;  /* 0x02100005e3007388 */ /* 0x0009e20000000800 */
[----:B-1----:R-:W-:Y:S08]  /*5cd0*/  F2FP.BF16.PACK_AB R0, R181, R182 ;  /* 0x000000b6b500723e */ /* 0x002ff000000010ff */
[----:B------:R-:W-:Y:S01]  /*5ce0*/  MUFU.EX2 R203, R26 ;  /* 0x0000001a00cb7308 */ /* 0x000fe20000000800 */
[----:B--2---:R-:W-:Y:S02]  /*5cf0*/  F2FP.BF16.PACK_AB R2, R193, R194 ;  /* 0x000000c2c102723e */ /* 0x004fe400000010ff */
[----:B---3--:R-:W-:Y:S07]  /*5d00*/  F2FP.BF16.PACK_AB R4, R238, R239 ;  /* 0x000000efee04723e */ /* 0x008fee00000010ff */
[----:B------:R-:W1:Y:S01]  /*5d10*/  MUFU.EX2 R201, R27 ;  /* 0x0000001b00c97308 */ /* 0x000e620000000800 */
[----:B----4-:R-:W-:Y:S01]  /*5d20*/  F2FP.BF16.PACK_AB R3, R188, R190 ;  /* 0x000000bebc03723e */ /* 0x010fe200000010ff */
[----:B------:R1:W-:Y:S01]  /*5d30*/  STS [R227+0x21400], R4 ;  /* 0x02140004e3007388 */ /* 0x0003e20000000800 */
[----:B------:R-:W-:Y:S03]  /*5d40*/  F2FP.BF16.PACK_AB R5, R196, R202 ;  /* 0x000000cac405723e */ /* 0x000fe600000010ff */
[----:B------:R2:W-:Y:S04]  /*5d50*/  STS [R225+0x20000], R3 ;  /* 0x02000003e1007388 */ /* 0x0005e80000000800 */
[----:B------:R3:W-:Y:S01]  /*5d60*/  STS [R225+0x20400], R2 ;  /* 0x02040002e1007388 */ /* 0x0007e20000000800 */
[----:B------:R-:W-:Y:S03]  /*5d70*/  MUFU.EX2 R187, R28 ;  /* 0x0000001c00bb7308 */ /* 0x000fe60000000800 */
[----:B------:R4:W-:Y:S07]  /*5d80*/  STS [R226+0x20000], R0 ;  /* 0x02000000e2007388 */ /* 0x0009ee0000000800 */
[----:B------:R-:W3:Y:S01]  /*5d90*/  MUFU.EX2 R186, R172 ;  /* 0x000000ac00ba7308 */ /* 0x000ee20000000800 */
[----:B-1----:R-:W-:Y:S09]  /*5da0*/  F2FP.BF16.PACK_AB R4, R201, R203 ;  /* 0x000000cbc904723e */ /* 0x002ff200000010ff */
[----:B------:R-:W4:Y:S01]  /*5db0*/  MUFU.EX2 R189, R30 ;  /* 0x0000001e00bd7308 */ /* 0x000f220000000800 */
[----:B--2---:R-:W-:Y:S05]  /*5dc0*/  F2FP.BF16.PACK_AB R3, R183, R184 ;  /* 0x000000b8b703723e */ /* 0x004fea00000010ff */
[----:B------:R1:W-:Y:S04]  /*5dd0*/  STS [R226+0x20400], R3 ;  /* 0x02040003e2007388 */ /* 0x0003e80000000800 */
[----:B------:R-:W-:Y:S01]  /*5de0*/  STS [R225+0x21000], R5 ;  /* 0x02100005e1007388 */ /* 0x000fe20000000800 */
[----:B---3--:R-:W-:Y:S03]  /*5df0*/  F2FP.BF16.PACK_AB R2, R186, R187 ;  /* 0x000000bbba02723e */ /* 0x008fe600000010ff */
[----:B------:R-:W-:Y:S04]  /*5e00*/  STS [R225+0x21400], R4 ;  /* 0x02140004e1007388 */ /* 0x000fe80000000800 */
[----:B------:R-:W-:Y:S01]  /*5e10*/  STS [R226+0x21000], R2 ;  /* 0x02100002e2007388 */ /* 0x000fe20000000800 */
[----:B----4-:R-:W-:Y:S05]  /*5e20*/  F2FP.BF16.PACK_AB R0, R185, R189 ;  /* 0x000000bdb900723e */ /* 0x010fea00000010ff */
[----:B------:R-:W-:Y:S01]  /*5e30*/  STS [R226+0x21400], R0 ;  /* 0x02140000e2007388 */ /* 0x000fe20000000800 */
[----:B-1----:R-:W-:Y:S03]  /*5e40*/  IMAD.IADD R3, R208, 0x1, R209 ;  /* 0x00000001d0037824 */ /* 0x002fe600078e02d1 */
[----:B------:R-:W-:Y:S08]  /*5e50*/  LDSM.16.M88.4 R32, [R216+0x8000] ;  /* 0x00800000d820783b */ /* 0x000ff00000000200 */
[----:B------:R-:W1:Y:S08]  /*5e60*/  LDSM.16.M88.4 R16, [R211+0x14000] ;  /* 0x01400000d310783b */ /* 0x000e700000000200 */
[----:B------:R-:W2:Y:S08]  /*5e70*/  LDSM.16.M88.4 R28, [R216+0x9000] ;  /* 0x00900000d81c783b */ /* 0x000eb00000000200 */
[----:B------:R-:W3:Y:S08]  /*5e80*/  LDSM.16.M88.4 R164, [R211+0x14800] ;  /* 0x01480000d3a4783b */ /* 0x000ef00000000200 */
[----:B------:R-:W-:Y:S08]  /*5e90*/  LDSM.16.M88.4 R168, [R209+0x8000] ;  /* 0x00800000d1a8783b */ /* 0x000ff00000000200 */
[----:B------:R-:W4:Y:S01]  /*5ea0*/  LDSM.16.M88.4 R172, [R212+0x14000] ;  /* 0x01400000d4ac783b */ /* 0x000f220000000200 */
[-C--:B-1----:R-:W-:Y:S07]  /*5eb0*/  HMMA.16816.F32.BF16 R4, R32, R16.reuse, RZ ;  /* 0x000000102004723c */ /* 0x082fee00000418ff */
[----:B------:R-:W1:Y:S01]  /*5ec0*/  LDSM.16.M88.4 R176, [R209+0x9000] ;  /* 0x00900000d1b0783b */ /* 0x000e620000000200 */
[C---:B--2---:R-:W-:Y:S08]  /*5ed0*/  HMMA.16816.F32.BF16 R8, R28.reuse, R16, RZ ;  /* 0x000000101c08723c */ /* 0x044ff000000418ff */
[-C--:B------:R-:W-:Y:S08]  /*5ee0*/  HMMA.16816.F32.BF16 R12, R28, R18.reuse, RZ ;  /* 0x000000121c0c723c */ /* 0x080ff000000418ff */
[C---:B------:R-:W-:Y:S08]  /*5ef0*/  HMMA.16816.F32.BF16 R16, R32.reuse, R18, RZ ;  /* 0x000000122010723c */ /* 0x040ff000000418ff */
[-C--:B---3--:R-:W-:Y:S08]  /*5f00*/  HMMA.16816.F32.BF16 R20, R32, R164.reuse, RZ ;  /* 0x000000a42014723c */ /* 0x088ff000000418ff */
[C---:B------:R-:W-:Y:S08]  /*5f10*/  HMMA.16816.F32.BF16 R24, R28.reuse, R164, RZ ;  /* 0x000000a41c18723c */ /* 0x040ff000000418ff */
[-C--:B------:R-:W-:Y:S08]  /*5f20*/  HMMA.16816.F32.BF16 R28, R28, R166.reuse, RZ ;  /* 0x000000a61c1c723c */ /* 0x080ff000000418ff */
[----:B------:R-:W-:Y:S01]  /*5f30*/  HMMA.16816.F32.BF16 R32, R32, R166, RZ ;  /* 0x000000a62020723c */ /* 0x000fe200000418ff */
[----:B------:R-:W2:Y:S07]  /*5f40*/  LDSM.16.M88.4 R164, [R212+0x14800] ;  /* 0x01480000d4a4783b */ /* 0x000eae0000000200 */
[-C--:B----4-:R-:W-:Y:S08]  /*5f50*/  HMMA.16816.F32.BF16 R4, R168, R172.reuse, R4 ;  /* 0x000000aca804723c */ /* 0x090ff00000041804 */
[C---:B-1----:R-:W-:Y:S08]  /*5f60*/  HMMA.16816.F32.BF16 R8, R176.reuse, R172, R8 ;  /* 0x000000acb008723c */ /* 0x042ff00000041808 */
[-C--:B------:R-:W-:Y:S08]  /*5f70*/  HMMA.16816.F32.BF16 R12, R176, R174.reuse, R12 ;  /* 0x000000aeb00c723c */ /* 0x080ff0000004180c */
[C---:B------:R-:W-:Y:S01]  /*5f80*/  HMMA.16816.F32.BF16 R16, R168.reuse, R174, R16 ;  /* 0x000000aea810723c */ /* 0x040fe20000041810 */
[----:B------:R-:W-:Y:S07]  /*5f90*/  LDSM.16.M88.4 R172, [R204+0x8000] ;  /* 0x00800000ccac783b */ /* 0x000fee0000000200 */
[-C--:B--2---:R-:W-:Y:S08]  /*5fa0*/  HMMA.16816.F32.BF16 R20, R168, R164.reuse, R20 ;  /* 0x000000a4a814723c */ /* 0x084ff00000041814 */
[C---:B------:R-:W-:Y:S08]  /*5fb0*/  HMMA.16816.F32.BF16 R24, R176.reuse, R164, R24 ;  /* 0x000000a4b018723c */ /* 0x040ff00000041818 */
[-C--:B------:R-:W-:Y:S01]  /*5fc0*/  HMMA.16816.F32.BF16 R28, R176, R166.reuse, R28 ;  /* 0x000000a6b01c723c */ /* 0x080fe2000004181c */
[----:B------:R-:W1:Y:S07]  /*5fd0*/  LDSM.16.M88.4 R176, [R214+0x14000] ;  /* 0x01400000d6b0783b */ /* 0x000e6e0000000200 */
[----:B------:R-:W-:Y:S01]  /*5fe0*/  HMMA.16816.F32.BF16 R32, R168, R166, R32 ;  /* 0x000000a6a820723c */ /* 0x000fe20000041820 */
[----:B------:R-:W2:Y:S08]  /*5ff0*/  LDSM.16.M88.4 R164, [R204+0x9000] ;  /* 0x00900000cca4783b */ /* 0x000eb00000000200 */
[----:B------:R-:W3:Y:S01]  /*6000*/  LDSM.16.M88.4 R168, [R214+0x14800] ;  /* 0x01480000d6a8783b */ /* 0x000ee20000000200 */
[-C--:B-1----:R-:W-:Y:S08]  /*6010*/  HMMA.16816.F32.BF16 R4, R172, R176.reuse, R4 ;  /* 0x000000b0ac04723c */ /* 0x082ff00000041804 */
[C---:B--2---:R-:W-:Y:S08]  /*6020*/  HMMA.16816.F32.BF16 R8, R164.reuse, R176, R8 ;  /* 0x000000b0a408723c */ /* 0x044ff00000041808 */
[-C--:B------:R-:W-:Y:S08]  /*6030*/  HMMA.16816.F32.BF16 R12, R164, R178.reuse, R12 ;  /* 0x000000b2a40c723c */ /* 0x080ff0000004180c */
[C---:B------:R-:W-:Y:S07]  /*6040*/  HMMA.16816.F32.BF16 R16, R172.reuse, R178, R16 ;  /* 0x000000b2ac10723c */ /* 0x040fee0000041810 */
[----:B------:R-:W-:Y:S01]  /*6050*/  IADD3 R178, P0, R251, UR16, RZ ;  /* 0x00000010fbb27c10 */ /* 0x000fe2000ff1e0ff */
[-C--:B---3--:R-:W-:Y:S04]  /*6060*/  HMMA.16816.F32.BF16 R20, R172, R168.reuse, R20 ;  /* 0x000000a8ac14723c */ /* 0x088fe80000041814 */
[----:B------:R-:W-:Y:S04]  /*6070*/  IADD3.X R179, R252, UR15, RZ, P0, !PT ;  /* 0x0000000ffcb37c10 */ /* 0x000fe800087fe4ff */
[C---:B------:R-:W-:Y:S01]  /*6080*/  HMMA.16816.F32.BF16 R24, R164.reuse, R168, R24 ;  /* 0x000000a8a418723c */ /* 0x040fe20000041818 */
[----:B------:R-:W2:Y:S04]  /*6090*/  LDG.E R177, [R178.64] ;  /* 0x0000000cb2b17981 */ /* 0x000ea8000c1e1900 */
[----:B------:R1:W3:Y:S03]  /*60a0*/  LDG.E R176, [R178.64+0x20] ;  /* 0x0000200cb2b07981 */ /* 0x0002e6000c1e1900 */
[-C--:B------:R-:W-:Y:S01]  /*60b0*/  HMMA.16816.F32.BF16 R28, R164, R170.reuse, R28 ;  /* 0x000000aaa41c723c */ /* 0x080fe2000004181c */
[----:B------:R-:W-:Y:S07]  /*60c0*/  LDSM.16.M88.4 R164, [R3+0x8000] ;  /* 0x0080000003a4783b */ /* 0x000fee0000000200 */
[----:B------:R-:W-:Y:S01]  /*60d0*/  HMMA.16816.F32.BF16 R32, R172, R170, R32 ;  /* 0x000000aaac20723c */ /* 0x000fe20000041820 */
[----:B------:R-:W4:Y:S08]  /*60e0*/  LDSM.16.M88.4 R168, [R213+0x14000] ;  /* 0x01400000d5a8783b */ /* 0x000f300000000200 */
[----:B------:R-:W1:Y:S08]  /*60f0*/  LDSM.16.M88.4 R172, [R3+0x9000] ;  /* 0x0090000003ac783b */ /* 0x000e700000000200 */
[----:B------:R1:W2:Y:S04]  /*6100*/  LDG.E R2, [R178.64+0x80] ;  /* 0x0000800cb2027981 */ /* 0x0002a8000c1e1900 */
[----:B------:R1:W2:Y:S01]  /*6110*/  LDG.E R0, [R178.64+0xa0] ;  /* 0x0000a00cb2007981 */ /* 0x0002a2000c1e1900 */
[-C--:B----4-:R-:W-:Y:S08]  /*6120*/  HMMA.16816.F32.BF16 R4, R164, R168.reuse, R4 ;  /* 0x000000a8a404723c */ /* 0x090ff00000041804 */
[C---:B-1----:R-:W-:Y:S08]  /*6130*/  HMMA.16816.F32.BF16 R8, R172.reuse, R168, R8 ;  /* 0x000000a8ac08723c */ /* 0x042ff00000041808 */
[-C--:B------:R-:W-:Y:S08]  /*6140*/  HMMA.16816.F32.BF16 R12, R172, R170.reuse, R12 ;  /* 0x000000aaac0c723c */ /* 0x080ff0000004180c */
[C---:B------:R-:W-:Y:S01]  /*6150*/  HMMA.16816.F32.BF16 R16, R164.reuse, R170, R16 ;  /* 0x000000aaa410723c */ /* 0x040fe20000041810 */
[----:B------:R-:W1:Y:S07]  /*6160*/  LDSM.16.M88.4 R168, [R213+0x14800] ;  /* 0x01480000d5a8783b */ /* 0x000e6e0000000200 */
[-C--:B-1----:R-:W-:Y:S08]  /*6170*/  HMMA.16816.F32.BF16 R20, R164, R168.reuse, R20 ;  /* 0x000000a8a414723c */ /* 0x082ff00000041814 */
[C---:B------:R-:W-:Y:S08]  /*6180*/  HMMA.16816.F32.BF16 R24, R172.reuse, R168, R24 ;  /* 0x000000a8ac18723c */ /* 0x040ff00000041818 */
[-C--:B------:R-:W-:Y:S01]  /*6190*/  HMMA.16816.F32.BF16 R28, R172, R170.reuse, R28 ;  /* 0x000000aaac1c723c */ /* 0x080fe2000004181c */
[----:B------:R-:W-:Y:S07]  /*61a0*/  LDSM.16.M88.4 R172, [R216+0xa000] ;  /* 0x00a00000d8ac783b */ /* 0x000fee0000000200 */
[----:B------:R-:W-:Y:S01]  /*61b0*/  HMMA.16816.F32.BF16 R32, R164, R170, R32 ;  /* 0x000000aaa420723c */ /* 0x000fe20000041820 */
[----:B------:R-:W1:Y:S08]  /*61c0*/  LDSM.16.M88.4 R164, [R211+0x18000] ;  /* 0x01800000d3a4783b */ /* 0x000e700000000200 */
[----:B------:R-:W4:Y:S01]  /*61d0*/  LDSM.16.M88.4 R168, [R216+0xb000] ;  /* 0x00b00000d8a8783b */ /* 0x000f220000000200 */
[-C--:B-1----:R-:W-:Y:S08]  /*61e0*/  HMMA.16816.F32.BF16 R4, R172, R164.reuse, R4 ;  /* 0x000000a4ac04723c */ /* 0x082ff00000041804 */
[C---:B----4-:R-:W-:Y:S08]  /*61f0*/  HMMA.16816.F32.BF16 R8, R168.reuse, R164, R8 ;  /* 0x000000a4a808723c */ /* 0x050ff00000041808 */
        /* <DEDUP_REMOVED lines=37> */
[C---:B--2---:R-:W-:Y:S01]  /*6450*/  FADD.FTZ R5, -R177.reuse, R5 ;  /* 0x00000005b1057221 */ /* 0x044fe20000010100 */
[C---:B------:R-:W-:Y:S01]  /*6460*/  HMMA.16816.F32.BF16 R16, R164.reuse, R170, R16 ;  /* 0x000000aaa410723c */ /* 0x040fe20000041810 */
[----:B------:R-:W1:Y:S03]  /*6470*/  LDSM.16.M88.4 R168, [R213+0x18800] ;  /* 0x01880000d5a8783b */ /* 0x000e660000000200 */
[----:B------:R-:W-:Y:S02]  /*6480*/  FADD.FTZ R4, -R177, R4 ;  /* 0x00000004b1047221 */ /* 0x000fe40000010100 */
[----:B------:R-:W-:Y:S02]  /*6490*/  FMUL.FTZ R178, R192, R5 ;  /* 0x00000005c0b27220 */ /* 0x000fe40000410000 */
[----:B------:R-:W-:Y:S04]  /*64a0*/  IMAD.U32 R5, RZ, RZ, UR5 ;  /* 0x00000005ff057e24 */ /* 0x000fe8000f8e00ff */
[----:B------:R-:W-:Y:S01]  /*64b0*/  FMUL.FTZ R179, R199, R4 ;  /* 0x00000004c7b37220 */ /* 0x000fe20000410000 */
[----:B------:R-:W-:Y:S01]  /*64c0*/  LEA R222, P0, R5, R222, 0x2 ;  /* 0x000000de05de7211 */ /* 0x000fe200078010ff */
[----:B------:R-:W-:Y:S02]  /*64d0*/  IMAD.U32 R4, RZ, RZ, UR5 ;  /* 0x00000005ff047e24 */ /* 0x000fe4000f8e00ff */
[C---:B---3--:R-:W-:Y:S02]  /*64e0*/  FADD.FTZ R6, -R176.reuse, R6 ;  /* 0x00000006b0067221 */ /* 0x048fe40000010100 */
[----:B------:R-:W-:Y:S01]  /*64f0*/  FADD.FTZ R7, -R176, R7 ;  /* 0x00000007b0077221 */ /* 0x000fe20000010100 */
[----:B------:R-:W-:Y:S01]  /*6500*/  LEA.HI.X.SX32 R223, R4, R223, 0x2, P0 ;  /* 0x000000df04df7211 */ /* 0x000fe200000f16ff */
[C---:B------:R-:W-:Y:S02]  /*6510*/  FADD.FTZ R8, -R2.reuse, R8 ;  /* 0x0000000802087221 */ /* 0x040fe40000010100 */
[----:B------:R-:W-:Y:S02]  /*6520*/  FADD.FTZ R9, -R2, R9 ;  /* 0x0000000902097221 */ /* 0x000fe40000010100 */
[C---:B------:R-:W-:Y:S02]  /*6530*/  FADD.FTZ R19, -R176.reuse, R19 ;  /* 0x00000013b0137221 */ /* 0x040fe40000010100 */
[C---:B------:R-:W-:Y:S02]  /*6540*/  FADD.FTZ R16, -R177.reuse, R16 ;  /* 0x00000010b1107221 */ /* 0x040fe40000010100 */
[----:B------:R-:W-:Y:S02]  /*6550*/  FADD.FTZ R17, -R177, R17 ;  /* 0x00000011b1117221 */ /* 0x000fe40000010100 */
[----:B------:R-:W-:Y:S02]  /*6560*/  FADD.FTZ R18, -R176, R18 ;  /* 0x00000012b0127221 */ /* 0x000fe40000010100 */
[----:B------:R-:W-:Y:S02]  /*6570*/  FADD.FTZ R12, -R2, R12 ;  /* 0x0000000c020c7221 */ /* 0x000fe40000010100 */
[C---:B------:R-:W-:Y:S02]  /*6580*/  FADD.FTZ R10, -R0.reuse, R10 ;  /* 0x0000000a000a7221 */ /* 0x040fe40000010100 */
[C---:B------:R-:W-:Y:S02]  /*6590*/  FADD.FTZ R11, -R0.reuse, R11 ;  /* 0x0000000b000b7221 */ /* 0x040fe40000010100 */
[C---:B------:R-:W-:Y:S02]  /*65a0*/  FADD.FTZ R14, -R0.reuse, R14 ;  /* 0x0000000e000e7221 */ /* 0x040fe40000010100 */
[----:B------:R-:W-:Y:S01]  /*65b0*/  FADD.FTZ R15, -R0, R15 ;  /* 0x0000000f000f7221 */ /* 0x000fe20000010100 */
[-C--:B-1----:R-:W-:Y:S03]  /*65c0*/  HMMA.16816.F32.BF16 R20, R164, R168.reuse, R20 ;  /* 0x000000a8a414723c */ /* 0x082fe60000041814 */
[----:B------:R-:W-:Y:S05]  /*65d0*/  FMUL.FTZ R180, R191, R6 ;  /* 0x00000006bfb47220 */ /* 0x000fea0000410000 */
[C---:B------:R-:W-:Y:S07]  /*65e0*/  HMMA.16816.F32.BF16 R24, R172.reuse, R168, R24 ;  /* 0x000000a8ac18723c */ /* 0x040fee0000041818 */
[----:B------:R-:W-:Y:S01]  /*65f0*/  FMUL.FTZ R169, R195, R17 ;  /* 0x00000011c3a97220 */ /* 0x000fe20000410000 */
[-C--:B------:R-:W-:Y:S04]  /*6600*/  HMMA.16816.F32.BF16 R28, R172, R170.reuse, R28 ;  /* 0x000000aaac1c723c */ /* 0x080fe8000004181c */
[----:B------:R-:W-:Y:S04]  /*6610*/  FMUL.FTZ R17, R239, R14 ;  /* 0x0000000eef117220 */ /* 0x000fe80000410000 */
[C---:B------:R-:W-:Y:S01]  /*6620*/  FADD.FTZ R20, -R177.reuse, R20 ;  /* 0x00000014b1147221 */ /* 0x040fe20000010100 */
[----:B------:R-:W-:Y:S04]  /*6630*/  HMMA.16816.F32.BF16 R32, R164, R170, R32 ;  /* 0x000000aaa420723c */ /* 0x000fe80000041820 */
[C---:B------:R-:W-:Y:S02]  /*6640*/  FADD.FTZ R21, -R177.reuse, R21 ;  /* 0x00000015b1157221 */ /* 0x040fe40000010100 */
[----:B------:R-:W-:Y:S02]  /*6650*/  FADD.FTZ R22, -R176, R22 ;  /* 0x00000016b0167221 */ /* 0x000fe40000010100 */
[----:B------:R-:W-:Y:S04]  /*6660*/  FMUL.FTZ R174, R190, R20 ;  /* 0x00000014beae7220 */ /* 0x000fe80000410000 */
[----:B------:R-:W-:Y:S02]  /*6670*/  FMUL.FTZ R173, R188, R21 ;  /* 0x00000015bcad7220 */ /* 0x000fe40000410000 */
[----:B------:R-:W-:Y:S02]  /*6680*/  FMUL.FTZ R165, R198, R19 ;  /* 0x00000013c6a57220 */ /* 0x000fe40000410000 */
[----:B------:R-:W-:Y:S02]  /*6690*/  FADD.FTZ R23, -R176, R23 ;  /* 0x00000017b0177221 */ /* 0x000fe40000010100 */
[C---:B------:R-:W-:Y:S02]  /*66a0*/  FADD.FTZ R4, -R2.reuse, R24 ;  /* 0x0000001802047221 */ /* 0x040fe40000010100 */
[C---:B------:R-:W-:Y:S02]  /*66b0*/  FADD.FTZ R24, -R2.reuse, R25 ;  /* 0x0000001902187221 */ /* 0x040fe40000010100 */
[----:B------:R-:W-:Y:S02]  /*66c0*/  FADD.FTZ R5, -R2, R28 ;  /* 0x0000001c02057221 */ /* 0x000fe40000010100 */
[C---:B------:R-:W-:Y:S02]  /*66d0*/  FADD.FTZ R32, -R177.reuse, R32 ;  /* 0x00000020b1207221 */ /* 0x040fe40000010100 */
[----:B------:R-:W-:Y:S02]  /*66e0*/  FADD.FTZ R33, -R177, R33 ;  /* 0x00000021b1217221 */ /* 0x000fe40000010100 */
[----:B------:R-:W-:Y:S02]  /*66f0*/  FMUL.FTZ R172, R182, R32 ;  /* 0x00000020b6ac7220 */ /* 0x000fe40000410000 */
[C---:B------:R-:W-:Y:S02]  /*6700*/  FADD.FTZ R168, -R176.reuse, R34 ;  /* 0x00000022b0a87221 */ /* 0x040fe40000010100 */
[----:B------:R-:W-:Y:S02]  /*6710*/  FADD.FTZ R167, -R176, R35 ;  /* 0x00000023b0a77221 */ /* 0x000fe40000010100 */
[----:B------:R-:W-:Y:S02]  /*6720*/  FMUL.FTZ R35, R194, R22 ;  /* 0x00000016c2237220 */ /* 0x000fe40000410000 */
[C---:B------:R-:W-:Y:S02]  /*6730*/  FADD.FTZ R32, -R2.reuse, R13 ;  /* 0x0000000d02207221 */ /* 0x040fe40000010100 */
[----:B------:R-:W-:Y:S02]  /*6740*/  FADD.FTZ R28, -R2, R29 ;  /* 0x0000001d021c7221 */ /* 0x000fe40000010100 */
        /* <DEDUP_REMOVED lines=31> */
[----:B------:R-:W-:Y:S01]  /*6940*/  ULOP3.LUT UR5, UR10, 0x1, URZ, 0xc0, !UPT ;  /* 0x000000010a057892 */ /* 0x000fe2000f8ec03f */
[----:B------:R-:W-:Y:S03]  /*6950*/  IMAD.U32 R5, R9, -0x40, RZ ;  /* 0xffffffc009057824 */ /* 0x000fe600078e00ff */
[----:B------:R-:W-:Y:S02]  /*6960*/  UISETP.NE.U32.AND UP0, UPT, UR5, 0x1, UPT ;  /* 0x000000010500788c */ /* 0x000fe4000bf05070 */
[----:B------:R-:W-:Y:S02]  /*6970*/  LEA R4, P0, R5, R232, 0x1 ;  /* 0x000000e805047211 */ /* 0x000fe400078008ff */
[----:B------:R-:W-:Y:S01]  /*6980*/  USEL UR5, UR40, 0x4000, !UP0 ;  /* 0x0000400028057887 */ /* 0x000fe2000c000000 */
[----:B------:R-:W-:Y:S02]  /*6990*/  SHF.R.S32.HI R2, RZ, 0x1f, R5 ;  /* 0x0000001fff027819 */ /* 0x000fe40000011405 */
[----:B------:R-:W-:Y:S02]  /*69a0*/  LEA R0, P4, R9, R5, 0x5 ;  /* 0x0000000509007211 */ /* 0x000fe400078828ff */
[----:B------:R-:W-:Y:S02]  /*69b0*/  LEA.HI.X.SX32 R5, R5, R233, 0x1, P0 ;  /* 0x000000e905057211 */ /* 0x000fe400000f0eff */
[----:B------:R-:W-:Y:S02]  /*69c0*/  IADD3 R221, R221, UR5, RZ ;  /* 0x00000005dddd7c10 */ /* 0x000fe4000fffe0ff */
[----:B------:R-:W-:Y:S02]  /*69d0*/  IADD3 R228, R228, UR5, RZ ;  /* 0x00000005e4e47c10 */ /* 0x000fe4000fffe0ff */
[C---:B------:R-:W-:Y:S01]  /*69e0*/  @!P3 LEA R8, P0, R9.reuse, R4, 0x6 ;  /* 0x000000040908b211 */ /* 0x040fe200078030ff */
[----:B------:R1:W-:Y:S01]  /*69f0*/  @P3 STS [R221], RZ ;  /* 0x000000ffdd003388 */ /* 0x0003e20000000800 */
[C-C-:B------:R-:W-:Y:S02]  /*6a00*/  LEA.HI.X R2, R9.reuse, R2, R10.reuse, 0x5, P4 ;  /* 0x0000000209027211 */ /* 0x140fe400020f2c0a */
[----:B------:R-:W-:Y:S01]  /*6a10*/  @!P3 LEA.HI.X R9, R9, R5, R10, 0x6, P0 ;  /* 0x000000050909b211 */ /* 0x000fe200000f340a */
[----:B------:R1:W-:Y:S01]  /*6a20*/  @P3 STS [R221+0x4], RZ ;  /* 0x000004ffdd003388 */ /* 0x0003e20000000800 */
[----:B------:R-:W-:Y:S01]  /*6a30*/  @!P2 LEA R6, P4, R0, R232, 0x1 ;  /* 0x000000e80006a211 */ /* 0x000fe200078808ff */
[----:B------:R-:W-:Y:S01]  /*6a40*/  IMAD.MOV.U32 R232, RZ, RZ, R4 ;  /* 0x000000ffffe87224 */ /* 0x000fe200078e0004 */
[----:B------:R-:W-:Y:S01]  /*6a50*/  IADD3 R210, R210, UR5, RZ ;  /* 0x00000005d2d27c10 */ /* 0x000fe2000fffe0ff */
[----:B------:R1:W-:Y:S01]  /*6a60*/  @P3 STS [R221+0x8], RZ ;  /* 0x000008ffdd003388 */ /* 0x0003e20000000800 */
[----:B------:R-:W-:Y:S01]  /*6a70*/  @!P2 LEA.HI.X R7, R0, R233, R2, 0x1, P4 ;  /* 0x000000e90007a211 */ /* 0x000fe200020f0c02 */
[----:B------:R-:W-:Y:S02]  /*6a80*/  IMAD.MOV.U32 R233, RZ, RZ, R5 ;  /* 0x000000ffffe97224 */ /* 0x000fe400078e0005 */
        /* <DEDUP_REMOVED lines=30> */
.L_x_186:
[----:B------:R-:W-:Y:S02]  /*6c70*/  F2FP.BF16.PACK_AB R15, R178, R179 ;  /* 0x000000b3b20f723e */ /* 0x000fe400000010ff */
[----:B------:R-:W-:Y:S02]  /*6c80*/  F2FP.BF16.PACK_AB R14, R164, R180 ;  /* 0x000000b4a40e723e */ /* 0x000fe400000010ff */
[----:B------:R-:W-:Y:S01]  /*6c90*/  F2FP.BF16.PACK_AB R11, R169, R171 ;  /* 0x000000aba90b723e */ /* 0x000fe200000010ff */
[----:B------:R-:W-:Y:S01]  /*6ca0*/  STS [R224+0x1c000], R15 ;  /* 0x01c0000fe0007388 */ /* 0x000fe20000000800 */
[----:B------:R-:W-:Y:S02]  /*6cb0*/  F2FP.BF16.PACK_AB R10, R165, R166 ;  /* 0x000000a6a50a723e */ /* 0x000fe400000010ff */
[----:B------:R-:W-:Y:S02]  /*6cc0*/  F2FP.BF16.PACK_AB R13, R13, R23 ;  /* 0x000000170d0d723e */ /* 0x000fe400000010ff */
[----:B------:R-:W-:Y:S01]  /*6cd0*/  STS [R224+0x1c400], R14 ;  /* 0x01c4000ee0007388 */ /* 0x000fe20000000800 */
[----:B------:R-:W-:Y:S02]  /*6ce0*/  F2FP.BF16.PACK_AB R12, R12, R18 ;  /* 0x000000120c0c723e */ /* 0x000fe400000010ff */
[----:B-1----:R-:W-:Y:S02]  /*6cf0*/  F2FP.BF16.PACK_AB R9, R32, R33 ;  /* 0x000000212009723e */ /* 0x002fe400000010ff */
[----:B------:R-:W-:Y:S01]  /*6d00*/  STS [R227+0x1c000], R11 ;  /* 0x01c0000be3007388 */ /* 0x000fe20000000800 */
[----:B------:R-:W-:Y:S02]  /*6d10*/  F2FP.BF16.PACK_AB R8, R16, R17 ;  /* 0x000000111008723e */ /* 0x000fe400000010ff */
[----:B------:R-:W-:Y:S02]  /*6d20*/  F2FP.BF16.PACK_AB R7, R173, R174 ;  /* 0x000000aead07723e */ /* 0x000fe400000010ff */
        /* <DEDUP_REMOVED lines=10> */
[----:B------:R-:W-:Y:S04]  /*6dd0*/  F2FP.BF16.PACK_AB R16, R21, R22 ;  /* 0x000000161510723e */ /* 0x000fe800000010ff */
[----:B------:R-:W-:Y:S05]  /*6de0*/  STS [R227+0x1d400], R8 ;  /* 0x01d40008e3007388 */ /* 0x000fea0000000800 */
[----:B------:R-:W-:Y:S05]  /*6df0*/  STS [R225+0x1c000], R7 ;  /* 0x01c00007e1007388 */ /* 0x000fea0000000800 */
[----:B------:R-:W-:Y:S05]  /*6e00*/  STS [R225+0x1c400], R6 ;  /* 0x01c40006e1007388 */ /* 0x000fea0000000800 */
[----:B------:R-:W-:Y:S05]  /*6e10*/  STS [R226+0x1c000], R2 ;  /* 0x01c00002e2007388 */ /* 0x000fea0000000800 */
[----:B------:R1:W-:Y:S05]  /*6e20*/  STS [R226+0x1c400], R0 ;  /* 0x01c40000e2007388 */ /* 0x0003ea0000000800 */
[----:B------:R-:W-:Y:S05]  /*6e30*/  STS [R225+0x1d000], R5 ;  /* 0x01d00005e1007388 */ /* 0x000fea0000000800 */
[----:B------:R-:W-:Y:S05]  /*6e40*/  STS [R225+0x1d400], R4 ;  /* 0x01d40004e1007388 */ /* 0x000fea0000000800 */
[----:B------:R-:W-:Y:S05]  /*6e50*/  STS [R226+0x1d000], R17 ;  /* 0x01d00011e2007388 */ /* 0x000fea0000000800 */
[----:B------:R-:W-:Y:S05]  /*6e60*/  STS [R226+0x1d400], R16 ;  /* 0x01d40010e2007388 */ /* 0x000fea0000000800 */
[----:B------:R-:W-:Y:S01]  /*6e70*/  BAR.SYNC.DEFER_BLOCKING 0x0 ;  /* 0x0000000000007b1d */ /* 0x000fe20000010000 */
[----:B-1----:R-:W-:Y:S04]  /*6e80*/  IMAD.SHL.U32 R0, R217, 0x2, RZ ;  /* 0x00000002d9007824 */ /* 0x002fe800078e00ff */
[----:B------:R-:W-:Y:S01]  /*6e90*/  IMAD.IADD R2, R0, 0x1, R208 ;  /* 0x0000000100027824 */ /* 0x000fe200078e02d0 */
[----:B------:R-:W-:Y:S05]  /*6ea0*/  LDSM.16.MT88.4 R4, [R206+0x20000] ;  /* 0x02000000ce04783b */ /* 0x000fea0000004200 */
[----:B------:R-:W1:Y:S05]  /*6eb0*/  LDSM.16.MT88.4 R8, [R0+0x8000] ;  /* 0x008000000008783b */ /* 0x000e6a0000004200 */
[----:B------:R-:W2:Y:S05]  /*6ec0*/  LDSM.16.MT88.4 R12, [R206+0x22000] ;  /* 0x02200000ce0c783b */ /* 0x000eaa0000004200 */
[----:B------:R-:W3:Y:S05]  /*6ed0*/  LDSM.16.MT88.4 R16, [R2+0x8000] ;  /* 0x008000000210783b */ /* 0x000eea0000004200 */
[----:B------:R-:W4:Y:S05]  /*6ee0*/  LDSM.16.MT88.4 R20, [R0+0xa000] ;  /* 0x00a000000014783b */ /* 0x000f2a0000004200 */
[----:B------:R-:W5:Y:S05]  /*6ef0*/  LDSM.16.MT88.4 R24, [R2+0xa000] ;  /* 0x00a000000218783b */ /* 0x000f6a0000004200 */
[----:B------:R-:W-:Y:S05]  /*6f00*/  LDSM.16.MT88.4 R28, [R0+0x8800] ;  /* 0x00880000001c783b */ /* 0x000fea0000004200 */
[----:B------:R-:W-:Y:S05]  /*6f10*/  LDSM.16.MT88.4 R32, [R206+0x22800] ;  /* 0x02280000ce20783b */ /* 0x000fea0000004200 */
[----:B------:R-:W-:Y:S01]  /*6f20*/  LDSM.16.MT88.4 R164, [R2+0x8800] ;  /* 0x0088000002a4783b */ /* 0x000fe20000004200 */
[-C--:B-1----:R-:W-:Y:S04]  /*6f30*/  HMMA.16816.F32.BF16 R36, R4, R8.reuse, R36 ;  /* 0x000000080424723c */ /* 0x082fe80000041824 */
[----:B------:R-:W-:Y:S05]  /*6f40*/  LDSM.16.MT88.4 R168, [R0+0xa800] ;  /* 0x00a8000000a8783b */ /* 0x000fea0000004200 */
[----:B------:R-:W-:Y:S01]  /*6f50*/  LDSM.16.MT88.4 R172, [R2+0xa800] ;  /* 0x00a8000002ac783b */ /* 0x000fe20000004200 */
[C---:B--2---:R-:W-:Y:S08]  /*6f60*/  HMMA.16816.F32.BF16 R40, R12.reuse, R8, R40 ;  /* 0x000000080c28723c */ /* 0x044ff00000041828 */
[-C--:B------:R-:W-:Y:S08]  /*6f70*/  HMMA.16816.F32.BF16 R44, R12, R10.reuse, R44 ;  /* 0x0000000a0c2c723c */ /* 0x080ff0000004182c */
[C---:B------:R-:W-:Y:S01]  /*6f80*/  HMMA.16816.F32.BF16 R48, R4.reuse, R10, R48 ;  /* 0x0000000a0430723c */ /* 0x040fe20000041830 */
[----:B------:R-:W1:Y:S07]  /*6f90*/  LDSM.16.MT88.4 R8, [R206+0x20800] ;  /* 0x02080000ce08783b */ /* 0x000e6e0000004200 */
[-C--:B---3--:R-:W-:Y:S08]  /*6fa0*/  HMMA.16816.F32.BF16 R52, R4, R16.reuse, R52 ;  /* 0x000000100434723c */ /* 0x088ff00000041834 */
[C---:B------:R-:W-:Y:S08]  /*6fb0*/  HMMA.16816.F32.BF16 R56, R12.reuse, R16, R56 ;  /* 0x000000100c38723c */ /* 0x040ff00000041838 */
[-C--:B------:R-:W-:Y:S08]  /*6fc0*/  HMMA.16816.F32.BF16 R60, R12, R18.reuse, R60 ;  /* 0x000000120c3c723c */ /* 0x080ff0000004183c */
[C---:B------:R-:W-:Y:S01]  /*6fd0*/  HMMA.16816.F32.BF16 R64, R4.reuse, R18, R64 ;  /* 0x000000120440723c */ /* 0x040fe20000041840 */
[----:B------:R-:W-:Y:S07]  /*6fe0*/  LDSM.16.MT88.4 R16, [R206+0x23000] ;  /* 0x02300000ce10783b */ /* 0x000fee0000004200 */
[-C--:B----4-:R-:W-:Y:S08]  /*6ff0*/  HMMA.16816.F32.BF16 R68, R4, R20.reuse, R68 ;  /* 0x000000140444723c */ /* 0x090ff00000041844 */
[C---:B------:R-:W-:Y:S08]  /*7000*/  HMMA.16816.F32.BF16 R72, R12.reuse, R20, R72 ;  /* 0x000000140c48723c */ /* 0x040ff00000041848 */
[-C--:B------:R-:W-:Y:S08]  /*7010*/  HMMA.16816.F32.BF16 R76, R12, R22.reuse, R76 ;  /* 0x000000160c4c723c */ /* 0x080ff0000004184c */
[C---:B------:R-:W-:Y:S01]  /*7020*/  HMMA.16816.F32.BF16 R80, R4.reuse, R22, R80 ;  /* 0x000000160450723c */ /* 0x040fe20000041850 */
[----:B------:R-:W-:Y:S07]  /*7030*/  LDSM.16.MT88.4 R20, [R2+0x9000] ;  /* 0x009000000214783b */ /* 0x000fee0000004200 */
[-C--:B-----5:R-:W-:Y:S08]  /*7040*/  HMMA.16816.F32.BF16 R84, R4, R24.reuse, R84 ;  /* 0x000000180454723c */ /* 0x0a0ff00000041854 */
[C---:B------:R-:W-:Y:S08]  /*7050*/  HMMA.16816.F32.BF16 R88, R12.reuse, R24, R88 ;  /* 0x000000180c58723c */ /* 0x040ff00000041858 */
[-C--:B------:R-:W-:Y:S01]  /*7060*/  HMMA.16816.F32.BF16 R92, R12, R26.reuse, R92 ;  /* 0x0000001a0c5c723c */ /* 0x080fe2000004185c */
[----:B------:R-:W-:Y:S07]  /*7070*/  LDSM.16.MT88.4 R12, [R0+0x9000] ;  /* 0x00900000000c783b */ /* 0x000fee0000004200 */
[----:B------:R-:W-:Y:S01]  /*7080*/  HMMA.16816.F32.BF16 R96, R4, R26, R96 ;  /* 0x0000001a0460723c */ /* 0x000fe20000041860 */
[----:B------:R-:W2:Y:S05]  /*7090*/  LDSM.16.MT88.4 R4, [R206+0x21000] ;  /* 0x02100000ce04783b */ /* 0x000eaa0000004200 */
[----:B------:R-:W3:Y:S02]  /*70a0*/  LDSM.16.MT88.4 R24, [R0+0xb000] ;  /* 0x00b000000018783b */ /* 0x000ee40000004200 */
[-C--:B-1----:R-:W-:Y:S08]  /*70b0*/  HMMA.16816.F32.BF16 R36, R8, R28.reuse, R36 ;  /* 0x0000001c0824723c */ /* 0x082ff00000041824 */
[C---:B------:R-:W-:Y:S08]  /*70c0*/  HMMA.16816.F32.BF16 R40, R32.reuse, R28, R40 ;  /* 0x0000001c2028723c */ /* 0x040ff00000041828 */
[-C--:B------:R-:W-:Y:S08]  /*70d0*/  HMMA.16816.F32.BF16 R44, R32, R30.reuse, R44 ;  /* 0x0000001e202c723c */ /* 0x080ff0000004182c */
[C---:B------:R-:W-:Y:S01]  /*70e0*/  HMMA.16816.F32.BF16 R48, R8.reuse, R30, R48 ;  /* 0x0000001e0830723c */ /* 0x040fe20000041830 */
[----:B------:R-:W1:Y:S07]  /*70f0*/  LDSM.16.MT88.4 R28, [R2+0xb000] ;  /* 0x00b00000021c783b */ /* 0x000e6e0000004200 */
[-C--:B------:R-:W-:Y:S08]  /*7100*/  HMMA.16816.F32.BF16 R52, R8, R164.reuse, R52 ;  /* 0x000000a40834723c */ /* 0x080ff00000041834 */
[C---:B------:R-:W-:Y:S08]  /*7110*/  HMMA.16816.F32.BF16 R56, R32.reuse, R164, R56 ;  /* 0x000000a42038723c */ /* 0x040ff00000041838 */
[-C--:B------:R-:W-:Y:S08]  /*7120*/  HMMA.16816.F32.BF16 R60, R32, R166.reuse, R60 ;  /* 0x000000a6203c723c */ /* 0x080ff0000004183c */
[C---:B------:R-:W-:Y:S01]  /*7130*/  HMMA.16816.F32.BF16 R64, R8.reuse, R166, R64 ;  /* 0x000000a60840723c */ /* 0x040fe20000041840 */
[----:B------:R-:W-:Y:S07]  /*7140*/  LDSM.16.MT88.4 R164, [R206+0x23800] ;  /* 0x02380000cea4783b */ /* 0x000fee0000004200 */
[-C--:B------:R-:W-:Y:S08]  /*7150*/  HMMA.16816.F32.BF16 R68, R8, R168.reuse, R68 ;  /* 0x000000a80844723c */ /* 0x080ff00000041844 */
[C---:B------:R-:W-:Y:S08]  /*7160*/  HMMA.16816.F32.BF16 R72, R32.reuse, R168, R72 ;  /* 0x000000a82048723c */ /* 0x040ff00000041848 */
        /* <DEDUP_REMOVED lines=8> */
[----:B------:R-:W4:Y:S05]  /*71f0*/  LDSM.16.MT88.4 R8, [R206+0x21800] ;  /* 0x02180000ce08783b */ /* 0x000f2a0000004200 */
[----:B------:R-:W5:Y:S02]  /*7200*/  LDSM.16.MT88.4 R172, [R0+0xb800] ;  /* 0x00b8000000ac783b */ /* 0x000f640000004200 */
[-C--:B--2---:R-:W-:Y:S08]  /*7210*/  HMMA.16816.F32.BF16 R36, R4, R12.reuse, R36 ;  /* 0x0000000c0424723c */ /* 0x084ff00000041824 */
[C---:B------:R-:W-:Y:S08]  /*7220*/  HMMA.16816.F32.BF16 R40, R16.reuse, R12, R40 ;  /* 0x0000000c1028723c */ /* 0x040ff00000041828 */
[-C--:B------:R-:W-:Y:S08]  /*7230*/  HMMA.16816.F32.BF16 R44, R16, R14.reuse, R44 ;  /* 0x0000000e102c723c */ /* 0x080ff0000004182c */
[C---:B------:R-:W-:Y:S01]  /*7240*/  HMMA.16816.F32.BF16 R48, R4.reuse, R14, R48 ;  /* 0x0000000e0430723c */ /* 0x040fe20000041830 */
[----:B------:R-:W2:Y:S05]  /*7250*/  LDSM.16.MT88.4 R12, [R2+0xb800] ;  /* 0x00b80000020c783b */ /* 0x000eaa0000004200 */
[----:B------:R-:W-:Y:S02]  /*7260*/  BAR.SYNC.DEFER_BLOCKING 0x0 ;  /* 0x0000000000007b1d */ /* 0x000fe40000010000 */
[-C--:B------:R-:W-:Y:S08]  /*7270*/  HMMA.16816.F32.BF16 R52, R4, R20.reuse, R52 ;  /* 0x000000140434723c */ /* 0x080ff00000041834 */
[C---:B------:R-:W-:Y:S08]  /*7280*/  HMMA.16816.F32.BF16 R56, R16.reuse, R20, R56 ;  /* 0x000000141038723c */ /* 0x040ff00000041838 */
[-C--:B------:R-:W-:Y:S08]  /*7290*/  HMMA.16816.F32.BF16 R60, R16, R22.reuse, R60 ;  /* 0x00000016103c723c */ /* 0x080ff0000004183c */
[C---:B------:R-:W-:Y:S08]  /*72a0*/  HMMA.16816.F32.BF16 R64, R4.reuse, R22, R64 ;  /* 0x000000160440723c */ /* 0x040ff00000041840 */
[-C--:B---3--:R-:W-:Y:S08]  /*72b0*/  HMMA.16816.F32.BF16 R68, R4, R24.reuse, R68 ;  /* 0x000000180444723c */ /* 0x088ff00000041844 */
[C---:B------:R-:W-:Y:S08]  /*72c0*/  HMMA.16816.F32.BF16 R72, R16.reuse, R24, R72 ;  /* 0x000000181048723c */ /* 0x040ff00000041848 */
[-C--:B------:R-:W-:Y:S08]  /*72d0*/  HMMA.16816.F32.BF16 R76, R16, R26.reuse, R76 ;  /* 0x0000001a104c723c */ /* 0x080ff0000004184c */
[C---:B------:R-:W-:Y:S08]  /*72e0*/  HMMA.16816.F32.BF16 R80, R4.reuse, R26, R80 ;  /* 0x0000001a0450723c */ /* 0x040ff00000041850 */
[-C--:B-1----:R-:W-:Y:S08]  /*72f0*/  HMMA.16816.F32.BF16 R84, R4, R28.reuse, R84 ;  /* 0x0000001c0454723c */ /* 0x082ff00000041854 */
[C---:B------:R-:W-:Y:S08]  /*7300*/  HMMA.16816.F32.BF16 R88, R16.reuse, R28, R88 ;  /* 0x0000001c1058723c */ /* 0x040ff00000041858 */
[-C--:B------:R-:W-:Y:S08]  /*7310*/  HMMA.16816.F32.BF16 R92, R16, R30.reuse, R92 ;  /* 0x0000001e105c723c */ /* 0x080ff0000004185c */
[----:B------:R-:W-:Y:S08]  /*7320*/  HMMA.16816.F32.BF16 R96, R4, R30, R96 ;  /* 0x0000001e0460723c */ /* 0x000ff00000041860 */
[-C--:B----4-:R-:W-:Y:S08]  /*7330*/  HMMA.16816.F32.BF16 R36, R8, R32.reuse, R36 ;  /* 0x000000200824723c */ /* 0x090ff00000041824 */
[C---:B------:R-:W-:Y:S08]  /*7340*/  HMMA.16816.F32.BF16 R40, R164.reuse, R32, R40 ;  /* 0x00000020a428723c */ /* 0x040ff00000041828 */
[-C--:B------:R-:W-:Y:S08]  /*7350*/  HMMA.16816.F32.BF16 R44, R164, R34.reuse, R44 ;  /* 0x00000022a42c723c */ /* 0x080ff0000004182c */
[C---:B------:R-:W-:Y:S08]  /*7360*/  HMMA.16816.F32.BF16 R48, R8.reuse, R34, R48 ;  /* 0x000000220830723c */ /* 0x040ff00000041830 */
[-C--:B------:R-:W-:Y:S08]  /*7370*/  HMMA.16816.F32.BF16 R52, R8, R168.reuse, R52 ;  /* 0x000000a80834723c */ /* 0x080ff00000041834 */
[C---:B------:R-:W-:Y:S08]  /*7380*/  HMMA.16816.F32.BF16 R56, R164.reuse, R168, R56 ;  /* 0x000000a8a438723c */ /* 0x040ff00000041838 */
[-C--:B------:R-:W-:Y:S08]  /*7390*/  HMMA.16816.F32.BF16 R60, R164, R170.reuse, R60 ;  /* 0x000000aaa43c723c */ /* 0x080ff0000004183c */
[C---:B------:R-:W-:Y:S08]  /*73a0*/  HMMA.16816.F32.BF16 R64, R8.reuse, R170, R64 ;  /* 0x000000aa0840723c */ /* 0x040ff00000041840 */
[-C--:B-----5:R-:W-:Y:S08]  /*73b0*/  HMMA.16816.F32.BF16 R68, R8, R172.reuse, R68 ;  /* 0x000000ac0844723c */ /* 0x0a0ff00000041844 */
        /* <DEDUP_REMOVED lines=12> */
[C---:B------:R-:W-:Y:S02]  /*7480*/  LEA R4, P0, R2.reuse, R230, 0x1 ;  /* 0x000000e602047211 */ /* 0x040fe400078008ff */
[----:B------:R-:W-:Y:S01]  /*7490*/  SHF.R.S32.HI R6, RZ, 0x1f, R2 ;  /* 0x0000001fff067819 */ /* 0x000fe20000011402 */
[----:B------:R-:W-:Y:S01]  /*74a0*/  @!P2 IMAD.MOV.U32 R7, RZ, RZ, c[0x0][0x374] ;  /* 0x0000dd00ff07a624 */ /* 0x000fe200078e00ff */
[----:B------:R-:W-:Y:S01]  /*74b0*/  LEA.HI.X.SX32 R5, R2, R231, 0x1, P0 ;  /* 0x000000e702057211 */ /* 0x000fe200000f0eff */
[----:B------:R-:W-:Y:S01]  /*74c0*/  @!P3 IMAD.MOV.U32 R9, RZ, RZ, c[0x0][0x374] ;  /* 0x0000dd00ff09b624 */ /* 0x000fe200078e00ff */
[C---:B------:R-:W-:Y:S01]  /*74d0*/  @!P2 LEA R0, P4, R10.reuse, R2, 0x5 ;  /* 0x000000020a00a211 */ /* 0x040fe200078828ff */
[----:B------:R-:W-:Y:S03]  /*74e0*/  IMAD.SHL.U32 R2, R249, 0x2, RZ ;  /* 0x00000002f9027824 */ /* 0x000fe600078e00ff */
[C---:B------:R-:W-:Y:S02]  /*74f0*/  @!P2 LEA.HI.X R7, R10.reuse, R6, R7, 0x5, P4 ;  /* 0x000000060a07a211 */ /* 0x040fe400020f2c07 */
[----:B------:R1:W-:Y:S01]  /*7500*/  @P3 STS.128 [R2+0x8000], RZ ;  /* 0x008000ff02003388 */ /* 0x0003e20000000c00 */
[----:B------:R-:W-:Y:S02]  /*7510*/  @!P3 LEA R8, P4, R10, R4, 0x6 ;  /* 0x000000040a08b211 */ /* 0x000fe400078830ff */
[----:B------:R-:W-:Y:S01]  /*7520*/  @!P2 LEA R6, P0, R0, R230, 0x1 ;  /* 0x000000e60006a211 */ /* 0x000fe200078008ff */
[----:B------:R-:W-:Y:S01]  /*7530*/  @!PT LDS RZ, [RZ] ;  /* 0x00000000fffff984 */ /* 0x000fe20000000800 */
[----:B------:R-:W-:Y:S01]  /*7540*/  @!PT LDS RZ, [RZ] ;  /* 0x00000000fffff984 */ /* 0x000fe20000000800 */
[----:B------:R-:W-:Y:S01]  /*7550*/  @!PT LDS RZ, [RZ] ;  /* 0x00000000fffff984 */ /* 0x000fe20000000800 */
[----:B------:R1:W-:Y:S01]  /*7560*/  @!P3 LDGSTS.E.BYPASS.LTC128B.128 [R2+0x8000], [R4.64] ;  /* 0x080000000402bfae */ /* 0x0003e2000b901d4c */
[----:B------:R-:W-:Y:S01]  /*7570*/  @!P3 LEA.HI.X R9, R10, R5, R9, 0x6, P4 ;  /* 0x000000050a09b211 */ /* 0x000fe200020f3409 */
[----:B------:R-:W-:Y:S01]  /*7580*/  IMAD.MOV.U32 R230, RZ, RZ, R4 ;  /* 0x000000ffffe67224 */ /* 0x000fe200078e0004 */
[----:B------:R-:W-:Y:S01]  /*7590*/  @!P2 LEA.HI.X R7, R0, R231, R7, 0x1, P0 ;  /* 0x000000e70007a211 */ /* 0x000fe200000f0c07 */
[----:B------:R1:W-:Y:S01]  /*75a0*/  @P2 STS.128 [R2+0xa000], RZ ;  /* 0x00a000ff02002388 */ /* 0x0003e20000000c00 */
[----:B------:R-:W-:Y:S03]  /*75b0*/  IMAD.MOV.U32 R231, RZ, RZ, R5 ;  /* 0x000000ffffe77224 */ /* 0x000fe600078e0005 */
        /* <DEDUP_REMOVED lines=15> */
.L_x_187:
[----:B------:R-:W-:Y:S01]  /*76b0*/  LDSM.16.M88.4 R32, [R215+0x1c000] ;  /* 0x01c00000d720783b */ /* 0x000fe20000000200 */
[----:B-1----:R-:W-:Y:S01]  /*76c0*/  @P1 IADD3 R2, P0, R250, UR14, RZ ;  /* 0x0000000efa021c10 */ /* 0x002fe2000ff1e0ff */
[----:B------:R-:W-:Y:S02]  /*76d0*/  USHF.L.U32 UR7, UR4, 0x3, URZ ;  /* 0x0000000304077899 */ /* 0x000fe4000800063f */
[----:B------:R-:W-:Y:S01]  /*76e0*/  USHF.L.U32 UR9, UR4, 0x4, URZ ;  /* 0x0000000404097899 */ /* 0x000fe2000800063f */
[----:B------:R-:W1:Y:S01]  /*76f0*/  LDSM.16.MT88.4 R16, [R205] ;  /* 0x00000000cd10783b */ /* 0x000e620000004200 */
[----:B------:R-:W-:Y:S02]  /*7700*/  UIMAD UR5, UR4, 0x18, URZ ;  /* 0x00000018040578a4 */ /* 0x000fe4000f8e023f */
[----:B------:R-:W-:Y:S02]  /*7710*/  USHF.L.U32 UR8, UR4, 0x5, URZ ;  /* 0x0000000504087899 */ /* 0x000fe4000800063f */
[----:B------:R-:W2:Y:S01]  /*7720*/  LDSM.16.M88.4 R28, [R215+0x1d000] ;  /* 0x01d00000d71c783b */ /* 0x000ea20000000200 */
[----:B------:R-:W-:Y:S02]  /*7730*/  UIMAD UR6, UR4, 0x28, URZ ;  /* 0x00000028040678a4 */ /* 0x000fe4000f8e023f */
[----:B------:R-:W-:Y:S02]  /*7740*/  UISETP.GT.AND UP2, UPT, UR10, UR18, UPT ;  /* 0x000000120a00728c */ /* 0x000fe4000bf44270 */
[----:B------:R-:W3:Y:S01]  /*7750*/  LDSM.16.MT88.4 R164, [R205+0x4000] ;  /* 0x00400000cda4783b */ /* 0x000ee20000004200 */
[----:B------:R-:W-:Y:S04]  /*7760*/  @UP3 UIADD3 UR14, UP1, UR14, -0x100, URZ ;  /* 0xffffff000e0e3890 */ /* 0x000fe8000ff3e03f */
[----:B------:R-:W4:Y:S05]  /*7770*/  LDL R0, [R1+0x10] ;  /* 0x0000100001007983 */ /* 0x000f2a0000100800 */
[----:B------:R-:W-:Y:S05]  /*7780*/  LDSM.16.M88.4 R168, [R209+0x1c000] ;  /* 0x01c00000d1a8783b */ /* 0x000fea0000000200 */
[----:B------:R-:W3:Y:S05]  /*7790*/  LDSM.16.MT88.4 R172, [R205+0x800] ;  /* 0x00080000cdac783b */ /* 0x000eea0000004200 */
[----:B------:R-:W3:Y:S05]  /*77a0*/  LDSM.16.M88.4 R176, [R209+0x1d000] ;  /* 0x01d00000d1b0783b */ /* 0x000eea0000000200 */
[----:B------:R-:W3:Y:S01]  /*77b0*/  LDSM.16.MT88.4 R180, [R205+0x4800] ;  /* 0x00480000cdb4783b */ /* 0x000ee20000004200 */
[-C--:B-1----:R-:W-:Y:S04]  /*77c0*/  HMMA.16816.F32.BF16 R4, R32, R16.reuse, RZ ;  /* 0x000000102004723c */ /* 0x082fe800000418ff */
[----:B------:R-:W-:Y:S05]  /*77d0*/  LDSM.16.M88.4 R184, [R204+0x1c000] ;  /* 0x01c00000ccb8783b */ /* 0x000fea0000000200 */
[----:B------:R-:W1:Y:S01]  /*77e0*/  LDSM.16.MT88.4 R188, [R205+0x1000] ;  /* 0x00100000cdbc783b */ /* 0x000e620000004200 */
[C---:B--2---:R-:W-:Y:S04]  /*77f0*/  HMMA.16816.F32.BF16 R8, R28.reuse, R16, RZ ;  /* 0x000000101c08723c */ /* 0x044fe800000418ff */
[----:B------:R-:W2:Y:S04]  /*7800*/  LDSM.16.M88.4 R192, [R204+0x1d000] ;  /* 0x01d00000ccc0783b */ /* 0x000ea80000000200 */
[-C--:B------:R-:W-:Y:S01]  /*7810*/  HMMA.16816.F32.BF16 R12, R28, R18.reuse, RZ ;  /* 0x000000121c0c723c */ /* 0x080fe200000418ff */
[----:B------:R-:W1:Y:S05]  /*7820*/  LDSM.16.MT88.4 R196, [R205+0x5000] ;  /* 0x00500000cdc4783b */ /* 0x000e6a0000004200 */
[----:B------:R-:W-:Y:S02]  /*7830*/  LDSM.16.M88.4 R200, [R3+0x1d000] ;  /* 0x01d0000003c8783b */ /* 0x000fe40000000200 */
[C---:B------:R-:W-:Y:S03]  /*7840*/  HMMA.16816.F32.BF16 R16, R32.reuse, R18, RZ ;  /* 0x000000122010723c */ /* 0x040fe600000418ff */
[----:B------:R-:W4:Y:S05]  /*7850*/  LDL R208, [R1] ;  /* 0x0000000001d07983 */ /* 0x000f2a0000100800 */
[-C--:B---3--:R-:W-:Y:S08]  /*7860*/  HMMA.16816.F32.BF16 R20, R32, R164.reuse, RZ ;  /* 0x000000a42014723c */ /* 0x088ff000000418ff */
[C---:B------:R-:W-:Y:S08]  /*7870*/  HMMA.16816.F32.BF16 R24, R28.reuse, R164, RZ ;  /* 0x000000a41c18723c */ /* 0x040ff000000418ff */
[-C--:B------:R-:W-:Y:S08]  /*7880*/  HMMA.16816.F32.BF16 R28, R28, R166.reuse, RZ ;  /* 0x000000a61c1c723c */ /* 0x080ff000000418ff */
[----:B------:R-:W-:Y:S01]  /*7890*/  HMMA.16816.F32.BF16 R32, R32, R166, RZ ;  /* 0x000000a62020723c */ /* 0x000fe200000418ff */
[----:B------:R-:W-:Y:S07]  /*78a0*/  LDSM.16.M88.4 R164, [R3+0x1c000] ;  /* 0x01c0000003a4783b */ /* 0x000fee0000000200 */
        /* <DEDUP_REMOVED lines=8> */
[----:B------:R-:W3:Y:S07]  /*7930*/  LDSM.16.MT88.4 R176, [R205+0x5800] ;  /* 0x00580000cdb0783b */ /* 0x000eee0000004200 */
[----:B------:R-:W-:Y:S01]  /*7940*/  HMMA.16816.F32.BF16 R32, R168, R182, R32 ;  /* 0x000000b6a820723c */ /* 0x000fe20000041820 */
[----:B------:R-:W-:Y:S05]  /*7950*/  LDSM.16.M88.4 R168, [R215+0x1e000] ;  /* 0x01e00000d7a8783b */ /* 0x000fea0000000200 */
[----:B------:R-:W3:Y:S02]  /*7960*/  LDSM.16.MT88.4 R180, [R205+0x2000] ;  /* 0x00200000cdb4783b */ /* 0x000ee40000004200 */
[-C--:B-1----:R-:W-:Y:S08]  /*7970*/  HMMA.16816.F32.BF16 R4, R184, R188.reuse, R4 ;  /* 0x000000bcb804723c */ /* 0x082ff00000041804 */
[C---:B--2---:R-:W-:Y:S08]  /*7980*/  HMMA.16816.F32.BF16 R8, R192.reuse, R188, R8 ;  /* 0x000000bcc008723c */ /* 0x044ff00000041808 */
[-C--:B------:R-:W-:Y:S08]  /*7990*/  HMMA.16816.F32.BF16 R12, R192, R190.reuse, R12 ;  /* 0x000000bec00c723c */ /* 0x080ff0000004180c */
[C---:B------:R-:W-:Y:S01]  /*79a0*/  HMMA.16816.F32.BF16 R16, R184.reuse, R190, R16 ;  /* 0x000000beb810723c */ /* 0x040fe20000041810 */
[----:B------:R-:W1:Y:S07]  /*79b0*/  LDSM.16.M88.4 R188, [R215+0x1f000] ;  /* 0x01f00000d7bc783b */ /* 0x000e6e0000000200 */
[-C--:B------:R-:W-:Y:S08]  /*79c0*/  HMMA.16816.F32.BF16 R20, R184, R196.reuse, R20 ;  /* 0x000000c4b814723c */ /* 0x080ff00000041814 */
[C---:B------:R-:W-:Y:S08]  /*79d0*/  HMMA.16816.F32.BF16 R24, R192.reuse, R196, R24 ;  /* 0x000000c4c018723c */ /* 0x040ff00000041818 */
[-C--:B------:R-:W-:Y:S01]  /*79e0*/  HMMA.16816.F32.BF16 R28, R192, R198.reuse, R28 ;  /* 0x000000c6c01c723c */ /* 0x080fe2000004181c */
[----:B------:R-:W2:Y:S07]  /*79f0*/  LDSM.16.MT88.4 R192, [R205+0x6000] ;  /* 0x00600000cdc0783b */ /* 0x000eae0000004200 */
[----:B------:R-:W-:Y:S01]  /*7a00*/  HMMA.16816.F32.BF16 R32, R184, R198, R32 ;  /* 0x000000c6b820723c */ /* 0x000fe20000041820 */
[----:B------:R-:W-:Y:S05]  /*7a10*/  LDSM.16.MT88.4 R184, [R205+0x2800] ;  /* 0x00280000cdb8783b */ /* 0x000fea0000004200 */
[----:B------:R-:W-:Y:S02]  /*7a20*/  LDSM.16.M88.4 R196, [R209+0x1f000] ;  /* 0x01f00000d1c4783b */ /* 0x000fe40000000200 */
[-C--:B---3--:R-:W-:Y:S08]  /*7a30*/  HMMA.16816.F32.BF16 R4, R164, R172.reuse, R4 ;  /* 0x000000aca404723c */ /* 0x088ff00000041804 */
[C---:B------:R-:W-:Y:S08]  /*7a40*/  HMMA.16816.F32.BF16 R8, R200.reuse, R172, R8 ;  /* 0x000000acc808723c */ /* 0x040ff00000041808 */
[-C--:B------:R-:W-:Y:S08]  /*7a50*/  HMMA.16816.F32.BF16 R12, R200, R174.reuse, R12 ;  /* 0x000000aec80c723c */ /* 0x080ff0000004180c */
[C---:B------:R-:W-:Y:S01]  /*7a60*/  HMMA.16816.F32.BF16 R16, R164.reuse, R174, R16 ;  /* 0x000000aea410723c */ /* 0x040fe20000041810 */
[----:B------:R-:W3:Y:S07]  /*7a70*/  LDSM.16.M88.4 R172, [R209+0x1e000] ;  /* 0x01e00000d1ac783b */ /* 0x000eee0000000200 */
[-C--:B------:R-:W-:Y:S08]  /*7a80*/  HMMA.16816.F32.BF16 R20, R164, R176.reuse, R20 ;  /* 0x000000b0a414723c */ /* 0x080ff00000041814 */
[C---:B------:R-:W-:Y:S08]  /*7a90*/  HMMA.16816.F32.BF16 R24, R200.reuse, R176, R24 ;  /* 0x000000b0c818723c */ /* 0x040ff00000041818 */
[-C--:B------:R-:W-:Y:S01]  /*7aa0*/  HMMA.16816.F32.BF16 R28, R200, R178.reuse, R28 ;  /* 0x000000b2c81c723c */ /* 0x080fe2000004181c */
[----:B------:R-:W2:Y:S07]  /*7ab0*/  LDSM.16.MT88.4 R200, [R205+0x6800] ;  /* 0x00680000cdc8783b */ /* 0x000eae0000004200 */
[----:B------:R-:W-:Y:S01]  /*7ac0*/  HMMA.16816.F32.BF16 R32, R164, R178, R32 ;  /* 0x000000b2a420723c */ /* 0x000fe20000041820 */
[----:B------:R-:W-:Y:S05]  /*7ad0*/  LDSM.16.M88.4 R164, [R204+0x1e000] ;  /* 0x01e00000cca4783b */ /* 0x000fea0000000200 */
[----:B------:R-:W3:Y:S02]  /*7ae0*/  LDSM.16.MT88.4 R176, [R205+0x3000] ;  /* 0x00300000cdb0783b */ /* 0x000ee40000004200 */
[-C--:B------:R-:W-:Y:S08]  /*7af0*/  HMMA.16816.F32.BF16 R4, R168, R180.reuse, R4 ;  /* 0x000000b4a804723c */ /* 0x080ff00000041804 */
[C---:B-1----:R-:W-:Y:S08]  /*7b00*/  HMMA.16816.F32.BF16 R8, R188.reuse, R180, R8 ;  /* 0x000000b4bc08723c */ /* 0x042ff00000041808 */
[-C--:B------:R-:W-:Y:S08]  /*7b10*/  HMMA.16816.F32.BF16 R12, R188, R182.reuse, R12 ;  /* 0x000000b6bc0c723c */ /* 0x080ff0000004180c */
[C---:B------:R-:W-:Y:S01]  /*7b20*/  HMMA.16816.F32.BF16 R16, R168.reuse, R182, R16 ;  /* 0x000000b6a810723c */ /* 0x040fe20000041810 */
[----:B------:R-:W1:Y:S07]  /*7b30*/  LDSM.16.M88.4 R180, [R204+0x1f000] ;  /* 0x01f00000ccb4783b */ /* 0x000e6e0000000200 */
[-C--:B--2---:R-:W-:Y:S08]  /*7b40*/  HMMA.16816.F32.BF16 R20, R168, R192.reuse, R20 ;  /* 0x000000c0a814723c */ /* 0x084ff00000041814 */
[C---:B------:R-:W-:Y:S08]  /*7b50*/  HMMA.16816.F32.BF16 R24, R188.reuse, R192, R24 ;  /* 0x000000c0bc18723c */ /* 0x040ff00000041818 */
[-C--:B------:R-:W-:Y:S01]  /*7b60*/  HMMA.16816.F32.BF16 R28, R188, R194.reuse, R28 ;  /* 0x000000c2bc1c723c */ /* 0x080fe2000004181c */
[----:B------:R-:W2:Y:S07]  /*7b70*/  LDSM.16.MT88.4 R188, [R205+0x7000] ;  /* 0x00700000cdbc783b */ /* 0x000eae0000004200 */
[----:B------:R-:W-:Y:S01]  /*7b80*/  HMMA.16816.F32.BF16 R32, R168, R194, R32 ;  /* 0x000000c2a820723c */ /* 0x000fe20000041820 */
[----:B------:R-:W-:Y:S05]  /*7b90*/  LDSM.16.M88.4 R168, [R3+0x1e000] ;  /* 0x01e0000003a8783b */ /* 0x000fea0000000200 */
[----:B------:R4:W-:Y:S02]  /*7ba0*/  LDSM.16.M88.4 R192, [R3+0x1f000] ;  /* 0x01f0000003c0783b */ /* 0x0009e40000000200 */
[-C--:B---3--:R-:W-:Y:S08]  /*7bb0*/  HMMA.16816.F32.BF16 R4, R172, R184.reuse, R4 ;  /* 0x000000b8ac04723c */ /* 0x088ff00000041804 */
[C---:B------:R-:W-:Y:S08]  /*7bc0*/  HMMA.16816.F32.BF16 R8, R196.reuse, R184, R8 ;  /* 0x000000b8c408723c */ /* 0x040ff00000041808 */
[-C--:B------:R-:W-:Y:S04]  /*7bd0*/  HMMA.16816.F32.BF16 R12, R196, R186.reuse, R12 ;  /* 0x000000bac40c723c */ /* 0x080fe8000004180c */
[----:B----4-:R-:W-:Y:S01]  /*7be0*/  @P1 IADD3.X R3, R0, UR11, RZ, P0, !PT ;  /* 0x0000000b00031c10 */ /* 0x010fe200087fe4ff */
[----:B------:R-:W-:Y:S01]  /*7bf0*/  IMAD.U32 R0, RZ, RZ, UR7 ;  /* 0x00000007ff007e24 */ /* 0x000fe2000f8e00ff */
[----:B------:R-:W-:Y:S02]  /*7c00*/  @UP3 UIADD3.X UR11, UR11, -0x1, URZ, UP1, !UPT ;  /* 0xffffffff0b0b3890 */ /* 0x000fe40008ffe43f */
[C---:B------:R-:W-:Y:S01]  /*7c10*/  HMMA.16816.F32.BF16 R16, R172.reuse, R186, R16 ;  /* 0x000000baac10723c */ /* 0x040fe20000041810 */
[----:B------:R-:W3:Y:S05]  /*7c20*/  LDSM.16.MT88.4 R184, [R205+0x3800] ;  /* 0x00380000cdb8783b */ /* 0x000eea0000004200 */
[----:B------:R4:W5:Y:S02]  /*7c30*/  @P1 LDG.E R247, [R2.64] ;  /* 0x0000000c02f71981 */ /* 0x000964000c1e1900 */
[-C--:B------:R-:W-:Y:S03]  /*7c40*/  HMMA.16816.F32.BF16 R20, R172, R200.reuse, R20 ;  /* 0x000000c8ac14723c */ /* 0x080fe60000041814 */
[----:B------:R4:W5:Y:S05]  /*7c50*/  @P1 LDG.E R248, [R2.64+0x20] ;  /* 0x0000200c02f81981 */ /* 0x00096a000c1e1900 */
[C---:B------:R-:W-:Y:S01]  /*7c60*/  HMMA.16816.F32.BF16 R24, R196.reuse, R200, R24 ;  /* 0x000000c8c418723c */ /* 0x040fe20000041818 */
[----:B------:R4:W5:Y:S05]  /*7c70*/  @P1 LDG.E R245, [R2.64+0x80] ;  /* 0x0000800c02f51981 */ /* 0x00096a000c1e1900 */
[----:B------:R4:W5:Y:S02]  /*7c80*/  @P1 LDG.E R246, [R2.64+0xa0] ;  /* 0x0000a00c02f61981 */ /* 0x000964000c1e1900 */
[-C--:B------:R-:W-:Y:S03]  /*7c90*/  HMMA.16816.F32.BF16 R28, R196, R202.reuse, R28 ;  /* 0x000000cac41c723c */ /* 0x080fe6000004181c */
[----:B------:R-:W2:Y:S05]  /*7ca0*/  LDSM.16.MT88.4 R196, [R205+0x7800] ;  /* 0x00780000cdc4783b */ /* 0x000eaa0000004200 */
[----:B------:R-:W-:Y:S08]  /*7cb0*/  HMMA.16816.F32.BF16 R32, R172, R202, R32 ;  /* 0x000000caac20723c */ /* 0x000ff00000041820 */
[-C--:B------:R-:W-:Y:S01]  /*7cc0*/  HMMA.16816.F32.BF16 R4, R164, R176.reuse, R4 ;  /* 0x000000b0a404723c */ /* 0x080fe20000041804 */
[----:B----4-:R-:W-:Y:S07]  /*7cd0*/  IMAD.U32 R2, RZ, RZ, UR7 ;  /* 0x00000007ff027e24 */ /* 0x010fee000f8e00ff */
[C---:B-1----:R-:W-:Y:S04]  /*7ce0*/  HMMA.16816.F32.BF16 R8, R180.reuse, R176, R8 ;  /* 0x000000b0b408723c */ /* 0x042fe80000041808 */
[-C--:B------:R-:W-:Y:S04]  /*7cf0*/  LEA R2, P0, R2, R222.reuse, 0x2 ;  /* 0x000000de02027211 */ /* 0x080fe800078010ff */
[-C--:B------:R-:W-:Y:S04]  /*7d00*/  HMMA.16816.F32.BF16 R12, R180, R178.reuse, R12 ;  /* 0x000000b2b40c723c */ /* 0x080fe8000004180c */
[-C--:B------:R-:W-:Y:S01]  /*7d10*/  LEA.HI.X.SX32 R3, R0, R223.reuse, 0x2, P0 ;  /* 0x000000df00037211 */ /* 0x080fe200000f16ff */
[----:B------:R-:W-:Y:S03]  /*7d20*/  IMAD.U32 R0, RZ, RZ, UR5 ;  /* 0x00000005ff007e24 */ /* 0x000fe6000f8e00ff */
[C---:B------:R-:W-:Y:S08]  /*7d30*/  HMMA.16816.F32.BF16 R16, R164.reuse, R178, R16 ;  /* 0x000000b2a410723c */ /* 0x040ff00000041810 */
[-C--:B--2---:R-:W-:Y:S08]  /*7d40*/  HMMA.16816.F32.BF16 R20, R164, R188.reuse, R20 ;  /* 0x000000bca414723c */ /* 0x084ff00000041814 */
[C---:B------:R-:W-:Y:S08]  /*7d50*/  HMMA.16816.F32.BF16 R24, R180.reuse, R188, R24 ;  /* 0x000000bcb418723c */ /* 0x040ff00000041818 */
[-C--:B------:R-:W-:Y:S08]  /*7d60*/  HMMA.16816.F32.BF16 R28, R180, R190.reuse, R28 ;  /* 0x000000beb41c723c */ /* 0x080ff0000004181c */
[----:B------:R-:W-:Y:S07]  /*7d70*/  HMMA.16816.F32.BF16 R32, R164, R190, R32 ;  /* 0x000000bea420723c */ /* 0x000fee0000041820 */
[----:B------:R-:W-:Y:S01]  /*7d80*/  IMAD.U32 R164, RZ, RZ, UR9 ;  /* 0x00000009ffa47e24 */ /* 0x000fe2000f8e00ff */
[-C--:B---3--:R-:W-:Y:S01]  /*7d90*/  HMMA.16816.F32.BF16 R4, R168, R184.reuse, R4 ;  /* 0x000000b8a804723c */ /* 0x088fe20000041804 */
[----:B------:R-:W-:Y:S03]  /*7da0*/  IMAD.U32 R165, RZ, RZ, UR9 ;  /* 0x00000009ffa57e24 */ /* 0x000fe6000f8e00ff */
[----:B------:R-:W-:Y:S01]  /*7db0*/  IMAD.U32 R166, RZ, RZ, UR8 ;  /* 0x00000008ffa67e24 */ /* 0x000fe2000f8e00ff */
[-C--:B------:R-:W-:Y:S03]  /*7dc0*/  LEA R164, P1, R164, R222.reuse, 0x2 ;  /* 0x000000dea4a47211 */ /* 0x080fe600078210ff */
[C---:B------:R-:W-:Y:S04]  /*7dd0*/  HMMA.16816.F32.BF16 R8, R192.reuse, R184, R8 ;  /* 0x000000b8c008723c */ /* 0x040fe80000041808 */
[-C--:B------:R-:W-:Y:S04]  /*7de0*/  LEA.HI.X.SX32 R165, R165, R223.reuse, 0x2, P1 ;  /* 0x000000dfa5a57211 */ /* 0x080fe800008f16ff */
[-C--:B------:R-:W-:Y:S07]  /*7df0*/  HMMA.16816.F32.BF16 R12, R192, R186.reuse, R12 ;  /* 0x000000bac00c723c */ /* 0x080fee000004180c */
[----:B------:R1:W-:Y:S01]  /*7e00*/  RED.E.ADD.F32.FTZ.RN.STRONG.GPU [R222.64], R4 ;  /* 0x00000004de00798e */ /* 0x0003e2000c10e78c */
[C---:B------:R-:W-:Y:S04]  /*7e10*/  HMMA.16816.F32.BF16 R16, R168.reuse, R186, R16 ;  /* 0x000000baa810723c */ /* 0x040fe80000041810 */
[----:B------:R-:W-:Y:S04]  /*7e20*/  RED.E.ADD.F32.FTZ.RN.STRONG.GPU [R2.64], R5 ;  /* 0x000000050200798e */ /* 0x000fe8000c10e78c */
[-C--:B------:R-:W-:Y:S01]  /*7e30*/  HMMA.16816.F32.BF16 R20, R168, R196.reuse, R20 ;  /* 0x000000c4a814723c */ /* 0x080fe20000041814 */
[----:B------:R2:W-:Y:S07]  /*7e40*/  RED.E.ADD.F32.FTZ.RN.STRONG.GPU [R164.64], R6 ;  /* 0x00000006a400798e */ /* 0x0005ee000c10e78c */
[C---:B------:R-:W-:Y:S08]  /*7e50*/  HMMA.16816.F32.BF16 R24, R192.reuse, R196, R24 ;  /* 0x000000c4c018723c */ /* 0x040ff00000041818 */
[-C--:B------:R-:W-:Y:S01]  /*7e60*/  HMMA.16816.F32.BF16 R28, R192, R198.reuse, R28 ;  /* 0x000000c6c01c723c */ /* 0x080fe2000004181c */
[----:B-1----:R-:W-:Y:S01]  /*7e70*/  IMAD.U32 R4, RZ, RZ, UR5 ;  /* 0x00000005ff047e24 */ /* 0x002fe2000f8e00ff */
[----:B------:R-:W-:Y:S02]  /*7e80*/  UIMAD UR5, UR4, 0x30, URZ ;  /* 0x00000030040578a4 */ /* 0x000fe4000f8e023f */
[----:B------:R-:W-:Y:S04]  /*7e90*/  UIMAD UR4, UR4, 0x38, URZ ;  /* 0x00000038040478a4 */ /* 0x000fe8000f8e023f */
[----:B------:R-:W-:Y:S01]  /*7ea0*/  HMMA.16816.F32.BF16 R32, R168, R198, R32 ;  /* 0x000000c6a820723c */ /* 0x000fe20000041820 */
[----:B------:R-:W-:Y:S03]  /*7eb0*/  LDSM.16.MT88.4 R168, [R207+0x2800] ;  /* 0x00280000cfa8783b */ /* 0x000fe60000004200 */
[-C--:B------:R-:W-:Y:S01]  /*7ec0*/  LEA R4, P0, R4, R222.reuse, 0x2 ;  /* 0x000000de04047211 */ /* 0x080fe200078010ff */
[----:B--2---:R-:W-:Y:S02]  /*7ed0*/  IMAD.U32 R164, RZ, RZ, UR6 ;  /* 0x00000006ffa47e24 */ /* 0x004fe4000f8e00ff */
[----:B------:R-:W-:Y:S01]  /*7ee0*/  IMAD.U32 R6, RZ, RZ, UR5 ;  /* 0x00000005ff067e24 */ /* 0x000fe2000f8e00ff */
[-C--:B------:R-:W-:Y:S01]  /*7ef0*/  LEA.HI.X.SX32 R5, R0, R223.reuse, 0x2, P0 ;  /* 0x000000df00057211 */ /* 0x080fe200000f16ff */
[----:B------:R-:W-:Y:S03]  /*7f00*/  IMAD.U32 R0, RZ, RZ, UR8 ;  /* 0x00000008ff007e24 */ /* 0x000fe6000f8e00ff */
[-C--:B------:R-:W-:Y:S01]  /*7f10*/  LEA R166, P0, R166, R222.reuse, 0x2 ;  /* 0x000000dea6a67211 */ /* 0x080fe200078010ff */
[----:B------:R1:W-:Y:S01]  /*7f20*/  RED.E.ADD.F32.FTZ.RN.STRONG.GPU [R4.64], R7 ;  /* 0x000000070400798e */ /* 0x0003e2000c10e78c */
[-C--:B------:R-:W-:Y:S02]  /*7f30*/  LEA R164, P2, R164, R222.reuse, 0x2 ;  /* 0x000000dea4a47211 */ /* 0x080fe400078410ff */
[-C--:B------:R-:W-:Y:S01]  /*7f40*/  LEA.HI.X.SX32 R167, R0, R223.reuse, 0x2, P0 ;  /* 0x000000df00a77211 */ /* 0x080fe200000f16ff */
[----:B------:R-:W-:Y:S01]  /*7f50*/  IMAD.U32 R0, RZ, RZ, UR4 ;  /* 0x00000004ff007e24 */ /* 0x000fe2000f8e00ff */
[-C--:B------:R-:W-:Y:S03]  /*7f60*/  LEA R6, P1, R6, R222.reuse, 0x2 ;  /* 0x000000de06067211 */ /* 0x080fe600078210ff */
[----:B------:R2:W-:Y:S01]  /*7f70*/  RED.E.ADD.F32.FTZ.RN.STRONG.GPU [R166.64], R8 ;  /* 0x00000008a600798e */ /* 0x0005e2000c10e78c */
[----:B-1----:R-:W-:Y:S02]  /*7f80*/  IMAD.U32 R7, RZ, RZ, UR6 ;  /* 0x00000006ff077e24 */ /* 0x002fe4000f8e00ff */
[----:B------:R-:W-:Y:S01]  /*7f90*/  IMAD.U32 R5, RZ, RZ, UR5 ;  /* 0x00000005ff057e24 */ /* 0x000fe2000f8e00ff */
[----:B------:R-:W-:Y:S01]  /*7fa0*/  UIADD3 UR5, UR9, 0x20, URZ ;  /* 0x0000002009057890 */ /* 0x000fe2000fffe03f */
[----:B------:R-:W-:Y:S01]  /*7fb0*/  IMAD.U32 R4, RZ, RZ, UR4 ;  /* 0x00000004ff047e24 */ /* 0x000fe2000f8e00ff */
[-C--:B------:R-:W-:Y:S02]  /*7fc0*/  LEA.HI.X.SX32 R165, R7, R223.reuse, 0x2, P2 ;  /* 0x000000df07a57211 */ /* 0x080fe400010f16ff */
[-C--:B------:R-:W-:Y:S01]  /*7fd0*/  LEA.HI.X.SX32 R7, R5, R223.reuse, 0x2, P1 ;  /* 0x000000df05077211 */ /* 0x080fe200008f16ff */
[----:B------:R-:W-:Y:S01]  /*7fe0*/  UIADD3 UR4, UR7, UR5, URZ ;  /* 0x0000000507047290 */ /* 0x000fe2000fffe03f */
[-C--:B------:R-:W-:Y:S01]  /*7ff0*/  LEA R4, P0, R4, R222.reuse, 0x2 ;  /* 0x000000de04047211 */ /* 0x080fe200078010ff */
[----:B------:R1:W-:Y:S01]  /*8000*/  RED.E.ADD.F32.FTZ.RN.STRONG.GPU [R164.64], R9 ;  /* 0x00000009a400798e */ /* 0x0003e2000c10e78c */
[----:B--2---:R-:W-:Y:S01]  /*8010*/  IMAD.U32 R8, RZ, RZ, UR5 ;  /* 0x00000005ff087e24 */ /* 0x004fe2000f8e00ff */
[----:B------:R-:W-:Y:S01]  /*8020*/  UIADD3 UR6, UR7, UR4, URZ ;  /* 0x0000000407067290 */ /* 0x000fe2000fffe03f */
[-C--:B------:R-:W-:Y:S01]  /*8030*/  LEA.HI.X.SX32 R5, R0, R223.reuse, 0x2, P0 ;  /* 0x000000df00057211 */ /* 0x080fe200000f16ff */
[----:B------:R-:W-:Y:S01]  /*8040*/  IMAD.U32 R0, RZ, RZ, UR5 ;  /* 0x00000005ff007e24 */ /* 0x000fe2000f8e00ff */
[----:B------:R2:W-:Y:S01]  /*8050*/  RED.E.ADD.F32.FTZ.RN.STRONG.GPU [R6.64], R10 ;  /* 0x0000000a0600798e */ /* 0x0005e2000c10e78c */
[-C--:B------:R-:W-:Y:S01]  /*8060*/  LEA R8, P0, R8, R222.reuse, 0x2 ;  /* 0x000000de08087211 */ /* 0x080fe200078010ff */
[----:B------:R-:W-:Y:S03]  /*8070*/  UIADD3 UR5, UR7, UR6, URZ ;  /* 0x0000000607057290 */ /* 0x000fe6000fffe03f */
[----:B------:R3:W-:Y:S05]  /*8080*/  RED.E.ADD.F32.FTZ.RN.STRONG.GPU [R4.64], R11 ;  /* 0x0000000b0400798e */ /* 0x0007ea000c10e78c */
[----:B------:R-:W-:Y:S05]  /*8090*/  RED.E.ADD.F32.FTZ.RN.STRONG.GPU [R222.64+0x80], R16 ;  /* 0x00008010de00798e */ /* 0x000fea000c10e78c */
[----:B------:R-:W-:Y:S01]  /*80a0*/  RED.E.ADD.F32.FTZ.RN.STRONG.GPU [R2.64+0x80], R17 ;  /* 0x000080110200798e */ /* 0x000fe2000c10e78c */
[-C--:B-1----:R-:W-:Y:S01]  /*80b0*/  LEA.HI.X.SX32 R9, R0, R223.reuse, 0x2, P0 ;  /* 0x000000df00097211 */ /* 0x082fe200000f16ff */
[----:B------:R-:W-:Y:S02]  /*80c0*/  IMAD.U32 R0, RZ, RZ, UR6 ;  /* 0x00000006ff007e24 */ /* 0x000fe4000f8e00ff */
[----:B--2---:R-:W-:Y:S02]  /*80d0*/  IMAD.U32 R6, RZ, RZ, UR4 ;  /* 0x00000004ff067e24 */ /* 0x004fe4000f8e00ff */
[----:B------:R1:W-:Y:S01]  /*80e0*/  RED.E.ADD.F32.FTZ.RN.STRONG.GPU [R8.64], R18 ;  /* 0x000000120800798e */ /* 0x0003e2000c10e78c */
[----:B---3--:R-:W-:Y:S02]  /*80f0*/  IMAD.U32 R5, RZ, RZ, UR4 ;  /* 0x00000004ff057e24 */ /* 0x008fe4000f8e00ff */
[-C--:B------:R-:W-:Y:S01]  /*8100*/  LEA R6, P1, R6, R222.reuse, 0x2 ;  /* 0x000000de06067211 */ /* 0x080fe200078210ff */
[----:B------:R-:W-:Y:S01]  /*8110*/  IMAD.U32 R4, RZ, RZ, UR6 ;  /* 0x00000006ff047e24 */ /* 0x000fe2000f8e00ff */
[----:B------:R-:W-:Y:S02]  /*8120*/  UIADD3 UR4, UR7, UR5, URZ ;  /* 0x0000000507047290 */ /* 0x000fe4000fffe03f */
[-C--:B------:R-:W-:Y:S02]  /*8130*/  LEA.HI.X.SX32 R7, R5, R223.reuse, 0x2, P1 ;  /* 0x000000df05077211 */ /* 0x080fe400008f16ff */
[-C--:B------:R-:W-:Y:S01]  /*8140*/  LEA R4, P0, R4, R222.reuse, 0x2 ;  /* 0x000000de04047211 */ /* 0x080fe200078010ff */
[----:B------:R-:W-:Y:S02]  /*8150*/  UIADD3 UR6, UR7, UR4, URZ ;  /* 0x0000000407067290 */ /* 0x000fe4000fffe03f */
[----:B------:R2:W-:Y:S01]  /*8160*/  RED.E.ADD.F32.FTZ.RN.STRONG.GPU [R6.64], R19 ;  /* 0x000000130600798e */ /* 0x0005e2000c10e78c */
[-C--:B------:R-:W-:Y:S01]  /*8170*/  LEA.HI.X.SX32 R5, R0, R223.reuse, 0x2, P0 ;  /* 0x000000df00057211 */ /* 0x080fe200000f16ff */
[----:B------:R-:W-:Y:S04]  /*8180*/  IMAD.U32 R0, RZ, RZ, UR5 ;  /* 0x00000005ff007e24 */ /* 0x000fe8000f8e00ff */
[----:B------:R3:W-:Y:S01]  /*8190*/  RED.E.ADD.F32.FTZ.RN.STRONG.GPU [R4.64], R12 ;  /* 0x0000000c0400798e */ /* 0x0007e2000c10e78c */
[----:B-1----:R-:W-:Y:S05]  /*81a0*/  IMAD.U32 R8, RZ, RZ, UR5 ;  /* 0x00000005ff087e24 */ /* 0x002fea000f8e00ff */
[-C--:B------:R-:W-:Y:S04]  /*81b0*/  LEA R8, P0, R8, R222.reuse, 0x2 ;  /* 0x000000de08087211 */ /* 0x080fe800078010ff */
[-C--:B------:R-:W-:Y:S01]  /*81c0*/  LEA.HI.X.SX32 R9, R0, R223.reuse, 0x2, P0 ;  /* 0x000000df00097211 */ /* 0x080fe200000f16ff */
[----:B------:R-:W-:Y:S02]  /*81d0*/  IMAD.U32 R0, RZ, RZ, UR6 ;  /* 0x00000006ff007e24 */ /* 0x000fe4000f8e00ff */
[----:B--2---:R-:W-:Y:S02]  /*81e0*/  IMAD.U32 R6, RZ, RZ, UR4 ;  /* 0x00000004ff067e24 */ /* 0x004fe4000f8e00ff */
[----:B------:R-:W-:Y:S03]  /*81f0*/  RED.E.ADD.F32.FTZ.RN.STRONG.GPU [R8.64], R13 ;  /* 0x0000000d0800798e */ /* 0x000fe6000c10e78c */
[-C--:B------:R-:W-:Y:S01]  /*8200*/  LEA R6, P1, R6, R222.reuse, 0x2 ;  /* 0x000000de06067211 */ /* 0x080fe200078210ff */
[----:B---3--:R-:W-:Y:S01]  /*8210*/  IMAD.U32 R5, RZ, RZ, UR4 ;  /* 0x00000004ff057e24 */ /* 0x008fe2000f8e00ff */
[----:B------:R-:W-:Y:S01]  /*8220*/  UIADD3 UR4, UR9, 0x40, URZ ;  /* 0x0000004009047890 */ /* 0x000fe2000fffe03f */
[----:B------:R-:W-:Y:S03]  /*8230*/  IMAD.U32 R4, RZ, RZ, UR6 ;  /* 0x00000006ff047e24 */ /* 0x000fe6000f8e00ff */
[-C--:B------:R-:W-:Y:S01]  /*8240*/  LEA.HI.X.SX32 R7, R5, R223.reuse, 0x2, P1 ;  /* 0x000000df05077211 */ /* 0x080fe200008f16ff */
[----:B------:R-:W-:Y:S01]  /*8250*/  UIADD3 UR5, UR7, UR4, URZ ;  /* 0x0000000407057290 */ /* 0x000fe2000fffe03f */
[-C--:B------:R-:W-:Y:S03]  /*8260*/  LEA R4, P0, R4, R222.reuse, 0x2 ;  /* 0x000000de04047211 */ /* 0x080fe600078010ff */
[----:B------:R1:W-:Y:S01]  /*8270*/  RED.E.ADD.F32.FTZ.RN.STRONG.GPU [R6.64], R14 ;  /* 0x0000000e0600798e */ /* 0x0003e2000c10e78c */
[-C--:B------:R-:W-:Y:S01]  /*8280*/  LEA.HI.X.SX32 R5, R0, R223.reuse, 0x2, P0 ;  /* 0x000000df00057211 */ /* 0x080fe200000f16ff */
[----:B------:R-:W-:Y:S04]  /*8290*/  IMAD.U32 R0, RZ, RZ, UR4 ;  /* 0x00000004ff007e24 */ /* 0x000fe8000f8e00ff */
[----:B------:R2:W-:Y:S05]  /*82a0*/  RED.E.ADD.F32.FTZ.RN.STRONG.GPU [R4.64], R15 ;  /* 0x0000000f0400798e */ /* 0x0005ea000c10e78c */
[----:B------:R-:W-:Y:S05]  /*82b0*/  RED.E.ADD.F32.FTZ.RN.STRONG.GPU [R222.64+0x100], R20 ;  /* 0x00010014de00798e */ /* 0x000fea000c10e78c */
[----:B------:R-:W-:Y:S05]  /*82c0*/  RED.E.ADD.F32.FTZ.RN.STRONG.GPU [R2.64+0x100], R21 ;  /* 0x000100150200798e */ /* 0x000fea000c10e78c */
[----:B------:R-:W-:Y:S01]  /*82d0*/  LDSM.16.MT88.4 R12, [R206+0x1e000] ;  /* 0x01e00000ce0c783b */ /* 0x000fe20000004200 */
[----:B-1----:R-:W-:Y:S01]  /*82e0*/  IMAD.U32 R6, RZ, RZ, UR4 ;  /* 0x00000004ff067e24 */ /* 0x002fe2000f8e00ff */
[----:B------:R-:W-:Y:S04]  /*82f0*/  UIADD3 UR4, UR7, UR5, URZ ;  /* 0x0000000507047290 */ /* 0x000fe8000fffe03f */
[-C--:B------:R-:W-:Y:S01]  /*8300*/  LEA R6, P0, R6, R222.reuse, 0x2 ;  /* 0x000000de06067211 */ /* 0x080fe200078010ff */
[----:B--2---:R-:W-:Y:S02]  /*8310*/  IMAD.U32 R4, RZ, RZ, UR5 ;  /* 0x00000005ff047e24 */ /* 0x004fe4000f8e00ff */
[----:B------:R-:W-:Y:S01]  /*8320*/  IMAD.U32 R5, RZ, RZ, UR5 ;  /* 0x00000005ff057e24 */ /* 0x000fe2000f8e00ff */
[-C--:B------:R-:W-:Y:S01]  /*8330*/  LEA.HI.X.SX32 R7, R0, R223.reuse, 0x2, P0 ;  /* 0x000000df00077211 */ /* 0x080fe200000f16ff */
[----:B------:R-:W-:Y:S01]  /*8340*/  UIADD3 UR5, UR7, UR4, URZ ;  /* 0x0000000407057290 */ /* 0x000fe2000fffe03f */
[-C--:B------:R-:W-:Y:S01]  /*8350*/  LEA R4, P0, R4, R222.reuse, 0x2 ;  /* 0x000000de04047211 */ /* 0x080fe200078010ff */
[----:B------:R-:W-:Y:S02]  /*8360*/  IMAD.U32 R10, RZ, RZ, UR4 ;  /* 0x00000004ff0a7e24 */ /* 0x000fe4000f8e00ff */
[----:B------:R1:W-:Y:S01]  /*8370*/  RED.E.ADD.F32.FTZ.RN.STRONG.GPU [R6.64], R22 ;  /* 0x000000160600798e */ /* 0x0003e2000c10e78c */
[-C--:B------:R-:W-:Y:S01]  /*8380*/  LEA.HI.X.SX32 R5, R5, R223.reuse, 0x2, P0 ;  /* 0x000000df05057211 */ /* 0x080fe200000f16ff */
[----:B------:R-:W-:Y:S01]  /*8390*/  IMAD.U32 R0, RZ, RZ, UR4 ;  /* 0x00000004ff007e24 */ /* 0x000fe2000f8e00ff */
[----:B------:R-:W-:Y:S01]  /*83a0*/  UIADD3 UR4, UR7, UR5, URZ ;  /* 0x0000000507047290 */ /* 0x000fe2000fffe03f */
[-C--:B------:R-:W-:Y:S01]  /*83b0*/  LEA R10, P0, R10, R222.reuse, 0x2 ;  /* 0x000000de0a0a7211 */ /* 0x080fe200078010ff */
[----:B------:R-:W-:Y:S01]  /*83c0*/  IMAD.U32 R9, RZ, RZ, UR5 ;  /* 0x00000005ff097e24 */ /* 0x000fe2000f8e00ff */
[----:B------:R2:W-:Y:S01]  /*83d0*/  RED.E.ADD.F32.FTZ.RN.STRONG.GPU [R4.64], R23 ;  /* 0x000000170400798e */ /* 0x0005e2000c10e78c */
[----:B------:R-:W-:Y:S01]  /*83e0*/  UIADD3 UR5, UR7, UR4, URZ ;  /* 0x0000000407057290 */ /* 0x000fe2000fffe03f */
[-C--:B------:R-:W-:Y:S02]  /*83f0*/  LEA.HI.X.SX32 R11, R0, R223.reuse, 0x2, P0 ;  /* 0x000000df000b7211 */ /* 0x080fe400000f16ff */
[CC--:B------:R-:W-:Y:S01]  /*8400*/  LEA R8, P1, R9.reuse, R222.reuse, 0x2 ;  /* 0x000000de09087211 */ /* 0x0c0fe200078210ff */
[----:B------:R-:W-:Y:S02]  /*8410*/  LDSM.16.MT88.4 R20, [R207+0x2000] ;  /* 0x00200000cf14783b */ /* 0x000fe40000004200 */
[----:B------:R-:W-:Y:S01]  /*8420*/  IMAD.U32 R0, RZ, RZ, UR5 ;  /* 0x00000005ff007e24 */ /* 0x000fe2000f8e00ff */
[-C--:B------:R-:W-:Y:S01]  /*8430*/  LEA.HI.X.SX32 R9, R9, R223.reuse, 0x2, P1 ;  /* 0x000000df09097211 */ /* 0x080fe200008f16ff */
[----:B------:R-:W-:Y:S01]  /*8440*/  UIADD3 UR5, UR9, 0x60, URZ ;  /* 0x0000006009057890 */ /* 0x000fe2000fffe03f */
[----:B------:R-:W-:Y:S05]  /*8450*/  RED.E.ADD.F32.FTZ.RN.STRONG.GPU [R10.64], R24 ;  /* 0x000000180a00798e */ /* 0x000fea000c10e78c */
[----:B------:R-:W-:Y:S01]  /*8460*/  RED.E.ADD.F32.FTZ.RN.STRONG.GPU [R8.64], R25 ;  /* 0x000000190800798e */ /* 0x000fe2000c10e78c */
[----:B-1----:R-:W-:Y:S01]  /*8470*/  IMAD.U32 R7, RZ, RZ, UR4 ;  /* 0x00000004ff077e24 */ /* 0x002fe2000f8e00ff */
[----:B------:R-:W-:Y:S04]  /*8480*/  UIADD3 UR4, UR7, UR5, URZ ;  /* 0x0000000507047290 */ /* 0x000fe8000fffe03f */
[CC--:B------:R-:W-:Y:S01]  /*8490*/  LEA R6, P0, R7.reuse, R222.reuse, 0x2 ;  /* 0x000000de07067211 */ /* 0x0c0fe200078010ff */
[----:B------:R-:W-:Y:S03]  /*84a0*/  UIADD3 UR6, UR7, UR4, URZ ;  /* 0x0000000407067290 */ /* 0x000fe6000fffe03f */
[-C--:B------:R-:W-:Y:S02]  /*84b0*/  LEA.HI.X.SX32 R7, R7, R223.reuse, 0x2, P0 ;  /* 0x000000df07077211 */ /* 0x080fe400000f16ff */
[CC--:B--2---:R-:W-:Y:S03]  /*84c0*/  LEA R4, P0, R0.reuse, R222.reuse, 0x2 ;  /* 0x000000de00047211 */ /* 0x0c4fe600078010ff */
[----:B------:R1:W-:Y:S01]  /*84d0*/  RED.E.ADD.F32.FTZ.RN.STRONG.GPU [R6.64], R26 ;  /* 0x0000001a0600798e */ /* 0x0003e2000c10e78c */
[-C--:B------:R-:W-:Y:S01]  /*84e0*/  LEA.HI.X.SX32 R5, R0, R223.reuse, 0x2, P0 ;  /* 0x000000df00057211 */ /* 0x080fe200000f16ff */
[----:B------:R-:W-:Y:S01]  /*84f0*/  IMAD.U32 R0, RZ, RZ, UR5 ;  /* 0x00000005ff007e24 */ /* 0x000fe2000f8e00ff */
[----:B------:R-:W-:Y:S03]  /*8500*/  UIADD3 UR5, UR7, UR6, URZ ;  /* 0x0000000607057290 */ /* 0x000fe6000fffe03f */
[----:B------:R2:W-:Y:S05]  /*8510*/  RED.E.ADD.F32.FTZ.RN.STRONG.GPU [R4.64], R27 ;  /* 0x0000001b0400798e */ /* 0x0005ea000c10e78c */
[----:B------:R-:W-:Y:S05]  /*8520*/  RED.E.ADD.F32.FTZ.RN.STRONG.GPU [R222.64+0x180], R32 ;  /* 0x00018020de00798e */ /* 0x000fea000c10e78c */
[----:B------:R3:W-:Y:S01]  /*8530*/  RED.E.ADD.F32.FTZ.RN.STRONG.GPU [R2.64+0x180], R33 ;  /* 0x000180210200798e */ /* 0x0007e2000c10e78c */
[----:B-1----:R-:W-:Y:S01]  /*8540*/  IMAD.U32 R6, RZ, RZ, UR4 ;  /* 0x00000004ff067e24 */ /* 0x002fe2000f8e00ff */
[----:B------:R-:W-:Y:S01]  /*8550*/  UIADD3 UR4, UR7, UR5, URZ ;  /* 0x0000000507047290 */ /* 0x000fe2000fffe03f */
[----:B------:R-:W-:Y:S01]  /*8560*/  IMAD.U32 R7, RZ, RZ, UR5 ;  /* 0x00000005ff077e24 */ /* 0x000fe2000f8e00ff */
[CC--:B--2---:R-:W-:Y:S04]  /*8570*/  LEA R4, P0, R0.reuse, R222.reuse, 0x2 ;  /* 0x000000de00047211 */ /* 0x0c4fe800078010ff */
[-C--:B------:R-:W-:Y:S01]  /*8580*/  LEA.HI.X.SX32 R5, R0, R223.reuse, 0x2, P0 ;  /* 0x000000df00057211 */ /* 0x080fe200000f16ff */
[----:B------:R-:W-:Y:S01]  /*8590*/  IMAD.U32 R0, RZ, RZ, UR6 ;  /* 0x00000006ff007e24 */ /* 0x000fe2000f8e00ff */
[CC--:B------:R-:W-:Y:S01]  /*85a0*/  LEA R10, P0, R6.reuse, R222.reuse, 0x2 ;  /* 0x000000de060a7211 */ /* 0x0c0fe200078010ff */
[----:B------:R-:W-:Y:S02]  /*85b0*/  UIADD3 UR6, UR7, UR4, URZ ;  /* 0x0000000407067290 */ /* 0x000fe4000fffe03f */
[----:B------:R1:W-:Y:S01]  /*85c0*/  RED.E.ADD.F32.FTZ.RN.STRONG.GPU [R4.64], R34 ;  /* 0x000000220400798e */ /* 0x0003e2000c10e78c */
[-C--:B------:R-:W-:Y:S02]  /*85d0*/  LEA.HI.X.SX32 R11, R6, R223.reuse, 0x2, P0 ;  /* 0x000000df060b7211 */ /* 0x080fe400000f16ff */
[CC--:B------:R-:W-:Y:S01]  /*85e0*/  LEA R8, P0, R0.reuse, R222.reuse, 0x2 ;  /* 0x000000de00087211 */ /* 0x0c0fe200078010ff */
[----:B---3--:R-:W-:Y:S01]  /*85f0*/  IMAD.U32 R3, RZ, RZ, UR6 ;  /* 0x00000006ff037e24 */ /* 0x008fe2000f8e00ff */
[CC--:B------:R-:W-:Y:S01]  /*8600*/  LEA R6, P2, R7.reuse, R222.reuse, 0x2 ;  /* 0x000000de07067211 */ /* 0x0c0fe200078410ff */
[----:B------:R-:W-:Y:S01]  /*8610*/  RED.E.ADD.F32.FTZ.RN.STRONG.GPU [R10.64], R35 ;  /* 0x000000230a00798e */ /* 0x000fe2000c10e78c */
[-C--:B------:R-:W-:Y:S01]  /*8620*/  LEA.HI.X.SX32 R9, R0, R223.reuse, 0x2, P0 ;  /* 0x000000df00097211 */ /* 0x080fe200000f16ff */
[----:B------:R-:W-:Y:S01]  /*8630*/  IMAD.IADD R0, R208, 0x1, R207 ;  /* 0x00000001d0007824 */ /* 0x000fe200078e02cf */
[-C--:B------:R-:W-:Y:S02]  /*8640*/  LEA.HI.X.SX32 R7, R7, R223.reuse, 0x2, P2 ;  /* 0x000000df07077211 */ /* 0x080fe400010f16ff */
[----:B------:R-:W-:Y:S01]  /*8650*/  LDSM.16.MT88.4 R32, [R206+0x1e800] ;  /* 0x01e80000ce20783b */ /* 0x000fe20000004200 */
[CC--:B------:R-:W-:Y:S04]  /*8660*/  LEA R2, P0, R3.reuse, R222.reuse, 0x2 ;  /* 0x000000de03027211 */ /* 0x0c0fe800078010ff */
[----:B------:R-:W-:Y:S01]  /*8670*/  RED.E.ADD.F32.FTZ.RN.STRONG.GPU [R8.64], R28 ;  /* 0x0000001c0800798e */ /* 0x000fe2000c10e78c */
[-C--:B------:R-:W-:Y:S02]  /*8680*/  LEA.HI.X.SX32 R3, R3, R223.reuse, 0x2, P0 ;  /* 0x000000df03037211 */ /* 0x080fe400000f16ff */
[----:B------:R-:W-:Y:S02]  /*8690*/  PLOP3.LUT P0, PT, PT, PT, UP2, 0x80, 0x0 ;  /* 0x000000000000781c */ /* 0x000fe40003f0f028 */
[----:B------:R-:W-:Y:S05]  /*86a0*/  RED.E.ADD.F32.FTZ.RN.STRONG.GPU [R6.64], R29 ;  /* 0x0000001d0600798e */ /* 0x000fea000c10e78c */
[----:B------:R-:W-:Y:S01]  /*86b0*/  LDSM.16.MT88.4 R8, [R207] ;  /* 0x00000000cf08783b */ /* 0x000fe20000004200 */
[----:B-1----:R-:W-:Y:S01]  /*86c0*/  IMAD.U32 R5, RZ, RZ, UR4 ;  /* 0x00000004ff057e24 */ /* 0x002fe2000f8e00ff */
[----:B------:R-:W-:Y:S03]  /*86d0*/  ULOP3.LUT UR4, UR10, 0x1, URZ, 0xc0, !UPT ;  /* 0x000000010a047892 */ /* 0x000fe6000f8ec03f */
[----:B------:R-:W-:Y:S01]  /*86e0*/  LDSM.16.MT88.4 R16, [R0] ;  /* 0x000000000010783b */ /* 0x000fe20000004200 */
[C---:B------:R-:W-:Y:S01]  /*86f0*/  LEA R4, P1, R5.reuse, R222, 0x2 ;  /* 0x000000de05047211 */ /* 0x040fe200078210ff */
[----:B------:R-:W-:Y:S02]  /*8700*/  UISETP.NE.U32.AND UP0, UPT, UR4, 0x1, UPT ;  /* 0x000000010400788c */ /* 0x000fe4000bf05070 */
[----:B------:R-:W-:Y:S01]  /*8710*/  UIADD3 UR4, UR10, -0x1, URZ ;  /* 0xffffffff0a047890 */ /* 0x000fe2000fffe03f */
[----:B------:R-:W-:Y:S01]  /*8720*/  LEA.HI.X.SX32 R5, R5, R223, 0x2, P1 ;  /* 0x000000df05057211 */ /* 0x000fe200008f16ff */
[----:B------:R-:W-:Y:S02]  /*8730*/  LDSM.16.MT88.4 R24, [R0+0x2000] ;  /* 0x002000000018783b */ /* 0x000fe40000004200 */
[----:B------:R-:W-:Y:S01]  /*8740*/  PLOP3.LUT P1, PT, PT, PT, UP0, 0x80, 0x0 ;  /* 0x000000000000781c */ /* 0x000fe20003f2f008 */
[----:B------:R-:W-:Y:S02]  /*8750*/  @UP3 UIADD3 UR16, UP0, UR16, -0x100, URZ ;  /* 0xffffff0010103890 */ /* 0x000fe4000ff1e03f */
[----:B------:R-:W-:Y:S01]  /*8760*/  RED.E.ADD.F32.FTZ.RN.STRONG.GPU [R4.64], R30 ;  /* 0x0000001e0400798e */ /* 0x000fe2000c10e78c */
[----:B------:R-:W-:Y:S02]  /*8770*/  UMOV UR10, UR4 ;  /* 0x00000004000a7c82 */ /* 0x000fe40008000000 */
[----:B------:R-:W-:Y:S02]  /*8780*/  @UP3 UIADD3.X UR15, UR15, -0x1, URZ, UP0, !UPT ;  /* 0xffffffff0f0f3890 */ /* 0x000fe400087fe43f */
[----:B------:R-:W1:Y:S05]  /*8790*/  LDSM.16.MT88.4 R4, [R206+0x1c000] ;  /* 0x01c00000ce04783b */ /* 0x000e6a0000004200 */
[----:B------:R-:W-:Y:S05]  /*87a0*/  LDSM.16.MT88.4 R164, [R0+0x800] ;  /* 0x0008000000a4783b */ /* 0x000fea0000004200 */
[----:B------:R-:W-:Y:S05]  /*87b0*/  LDSM.16.MT88.4 R172, [R0+0x2800] ;  /* 0x0028000000ac783b */ /* 0x000fea0000004200 */
[----:B------:R-:W-:Y:S05]  /*87c0*/  RED.E.ADD.F32.FTZ.RN.STRONG.GPU [R2.64], R31 ;  /* 0x0000001f0200798e */ /* 0x000fea000c10e78c */
[----:B------:R-:W-:Y:S01]  /*87d0*/  LDSM.16.MT88.4 R28, [R207+0x800] ;  /* 0x00080000cf1c783b */ /* 0x000fe20000004200 */
        /* <DEDUP_REMOVED lines=43> */
[----:B------:R-:W1:Y:S02]  /*8a90*/  LDSM.16.MT88.4 R172, [R207+0x3800] ;  /* 0x00380000cfac783b */ /* 0x000e640000004200 */
[-C--:B--2---:R-:W-:Y:S08]  /*8aa0*/  HMMA.16816.F32.BF16 R100, R4, R12.reuse, R100 ;  /* 0x0000000c0464723c */ /* 0x084ff00000041864 */
[C---:B------:R-:W-:Y:S08]  /*8ab0*/  HMMA.16816.F32.BF16 R104, R16.reuse, R12, R104 ;  /* 0x0000000c1068723c */ /* 0x040ff00000041868 */
[-C--:B------:R-:W-:Y:S08]  /*8ac0*/  HMMA.16816.F32.BF16 R108, R16, R14.reuse, R108 ;  /* 0x0000000e106c723c */ /* 0x080ff0000004186c */
[C---:B------:R-:W-:Y:S01]  /*8ad0*/  HMMA.16816.F32.BF16 R112, R4.reuse, R14, R112 ;  /* 0x0000000e0470723c */ /* 0x040fe20000041870 */
[----:B------:R2:W1:Y:S07]  /*8ae0*/  LDSM.16.MT88.4 R12, [R0+0x3800] ;  /* 0x00380000000c783b */ /* 0x00046e0000004200 */
[-C--:B------:R-:W-:Y:S08]  /*8af0*/  HMMA.16816.F32.BF16 R116, R4, R20.reuse, R116 ;  /* 0x000000140474723c */ /* 0x080ff00000041874 */
[C---:B------:R-:W-:Y:S08]  /*8b00*/  HMMA.16816.F32.BF16 R120, R16.reuse, R20, R120 ;  /* 0x000000141078723c */ /* 0x040ff00000041878 */
[-C--:B------:R-:W-:Y:S04]  /*8b10*/  HMMA.16816.F32.BF16 R124, R16, R22.reuse, R124 ;  /* 0x00000016107c723c */ /* 0x080fe8000004187c */
[C---:B--2---:R-:W-:Y:S02]  /*8b20*/  IADD3 R0, R207.reuse, -0x4000, RZ ;  /* 0xffffc000cf007810 */ /* 0x044fe40007ffe0ff */
[----:B------:R-:W-:Y:S02]  /*8b30*/  @P1 IADD3 R0, R207, 0x4000, RZ ;  /* 0x00004000cf001810 */ /* 0x000fe40007ffe0ff */
[C---:B------:R-:W-:Y:S04]  /*8b40*/  HMMA.16816.F32.BF16 R128, R4.reuse, R22, R128 ;  /* 0x000000160480723c */ /* 0x040fe80000041880 */
[----:B------:R-:W-:Y:S04]  /*8b50*/  IMAD.MOV.U32 R207, RZ, RZ, R0 ;  /* 0x000000ffffcf7224 */ /* 0x000fe800078e0000 */
        /* <DEDUP_REMOVED lines=27> */
[----:B------:R-:W4:Y:S04]  /*8d10*/  LDL R181, [R1+0x28] ;  /* 0x0000280001b57983 */ /* 0x000f280000100800 */
[----:B------:R-:W4:Y:S04]  /*8d20*/  LDL R177, [R1+0xc] ;  /* 0x00000c0001b17983 */ /* 0x000f280000100800 */
[----:B------:R-:W4:Y:S04]  /*8d30*/  LDL R176, [R1+0x1c] ;  /* 0x00001c0001b07983 */ /* 0x000f280000100800 */
[----:B------:R-:W4:Y:S01]  /*8d40*/  LDL R180, [R1+0x24] ;  /* 0x0000240001b47983 */ /* 0x000f220000100800 */
[----:B------:R-:W-:-:S02]  /*8d50*/  FMUL.FTZ R100, R100, c[0x0][0x2e0] ;  /* 0x0000b80064647a20 */ /* 0x000fc40000410000 */
[----:B------:R-:W-:Y:S02]  /*8d60*/  FMUL.FTZ R32, R101, c[0x0][0x2e0] ;  /* 0x0000b80065207a20 */ /* 0x000fe40000410000 */
[----:B------:R-:W-:Y:S02]  /*8d70*/  FMUL.FTZ R102, R102, c[0x0][0x2e0] ;  /* 0x0000b80066667a20 */ /* 0x000fe40000410000 */
[----:B------:R-:W-:Y:S02]  /*8d80*/  FMUL.FTZ R31, R103, c[0x0][0x2e0] ;  /* 0x0000b800671f7a20 */ /* 0x000fe40000410000 */
[----:B------:R-:W-:Y:S02]  /*8d90*/  FMUL.FTZ R112, R112, c[0x0][0x2e0] ;  /* 0x0000b80070707a20 */ /* 0x000fe40000410000 */
[----:B------:R-:W-:Y:S02]  /*8da0*/  FMUL.FTZ R28, R113, c[0x0][0x2e0] ;  /* 0x0000b800711c7a20 */ /* 0x000fe40000410000 */
[----:B------:R-:W-:-:S02]  /*8db0*/  FMUL.FTZ R114, R114, c[0x0][0x2e0] ;  /* 0x0000b80072727a20 */ /* 0x000fc40000410000 */
[----:B------:R-:W-:Y:S01]  /*8dc0*/  FMUL.FTZ R27, R115, c[0x0][0x2e0] ;  /* 0x0000b800731b7a20 */ /* 0x000fe20000410000 */
[----:B------:R-:W-:Y:S01]  /*8dd0*/  F2FP.BF16.PACK_AB R32, R32, R100 ;  /* 0x000000642020723e */ /* 0x000fe200000010ff */
[----:B------:R-:W-:Y:S01]  /*8de0*/  BAR.SYNC.DEFER_BLOCKING 0x0 ;  /* 0x0000000000007b1d */ /* 0x000fe20000010000 */
[----:B------:R-:W-:Y:S02]  /*8df0*/  FMUL.FTZ R104, R104, c[0x0][0x2e0] ;  /* 0x0000b80068687a20 */ /* 0x000fe40000410000 */
[----:B------:R-:W-:Y:S01]  /*8e00*/  FMUL.FTZ R30, R105, c[0x0][0x2e0] ;  /* 0x0000b800691e7a20 */ /* 0x000fe20000410000 */
[----:B------:R-:W-:Y:S01]  /*8e10*/  F2FP.BF16.PACK_AB R31, R31, R102 ;  /* 0x000000661f1f723e */ /* 0x000fe200000010ff */
[----:B------:R-:W-:Y:S02]  /*8e20*/  FMUL.FTZ R106, R106, c[0x0][0x2e0] ;  /* 0x0000b8006a6a7a20 */ /* 0x000fe40000410000 */
[----:B------:R-:W-:Y:S01]  /*8e30*/  FMUL.FTZ R29, R107, c[0x0][0x2e0] ;  /* 0x0000b8006b1d7a20 */ /* 0x000fe20000410000 */
[----:B------:R-:W-:Y:S01]  /*8e40*/  F2FP.BF16.PACK_AB R28, R28, R112 ;  /* 0x000000701c1c723e */ /* 0x000fe200000010ff */
[----:B------:R-:W-:-:S02]  /*8e50*/  FMUL.FTZ R108, R108, c[0x0][0x2e0] ;  /* 0x0000b8006c6c7a20 */ /* 0x000fc40000410000 */
[----:B------:R-:W-:Y:S01]  /*8e60*/  FMUL.FTZ R26, R109, c[0x0][0x2e0] ;  /* 0x0000b8006d1a7a20 */ /* 0x000fe20000410000 */
[----:B------:R-:W-:Y:S01]  /*8e70*/  F2FP.BF16.PACK_AB R27, R27, R114 ;  /* 0x000000721b1b723e */ /* 0x000fe200000010ff */
        /* <DEDUP_REMOVED lines=74> */
[----:B------:R-:W-:Y:S02]  /*9320*/  F2FP.BF16.PACK_AB R6, R6, R152 ;  /* 0x000000980606723e */ /* 0x000fe400000010ff */
[----:B------:R-:W-:Y:S02]  /*9330*/  F2FP.BF16.PACK_AB R36, R37, R36 ;  /* 0x000000242524723e */ /* 0x000fe400000010ff */
[----:B------:R-:W-:Y:S02]  /*9340*/  F2FP.BF16.PACK_AB R38, R39, R38 ;  /* 0x000000262726723e */ /* 0x000fe400000010ff */
[----:B------:R-:W-:-:S02]  /*9350*/  F2FP.BF16.PACK_AB R48, R49, R48 ;  /* 0x000000303130723e */ /* 0x000fc400000010ff */
[----:B------:R-:W-:Y:S02]  /*9360*/  F2FP.BF16.PACK_AB R50, R51, R50 ;  /* 0x000000323332723e */ /* 0x000fe400000010ff */
[----:B------:R-:W-:Y:S02]  /*9370*/  F2FP.BF16.PACK_AB R40, R41, R40 ;  /* 0x000000282928723e */ /* 0x000fe400000010ff */
        /* <DEDUP_REMOVED lines=24> */
[----:B------:R-:W-:Y:S01]  /*9500*/  F2FP.BF16.PACK_AB R90, R91, R90 ;  /* 0x0000005a5b5a723e */ /* 0x000fe200000010ff */
[----:B------:R-:W-:Y:S01]  /*9510*/  UISETP.NE.AND UP0, UPT, UR26, -0x1, UPT ;  /* 0xffffffff1a00788c */ /* 0x000fe2000bf05270 */
[----:B------:R-:W-:Y:S01]  /*9520*/  F2FP.BF16.PACK_AB R5, R5, R154 ;  /* 0x0000009a0505723e */ /* 0x000fe200000010ff */
[----:B------:R-:W-:Y:S01]  /*9530*/  ULDC.64 UR8, c[0x0][0x3a0] ;  /* 0x0000e80000087ab9 */ /* 0x000fe20000000a00 */
[----:B------:R-:W-:Y:S02]  /*9540*/  F2FP.BF16.PACK_AB R2, R2, R156 ;  /* 0x0000009c0202723e */ /* 0x000fe400000010ff */
[----:B------:R-:W-:-:S02]  /*9550*/  F2FP.BF16.PACK_AB R0, R0, R158 ;  /* 0x0000009e0000723e */ /* 0x000fc400000010ff */
[----:B------:R-:W-:Y:S02]  /*9560*/  F2FP.BF16.PACK_AB R92, R93, R92 ;  /* 0x0000005c5d5c723e */ /* 0x000fe400000010ff */
[----:B------:R-:W-:Y:S02]  /*9570*/  F2FP.BF16.PACK_AB R94, R95, R94 ;  /* 0x0000005e5f5e723e */ /* 0x000fe400000010ff */
[----:B------:R-:W-:Y:S01]  /*9580*/  PLOP3.LUT P0, PT, PT, PT, UP0, 0x80, 0x0 ;  /* 0x000000000000781c */ /* 0x000fe20003f0f008 */
[----:B------:R-:W-:-:S04]  /*9590*/  @UP0 UIADD3 UR6, UR21, UR26, URZ ;  /* 0x0000001a15060290 */ /* 0x000fc8000fffe03f */
[----:B------:R-:W-:Y:S01]  /*95a0*/  @UP0 UIMAD.WIDE.U32 UR4, UR6, UR8, URZ ;  /* 0x00000008060402a5 */ /* 0x000fe2000f8e003f */
[----:B--2---:R1:W-:Y:S04]  /*95b0*/  STS [R179], R32 ;  /* 0x00000020b3007388 */ /* 0x0043e80000000800 */
[----:B------:R1:W-:Y:S04]  /*95c0*/  STS [R179+0x400], R31 ;  /* 0x0004001fb3007388 */ /* 0x0003e80000000800 */
[----:B---3--:R1:W-:Y:S04]  /*95d0*/  STS [R178], R28 ;  /* 0x0000001cb2007388 */ /* 0x0083e80000000800 */
[----:B----4-:R1:W-:Y:S04]  /*95e0*/  STS [R181], R27 ;  /* 0x0000001bb5007388 */ /* 0x0103e80000000800 */
[----:B------:R1:W-:Y:S04]  /*95f0*/  STS [R179+0x2000], R30 ;  /* 0x0020001eb3007388 */ /* 0x0003e80000000800 */
[----:B------:R1:W-:Y:S04]  /*9600*/  STS [R179+0x2400], R29 ;  /* 0x0024001db3007388 */ /* 0x0003e80000000800 */
[----:B------:R1:W-:Y:S04]  /*9610*/  STS [R178+0x2000], R26 ;  /* 0x0020001ab2007388 */ /* 0x0003e80000000800 */
[----:B------:R1:W-:Y:S04]  /*9620*/  STS [R178+0x2400], R25 ;  /* 0x00240019b2007388 */ /* 0x0003e80000000800 */
[----:B------:R1:W-:Y:S04]  /*9630*/  STS [R177], R24 ;  /* 0x00000018b1007388 */ /* 0x0003e80000000800 */
[----:B------:R1:W-:Y:S04]  /*9640*/  STS [R177+0x400], R23 ;  /* 0x00040017b1007388 */ /* 0x0003e80000000800 */
[----:B------:R1:W-:Y:S04]  /*9650*/  STS [R176], R20 ;  /* 0x00000014b0007388 */ /* 0x0003e80000000800 */
[----:B------:R1:W-:Y:S04]  /*9660*/  STS [R180], R19 ;  /* 0x00000013b4007388 */ /* 0x0003e80000000800 */
        /* <DEDUP_REMOVED lines=51> */
[----:B------:R1:W-:Y:S01]  /*99a0*/  STS [R176+0xe400], R94 ;  /* 0x00e4005eb0007388 */ /* 0x0003e20000000800 */
[----:B------:R-:W-:-:S02]  /*99b0*/  @UP0 UIMAD UR14, UR6, UR9, UR5 ;  /* 0x00000009060e02a4 */ /* 0x000fc4000f8e0205 */
        /* <DEDUP_REMOVED lines=14> */
.L_x_189:
        /* <DEDUP_REMOVED lines=18> */
.L_x_190:
[----:B------:R-:W-:Y:S01]  /*9bc0*/  BAR.SYNC.DEFER_BLOCKING 0x0 ;  /* 0x0000000000007b1d */ /* 0x000fe20000010000 */
[----:B-1----:R-:W-:Y:S01]  /*9bd0*/  IMAD.SHL.U32 R4, R249, 0x2, RZ ;  /* 0x00000002f9047824 */ /* 0x002fe200078e00ff */
[----:B------:R-:W-:Y:S01]  /*9be0*/  USHF.L.U32 UR5, UR20, 0x7, URZ ;  /* 0x0000000714057899 */ /* 0x000fe2000800063f */
[--C-:B------:R-:W-:Y:S01]  /*9bf0*/  SHF.R.S32.HI R9, RZ, 0x1f, R234.reuse ;  /* 0x0000001fff097819 */ /* 0x100fe200000114ea */
[----:B------:R-:W-:Y:S02]  /*9c00*/  IMAD.MOV.U32 R8, RZ, RZ, R234 ;  /* 0x000000ffff087224 */ /* 0x000fe400078e00ea */
[----:B------:R-:W1:Y:S01]  /*9c10*/  S2R R6, SR_TID.X ;  /* 0x0000000000067919 */ /* 0x000e620000002100 */
[----:B------:R-:W-:Y:S01]  /*9c20*/  USHF.R.S32.HI UR8, URZ, 0x1f, UR5 ;  /* 0x0000001f3f087899 */ /* 0x000fe20008011405 */
[----:B------:R-:W-:Y:S01]  /*9c30*/  IMAD.U32 R11, RZ, RZ, UR5 ;  /* 0x00000005ff0b7e24 */ /* 0x000fe2000f8e00ff */
[----:B------:R-:W-:Y:S01]  /*9c40*/  ULDC.64 UR6, c[0x0][0x3a0] ;  /* 0x0000e80000067ab9 */ /* 0x000fe20000000a00 */
[----:B------:R-:W-:Y:S01]  /*9c50*/  BSSY B0, `(.L_x_191) ;  /* 0x0000030000007945 */ /* 0x000fe20003800000 */
[----:B------:R-:W-:Y:S01]  /*9c60*/  UIMAD UR4, UR8, UR6, URZ ;  /* 0x00000006080472a4 */ /* 0x000fe2000f8e023f */
[----:B------:R-:W-:-:S03]  /*9c70*/  IMAD.WIDE.U32 R2, R11, c[0x0][0x3a0], R8 ;  /* 0x0000e8000b027a25 */ /* 0x000fc600078e0008 */
[----:B------:R-:W-:Y:S02]  /*9c80*/  UIMAD UR4, UR5, UR7, UR4 ;  /* 0x00000007050472a4 */ /* 0x000fe4000f8e0204 */
[----:B------:R-:W-:Y:S01]  /*9c90*/  IADD3 R2, P0, R2, UR11, RZ ;  /* 0x0000000b02027c10 */ /* 0x000fe2000ff1e0ff */
[----:B------:R-:W-:Y:S02]  /*9ca0*/  ULDC.64 UR6, c[0x0][0x3b8] ;  /* 0x0000ee0000067ab9 */ /* 0x000fe40000000a00 */
[----:B------:R-:W-:Y:S01]  /*9cb0*/  UIMAD UR6, UR58, UR6, URZ ;  /* 0x000000063a0672a4 */ /* 0x000fe2000f8e023f */
[----:B------:R-:W-:Y:S01]  /*9cc0*/  IMAD.U32 R5, RZ, RZ, UR4 ;  /* 0x00000004ff057e24 */ /* 0x000fe2000f8e00ff */
[----:B------:R-:W-:Y:S01]  /*9cd0*/  UIMAD UR4, UR20, -0x80, UR17 ;  /* 0xffffff80140478a4 */ /* 0x000fe2000f8e0211 */
[----:B------:R2:W3:Y:S01]  /*9ce0*/  LDS.128 R24, [R4+0xd000] ;  /* 0x00d0000004187984 */ /* 0x0004e20000000c00 */
[----:B------:R-:W-:Y:S02]  /*9cf0*/  UIMAD UR6, UR35, UR7, UR6 ;  /* 0x00000007230672a4 */ /* 0x000fe4000f8e0206 */
[----:B------:R-:W-:Y:S01]  /*9d00*/  IADD3.X R3, R3, UR14, R5, P0, !PT ;  /* 0x0000000e03037c10 */ /* 0x000fe200087fe405 */
[----:B------:R-:W-:Y:S01]  /*9d10*/  IMAD.U32 R5, RZ, RZ, UR35 ;  /* 0x00000023ff057e24 */ /* 0x000fe2000f8e00ff */
[----:B------:R2:W4:Y:S01]  /*9d20*/  LDS.128 R32, [R4+0xe000] ;  /* 0x00e0000004207984 */ /* 0x0005220000000c00 */
[----:B-1----:R-:W-:-:S02]  /*9d30*/  SHF.R.S32.HI R0, RZ, 0x1f, R6 ;  /* 0x0000001fff007819 */ /* 0x002fc40000011406 */
[----:B------:R-:W-:Y:S01]  /*9d40*/  IMAD.WIDE.U32 R2, R5, c[0x0][0x3b8], R2 ;  /* 0x0000ee0005027a25 */ /* 0x000fe200078e0002 */
[----:B------:R2:W1:Y:S01]  /*9d50*/  LDS.128 R40, [R4+0xf000] ;  /* 0x00f0000004287984 */ /* 0x0004620000000c00 */
[----:B------:R-:W-:-:S03]  /*9d60*/  LEA.HI R0, R0, R6, RZ, 0x3 ;  /* 0x0000000600007211 */ /* 0x000fc600078f18ff */
[----:B------:R2:W1:Y:S01]  /*9d70*/  LDS.128 R20, [R4+0x11000] ;  /* 0x0110000004147984 */ /* 0x0004620000000c00 */
[----:B------:R-:W-:Y:S02]  /*9d80*/  IADD3 R10, R3, UR6, RZ ;  /* 0x00000006030a7c10 */ /* 0x000fe4000fffe0ff */
[----:B------:R-:W-:Y:S01]  /*9d90*/  SHF.R.S32.HI R0, RZ, 0x3, R0 ;  /* 0x00000003ff007819 */ /* 0x000fe20000011400 */
[----:B------:R2:W1:Y:S03]  /*9da0*/  LDS.128 R28, [R4+0x12000] ;  /* 0x01200000041c7984 */ /* 0x0004660000000c00 */
[----:B------:R-:W-:Y:S01]  /*9db0*/  ISETP.GE.AND P5, PT, R0, UR4, PT ;  /* 0x0000000400007c0c */ /* 0x000fe2000bfa6270 */
[----:B------:R2:W1:Y:S01]  /*9dc0*/  LDS.128 R36, [R4+0x13000] ;  /* 0x0130000004247984 */ /* 0x0004620000000c00 */
[----:B------:R-:W-:-:S03]  /*9dd0*/  SHF.R.S32.HI R77, RZ, 0x1f, R0 ;  /* 0x0000001fff4d7819 */ /* 0x000fc60000011400 */
[----:B------:R2:W1:Y:S04]  /*9de0*/  LDS.128 R48, [R4+0x14000] ;  /* 0x0140000004307984 */ /* 0x0004680000000c00 */
[----:B------:R2:W1:Y:S04]  /*9df0*/  LDS.128 R56, [R4+0x15000] ;  /* 0x0150000004387984 */ /* 0x0004680000000c00 */
[----:B------:R2:W1:Y:S04]  /*9e00*/  LDS.128 R64, [R4+0x16000] ;  /* 0x0160000004407984 */ /* 0x0004680000000c00 */
[----:B------:R2:W1:Y:S04]  /*9e10*/  LDS.128 R72, [R4+0x17000] ;  /* 0x0170000004487984 */ /* 0x0004680000000c00 */
[----:B------:R2:W1:Y:S04]  /*9e20*/  LDS.128 R44, [R4+0x18000] ;  /* 0x01800000042c7984 */ /* 0x0004680000000c00 */
[----:B------:R2:W1:Y:S04]  /*9e30*/  LDS.128 R52, [R4+0x19000] ;  /* 0x0190000004347984 */ /* 0x0004680000000c00 */
[----:B------:R2:W1:Y:S04]  /*9e40*/  LDS.128 R60, [R4+0x1a000] ;  /* 0x01a00000043c7984 */ /* 0x0004680000000c00 */
[----:B------:R2:W1:Y:S01]  /*9e50*/  LDS.128 R68, [R4+0x1b000] ;  /* 0x01b0000004447984 */ /* 0x0004620000000c00 */
[----:B------:R-:W-:Y:S05]  /*9e60*/  @P5 BRA `(.L_x_192) ;  /* 0x000000e000005947 */ /* 0x000fea0003800000 */
[----:B---34-:R-:W-:Y:S01]  /*9e70*/  ISETP.GE.AND P1, PT, R234, c[0x0][0x220], PT ;  /* 0x00008800ea007a0c */ /* 0x018fe20003f26270 */
[----:B------:R-:W-:Y:S01]  /*9e80*/  LDS.128 R12, [R4+0x10000] ;  /* 0x01000000040c7984 */ /* 0x000fe20000000c00 */
[----:B------:R-:W-:Y:S01]  /*9e90*/  MOV R5, R10 ;  /* 0x0000000a00057202 */ /* 0x000fe20000000f00 */
[----:B------:R-:W-:Y:S01]  /*9ea0*/  IMAD R76, R77, c[0x0][0x3a0], RZ ;  /* 0x0000e8004d4c7a24 */ /* 0x000fe200078e02ff */
[----:B------:R-:W-:-:S09]  /*9eb0*/  ISETP.GE.AND P0, PT, R240, c[0x0][0x220], PT ;  /* 0x00008800f0007a0c */ /* 0x000fd20003f06270 */
[----:B------:R3:W4:Y:S02]  /*9ec0*/  @!P1 LDS.128 R16, [R4+0xc000] ;  /* 0x00c0000004109984 */ /* 0x0007240000000c00 */
[----:B--23--:R-:W-:-:S04]  /*9ed0*/  IMAD.MOV.U32 R4, RZ, RZ, R2 ;  /* 0x000000ffff047224 */ /* 0x00cfc800078e0002 */
[----:B------:R-:W-:-:S04]  /*9ee0*/  IMAD.WIDE.U32 R6, R0, c[0x0][0x3a0], R4 ;  /* 0x0000e80000067a25 */ /* 0x000fc800078e0004 */
[----:B------:R-:W-:-:S04]  /*9ef0*/  IMAD R4, R0, c[0x0][0x3a4], R76 ;  /* 0x0000e90000047a24 */ /* 0x000fc800078e024c */
[----:B------:R-:W-:Y:S01]  /*9f00*/  IMAD.IADD R5, R4, 0x1, R7 ;  /* 0x0000000104057824 */ /* 0x000fe200078e0207 */
[----:B------:R-:W-:-:S04]  /*9f10*/  LEA R4, P2, R6, c[0x0][0x340], 0x1 ;  /* 0x0000d00006047a11 */ /* 0x000fc800078408ff */
[----:B------:R-:W-:-:S05]  /*9f20*/  LEA.HI.X R5, R6, c[0x0][0x344], R5, 0x1, P2 ;  /* 0x0000d10006057a11 */ /* 0x000fca00010f0c05 */
[----:B----4-:R2:W-:Y:S04]  /*9f30*/  @!P1 STG.E.128 [R4.64], R16 ;  /* 0x0000001004009986 */ /* 0x0105e8000c101d0c */
[----:B------:R2:W-:Y:S02]  /*9f40*/  @!P0 STG.E.128 [R4.64+0x80], R12 ;  /* 0x0000800c04008986 */ /* 0x0005e4000c101d0c */
.L_x_192:
[----:B---34-:R-:W-:Y:S05]  /*9f50*/  BSYNC B0 ;  /* 0x0000000000007941 */ /* 0x018fea0003800000 */
.L_x_191:
[----:B--2---:R-:W-:Y:S01]  /*9f60*/  IADD3 R4, R0, 0x20, RZ ;  /* 0x0000002000047810 */ /* 0x004fe20007ffe0ff */
[----:B------:R-:W-:Y:S03]  /*9f70*/  BSSY B0, `(.L_x_193) ;  /* 0x0000011000007945 */ /* 0x000fe60003800000 */
[----:B------:R-:W-:-:S13]  /*9f80*/  ISETP.GE.AND P4, PT, R4, UR4, PT ;  /* 0x0000000404007c0c */ /* 0x000fda000bf86270 */
[----:B------:R-:W-:Y:S05]  /*9f90*/  @P4 BRA `(.L_x_194) ;  /* 0x000000e000004947 */ /* 0x000fea0003800000 */
[----:B------:R-:W-:Y:S01]  /*9fa0*/  IADD3 R4, P0, R0, 0x20, RZ ;  /* 0x0000002000047810 */ /* 0x000fe20007f1e0ff */
[----:B------:R-:W-:Y:S01]  /*9fb0*/  IMAD.MOV.U32 R6, RZ, RZ, R2 ;  /* 0x000000ffff067224 */ /* 0x000fe200078e0002 */
[----:B------:R-:W-:Y:S02]  /*9fc0*/  MOV R7, R10 ;  /* 0x0000000a00077202 */ /* 0x000fe40000000f00 */
[----:B------:R-:W-:Y:S01]  /*9fd0*/  ISETP.GE.AND P1, PT, R234, c[0x0][0x220], PT ;  /* 0x00008800ea007a0c */ /* 0x000fe20003f26270 */
        /* <DEDUP_REMOVED lines=8> */
[----:B------:R2:W-:Y:S04]  /*a060*/  @!P1 STG.E.128 [R4.64], R24 ;  /* 0x0000001804009986 */ /* 0x0005e8000c101d0c */
[----:B-1----:R2:W-:Y:S02]  /*a070*/  @!P0 STG.E.128 [R4.64+0x80], R20 ;  /* 0x0000801404008986 */ /* 0x0025e4000c101d0c */
.L_x_194:
[----:B------:R-:W-:Y:S05]  /*a080*/  BSYNC B0 ;  /* 0x0000000000007941 */ /* 0x000fea0003800000 */
.L_x_193:
        /* <DEDUP_REMOVED lines=18> */
.L_x_196:
[----:B------:R-:W-:Y:S05]  /*a1b0*/  BSYNC B0 ;  /* 0x0000000000007941 */ /* 0x000fea0003800000 */
.L_x_195:
[----:B--2---:R-:W-:Y:S01]  /*a1c0*/  IADD3 R4, R0, 0x60, RZ ;  /* 0x0000006000047810 */ /* 0x004fe20007ffe0ff */
[----:B------:R-:W-:Y:S03]  /*a1d0*/  BSSY B0, `(.L_x_197) ;  /* 0x0000011000007945 */ /* 0x000fe60003800000 */
[----:B------:R-:W-:-:S13]  /*a1e0*/  ISETP.GE.AND P2, PT, R4, UR4, PT ;  /* 0x0000000404007c0c */ /* 0x000fda000bf46270 */
        /* <DEDUP_REMOVED lines=13> */
[----:B-1----:R1:W-:Y:S04]  /*a2c0*/  @!P1 STG.E.128 [R2.64], R40 ;  /* 0x0000002802009986 */ /* 0x0023e8000c101d0c */
[----:B------:R1:W-:Y:S02]  /*a2d0*/  @!P0 STG.E.128 [R2.64+0x80], R36 ;  /* 0x0000802402008986 */ /* 0x0003e4000c101d0c */
.L_x_198:
[----:B------:R-:W-:Y:S05]  /*a2e0*/  BSYNC B0 ;  /* 0x0000000000007941 */ /* 0x000fea0003800000 */
.L_x_197:
        /* <DEDUP_REMOVED lines=25> */
[----:B------:R1:W-:Y:S04]  /*a480*/  @!P1 STG.E.128 [R4.64], R48 ;  /* 0x0000003004009986 */ /* 0x0003e8000c101d0c */
[----:B------:R1:W-:Y:S02]  /*a490*/  @!P0 STG.E.128 [R4.64+0x80], R44 ;  /* 0x0000802c04008986 */ /* 0x0003e4000c101d0c */
.L_x_200:
[----:B------:R-:W-:Y:S05]  /*a4a0*/  BSYNC B0 ;  /* 0x0000000000007941 */ /* 0x000fea0003800000 */
.L_x_199:
[----:B------:R-:W-:Y:S01]  /*a4b0*/  BSSY B0, `(.L_x_201) ;  /* 0x0000010000007945 */ /* 0x000fe20003800000 */
[----:B------:R-:W-:Y:S05]  /*a4c0*/  @P4 BRA `(.L_x_202) ;  /* 0x000000e000004947 */ /* 0x000fea0003800000 */
[----:B-1----:R-:W-:Y:S01]  /*a4d0*/  IADD3 R4, P0, R0, 0x20, RZ ;  /* 0x0000002000047810 */ /* 0x002fe20007f1e0ff */
        /* <DEDUP_REMOVED lines=12> */
[----:B------:R1:W-:Y:S02]  /*a5a0*/  @!P0 STG.E.128 [R4.64+0x80], R52 ;  /* 0x0000803404008986 */ /* 0x0003e4000c101d0c */
.L_x_202:
[----:B------:R-:W-:Y:S05]  /*a5b0*/  BSYNC B0 ;  /* 0x0000000000007941 */ /* 0x000fea0003800000 */
.L_x_201:
        /* <DEDUP_REMOVED lines=16> */
.L_x_204:
[----:B------:R-:W-:Y:S05]  /*a6c0*/  BSYNC B0 ;  /* 0x0000000000007941 */ /* 0x000fea0003800000 */
.L_x_203:
        /* <DEDUP_REMOVED lines=14> */
.L_x_159:
[----:B------:R-:W-:Y:S05]  /*a7b0*/  BSYNC B1 ;  /* 0x0000000000017941 */ /* 0x000fea0003800000 */
.L_x_137:
[----:B------:R-:W-:Y:S02]  /*a7c0*/  ULDC UR5, c[0x0][0x218] ;  /* 0x0000860000057ab9 */ /* 0x000fe40000000800 */
[----:B------:R-:W-:-:S04]  /*a7d0*/  UIADD3 UR5, UR5, 0x7f, URZ ;  /* 0x0000007f05057890 */ /* 0x000fc8000fffe03f */
[----:B------:R-:W-:-:S04]  /*a7e0*/  USHF.R.S32.HI UR4, URZ, 0x1f, UR5 ;  /* 0x0000001f3f047899 */ /* 0x000fc80008011405 */
[----:B------:R-:W-:-:S03]  /*a7f0*/  ULEA.HI UR4, UR4, UR5, URZ, 0x7 ;  /* 0x0000000504047291 */ /* 0x000fc6000f8f383f */
[----:B------:R-:W-:Y:S02]  /*a800*/  ULDC UR5, c[0x0][0xc] ;  /* 0x0000030000057ab9 */ /* 0x000fe40000000800 */
[----:B------:R-:W-:Y:S02]  /*a810*/  UIADD3 UR20, UR20, UR5, URZ ;  /* 0x0000000514147290 */ /* 0x000fe4000fffe03f */
[----:B------:R-:W-:-:S04]  /*a820*/  USHF.R.S32.HI UR4, URZ, 0x7, UR4 ;  /* 0x000000073f047899 */ /* 0x000fc80008011404 */
[----:B------:R-:W-:-:S06]  /*a830*/  UISETP.GE.AND UP0, UPT, UR20, UR4, UPT ;  /* 0x000000041400728c */ /* 0x000fcc000bf06270 */
[----:B------:R-:W-:-:S13]  /*a840*/  PLOP3.LUT P0, PT, PT, PT, UP0, 0x80, 0x0 ;  /* 0x000000000000781c */ /* 0x000fda0003f0f008 */
[----:B------:R-:W-:Y:S01]  /*a850*/  @P0 CALL.REL.NOINC `(.L_x_205) ;  /* 0x0000001000000944 */ /* 0x000fe20003c00000 */
[----:B------:R-:W-:Y:S05]  /*a860*/  BRA `(.L_x_206) ;  /* 0xffff640000007947 */ /* 0x000fea000383ffff */
.L_x_205:
[----:B------:R-:W-:Y:S05]  /*a870*/  EXIT ;  /* 0x000000000000794d */ /* 0x000fea0003800000 */
.L_x_207:
        /* <DEDUP_REMOVED lines=16> */
.L_x_1066:


//--------------------- .text._ZN5flash44flash_bwd_dq_dk_dv_loop_seqk_parallel_kernelI23Flash_bwd_kernel_traitsILi128ELi64ELi128ELi8ELi2ELi4ELi2ELb0ELb0EN7cutlass10bfloat16_tE19Flash_kernel_traitsILi128ELi64ELi128ELi8ES3_EELb0ELb1ELb0ELb0ELb1ELb1ELb0EEEvNS_16Flash_bwd_paramsE --------------------------
	.section	.text._ZN5flash44flash_bwd_dq_dk_dv_loop_seqk_parallel_kernelI23Flash_bwd_kernel_traitsILi128ELi64ELi128ELi8ELi2ELi4ELi2ELb0ELb0EN7cutlass10bfloat16_tE19Flash_kernel_traitsILi128ELi64ELi128ELi8ES3_EELb0ELb1ELb0ELb0ELb1ELb1ELb0EEEvNS_16Flash_bwd_paramsE,"ax",@progbits
	.sectioninfo	@"SHI_REGISTERS=255"
	.align	128
        .global         _ZN5flash44flash_bwd_dq_dk_dv_loop_seqk_parallel_kernelI23Flash_bwd_kernel_traitsILi128ELi64ELi128ELi8ELi2ELi4ELi2ELb0ELb0EN7cutlass10bfloat16_tE19Flash_kernel_traitsILi128ELi64ELi128ELi8ES3_EELb0ELb1ELb0ELb0ELb1ELb1ELb0EEEvNS_16Flash_bwd_paramsE
        .type           _ZN5flash44flash_bwd_dq_dk_dv_loop_seqk_parallel_kernelI23Flash_bwd_kernel_traitsILi128ELi64ELi128ELi8ELi2ELi4ELi2ELb0ELb0EN7cutlass10bfloat16_tE19Flash_kernel_traitsILi128ELi64ELi128ELi8ES3_EELb0ELb1ELb0ELb0ELb1ELb1ELb0EEEvNS_16Flash_bwd_paramsE,@function
        .size           _ZN5flash44flash_bwd_dq_dk_dv_loop_seqk_parallel_kernelI23Flash_bwd_kernel_traitsILi128ELi64ELi128ELi8ELi2ELi4ELi2ELb0ELb0EN7cutlass10bfloat16_tE19Flash_kernel_traitsILi128ELi64ELi128ELi8ES3_EELb0ELb1ELb0ELb0ELb1ELb1ELb0EEEvNS_16Flash_bwd_paramsE,(.L_x_1067 - _ZN5flash44flash_bwd_dq_dk_dv_loop_seqk_parallel_kernelI23Flash_bwd_kernel_traitsILi128ELi64ELi128ELi8ELi2ELi4ELi2ELb0ELb0EN7cutlass10bfloat16_tE19Flash_kernel_traitsILi128ELi64ELi128ELi8ES3_EELb0ELb1ELb0ELb0ELb1ELb1ELb0EEEvNS_16Flash_bwd_paramsE)
        .other          _ZN5flash44flash_bwd_dq_dk_dv_loop_seqk_parallel_kernelI23Flash_bwd_kernel_traitsILi128ELi64ELi128ELi8ELi2ELi4ELi2ELb0ELb0EN7cutlass10bfloat16_tE19Flash_kernel_traitsILi128ELi64ELi128ELi8ES3_EELb0ELb1ELb0ELb0ELb1ELb1ELb0EEEvNS_16Flash_bwd_paramsE,@"STO_CUDA_ENTRY STV_DEFAULT"
_ZN5flash44flash_bwd_dq_dk_dv_loop_seqk_parallel_kernelI23Flash_bwd_kernel_traitsILi128ELi64ELi128ELi8ELi2ELi4ELi2ELb0ELb0EN7cutlass10bfloat16_tE19Flash_kernel_traitsILi128ELi64ELi128ELi8ES3_EELb0ELb1ELb0ELb0ELb1ELb1ELb0EEEvNS_16Flash_bwd_paramsE:
.text._ZN5flash44flash_bwd_dq_dk_dv_loop_seqk_parallel_kernelI23Flash_bwd_kernel_traitsILi128ELi64ELi128ELi8ELi2ELi4ELi2ELb0ELb0EN7cutlass10bfloat16_tE19Flash_kernel_traitsILi128ELi64ELi128ELi8ES3_EELb0ELb1ELb0ELb0ELb1ELb1ELb0EEEvNS_16Flash_bwd_paramsE:
        /* <DEDUP_REMOVED lines=12> */
[----:B------:R-:W-:Y:S01]  /*00c0*/  IMAD.MOV.U32 R221, RZ, RZ, -0x10 ;  /* 0xfffffff0ffdd7424 */ /* 0x000fe200078e00ff */
[----:B------:R-:W-:Y:S02]  /*00d0*/  ULDC UR34, c[0x0][0x22c] ;  /* 0x00008b0000227ab9 */ /* 0x000fe40000000800 */
[----:B------:R-:W-:Y:S02]  /*00e0*/  ULDC UR23, c[0x0][0x1c0] ;  /* 0x0000700000177ab9 */ /* 0x000fe40000000800 */
[----:B------:R-:W-:Y:S02]  /*00f0*/  UIMAD UR26, UR34, UR23, URZ ;  /* 0x00000017221a72a4 */ /* 0x000fe4000f8e023f */
[----:B------:R-:W-:Y:S02]  /*0100*/  UMOV UR4, 0x80 ;  /* 0x0000008000047882 */ /* 0x000fe40000000000 */
[----:B------:R-:W-:-:S02]  /*0110*/  ULDC UR5, c[0x0][0x210] ;  /* 0x0000840000057ab9 */ /* 0x000fc40000000800 */
[----:B------:R-:W-:Y:S02]  /*0120*/  ULDC UR28, c[0x0][0x234] ;  /* 0x00008d00001c7ab9 */ /* 0x000fe40000000800 */
[----:B------:R-:W-:Y:S02]  /*0130*/  ULDC UR27, c[0x0][0x224] ;  /* 0x00008900001b7ab9 */ /* 0x000fe40000000800 */
[----:B------:R-:W-:Y:S02]  /*0140*/  UIMAD UR28, UR4, UR5, UR28 ;  /* 0x00000005041c72a4 */ /* 0x000fe4000f8e021c */
[----:B------:R-:W-:Y:S02]  /*0150*/  UIADD3 UR27, UR4, UR27, URZ ;  /* 0x0000001b041b7290 */ /* 0x000fe4000fffe03f */
[----:B------:R-:W-:Y:S02]  /*0160*/  USHF.R.S32.HI UR4, URZ, 0x1f, UR34 ;  /* 0x0000001f3f047899 */ /* 0x000fe40008011422 */
[----:B------:R-:W-:Y:S01]  /*0170*/  USHF.L.U32 UR25, UR26, 0x6, URZ ;  /* 0x000000061a197899 */ /* 0x000fe2000800063f */
[----:B-1----:R-:W-:Y:S01]  /*0180*/  SHF.R.S32.HI R14, RZ, 0x1f, R15 ;  /* 0x0000001fff0e7819 */ /* 0x002fe2000001140f */
[----:B------:R-:W-:-:S02]  /*0190*/  UIMAD.WIDE.U32 UR34, UR34, UR23, URZ ;  /* 0x00000017222272a5 */ /* 0x000fc4000f8e003f */
[----:B------:R-:W-:Y:S01]  /*01a0*/  ULDC.64 UR36, c[0x0][0x118] ;  /* 0x0000460000247ab9 */ /* 0x000fe20000000a00 */
[CC--:B------:R-:W-:Y:S01]  /*01b0*/  LEA.HI R5, R14.reuse, R15.reuse, RZ, 0x5 ;  /* 0x0000000f0e057211 */ /* 0x0c0fe200078f28ff */
[----:B------:R-:W-:Y:S01]  /*01c0*/  ULDC UR18, c[0x0][0x1c0] ;  /* 0x0000700000127ab9 */ /* 0x000fe20000000800 */
[CC--:B------:R-:W-:Y:S01]  /*01d0*/  LEA.HI R8, R14.reuse, R15.reuse, RZ, 0x4 ;  /* 0x0000000f0e087211 */ /* 0x0c0fe200078f20ff */
[----:B------:R-:W-:Y:S01]  /*01e0*/  ULDC UR17, c[0x0][0x224] ;  /* 0x0000890000117ab9 */ /* 0x000fe20000000800 */
[--C-:B------:R-:W-:Y:S01]  /*01f0*/  SHF.R.S32.HI R6, RZ, 0x5, R5.reuse ;  /* 0x00000005ff067819 */ /* 0x100fe20000011405 */
[----:B------:R-:W-:Y:S01]  /*0200*/  UMOV UR20, 0x4 ;  /* 0x0000000400147882 */ /* 0x000fe20000000000 */
[----:B------:R-:W-:Y:S01]  /*0210*/  SHF.R.S32.HI R0, RZ, 0x1f, R5 ;  /* 0x0000001fff007819 */ /* 0x000fe20000011405 */
[----:B------:R-:W-:Y:S01]  /*0220*/  ULDC.64 UR32, c[0x0][0x200] ;  /* 0x0000800000207ab9 */ /* 0x000fe20000000a00 */
[----:B------:R-:W-:Y:S01]  /*0230*/  LEA.HI R18, R14, R15, RZ, 0x2 ;  /* 0x0000000f0e127211 */ /* 0x000fe200078f10ff */
[----:B------:R-:W-:Y:S01]  /*0240*/  ULDC.64 UR30, c[0x0][0x3c8] ;  /* 0x0000f200001e7ab9 */ /* 0x000fe20000000a00 */
[-C--:B------:R-:W-:Y:S01]  /*0250*/  LEA.HI R0, R0, R6.reuse, RZ, 0x2 ;  /* 0x0000000600007211 */ /* 0x080fe200078f10ff */
[----:B------:R-:W-:Y:S01]  /*0260*/  ULDC UR16, c[0x0][0x224] ;  /* 0x0000890000107ab9 */ /* 0x000fe20000000800 */
[----:B------:R-:W-:Y:S01]  /*0270*/  SHF.R.S32.HI R7, RZ, 0x4, R8 ;  /* 0x00000004ff077819 */ /* 0x000fe20000011408 */
[----:B------:R-:W-:Y:S01]  /*0280*/  ULDC UR15, c[0x0][0x22c] ;  /* 0x00008b00000f7ab9 */ /* 0x000fe20000000800 */
[----:B------:R-:W-:Y:S01]  /*0290*/  LEA.HI R4, R5, R6, RZ, 0x1 ;  /* 0x0000000605047211 */ /* 0x000fe200078f08ff */
[----:B------:R-:W-:Y:S01]  /*02a0*/  ULDC UR14, c[0x0][0x214] ;  /* 0x00008500000e7ab9 */ /* 0x000fe20000000800 */
[--C-:B------:R-:W-:Y:S01]  /*02b0*/  SHF.R.S32.HI R11, RZ, 0x2, R18.reuse ;  /* 0x00000002ff0b7819 */ /* 0x100fe20000011412 */
[----:B------:R-:W-:Y:S01]  /*02c0*/  ULDC UR13, c[0x0][0x2e8] ;  /* 0x0000ba00000d7ab9 */ /* 0x000fe20000000800 */
[----:B------:R-:W-:Y:S01]  /*02d0*/  SHF.R.S32.HI R2, RZ, 0x1f, R18 ;  /* 0x0000001fff027819 */ /* 0x000fe20000011412 */
[----:B------:R-:W-:Y:S01]  /*02e0*/  UMOV UR22, 0x6 ;  /* 0x0000000600167882 */ /* 0x000fe20000000000 */
[----:B------:R-:W-:Y:S01]  /*02f0*/  LOP3.LUT R0, R0, 0xfffffffc, RZ, 0xc0, !PT ;  /* 0xfffffffc00007812 */ /* 0x000fe200078ec0ff */
[----:B------:R-:W-:Y:S01]  /*0300*/  ULDC UR12, c[0x0][0x214] ;  /* 0x00008500000c7ab9 */ /* 0x000fe20000000800 */
[----:B------:R-:W-:Y:S01]  /*0310*/  LEA.HI R3, R8, R7, RZ, 0x1 ;  /* 0x0000000708037211 */ /* 0x000fe200078f08ff */
[----:B------:R-:W-:Y:S01]  /*0320*/  UMOV UR21, 0xffffc000 ;  /* 0xffffc00000157882 */ /* 0x000fe20000000000 */
[----:B------:R-:W-:Y:S01]  /*0330*/  LOP3.LUT R4, R4, 0xfffffffe, RZ, 0xc0, !PT ;  /* 0xfffffffe04047812 */ /* 0x000fe200078ec0ff */
[----:B------:R-:W-:Y:S01]  /*0340*/  IMAD.IADD R10, R6, 0x1, -R0 ;  /* 0x00000001060a7824 */ /* 0x000fe200078e0a00 */
[----:B------:R-:W-:Y:S01]  /*0350*/  LEA.HI R2, R2, R11, RZ, 0x3 ;  /* 0x0000000b02027211 */ /* 0x000fe200078f18ff */
[----:B------:R-:W-:Y:S01]  /*0360*/  UIMAD UR23, UR4, UR23, URZ ;  /* 0x00000017041772a4 */ /* 0x000fe2000f8e023f */
[----:B------:R-:W-:Y:S01]  /*0370*/  LOP3.LUT R3, R3, 0xfffffffe, RZ, 0xc0, !PT ;  /* 0xfffffffe03037812 */ /* 0x000fe200078ec0ff */
[----:B------:R-:W-:Y:S01]  /*0380*/  IMAD.IADD R13, R6, 0x1, -R4 ;  /* 0x00000001060d7824 */ /* 0x000fe200078e0a04 */
[----:B------:R-:W-:Y:S01]  /*0390*/  LOP3.LUT R0, R2, 0xfffffff8, RZ, 0xc0, !PT ;  /* 0xfffffff802007812 */ /* 0x000fe200078ec0ff */
[----:B------:R-:W-:Y:S01]  /*03a0*/  USHF.R.S32.HI UR24, URZ, 0x1f, UR25 ;  /* 0x0000001f3f187899 */ /* 0x000fe20008011419 */
[----:B------:R-:W-:Y:S01]  /*03b0*/  LEA.HI R6, R14, R15, RZ, 0x3 ;  /* 0x0000000f0e067211 */ /* 0x000fe200078f18ff */
[----:B------:R-:W-:Y:S01]  /*03c0*/  IMAD.IADD R9, R7, 0x1, -R3 ;  /* 0x0000000107097824 */ /* 0x000fe200078e0a03 */
[----:B------:R-:W-:Y:S01]  /*03d0*/  LOP3.LUT R2, R5, 0xffffffe0, RZ, 0xc0, !PT ;  /* 0xffffffe005027812 */ /* 0x000fe200078ec0ff */
[----:B------:R-:W-:Y:S01]  /*03e0*/  IMAD.IADD R7, R11, 0x1, -R0 ;  /* 0x000000010b077824 */ /* 0x000fe200078e0a00 */
[----:B------:R-:W-:Y:S01]  /*03f0*/  SHF.R.S32.HI R3, RZ, 0x3, R6 ;  /* 0x00000003ff037819 */ /* 0x000fe20000011406 */
[----:B------:R-:W-:Y:S01]  /*0400*/  UMOV UR19, 0x6 ;  /* 0x0000000600137882 */ /* 0x000fe20000000000 */
[----:B------:R-:W-:Y:S01]  /*0410*/  LOP3.LUT R0, R6, 0xfffffff8, RZ, 0xc0, !PT ;  /* 0xfffffff806007812 */ /* 0x000fe200078ec0ff */
[----:B------:R-:W-:Y:S01]  /*0420*/  IMAD.IADD R4, R15, 0x1, -R2 ;  /* 0x000000010f047824 */ /* 0x000fe200078e0a02 */
[----:B------:R-:W-:Y:S01]  /*0430*/  LOP3.LUT R2, R8, 0xfffffff0, RZ, 0xc0, !PT ;  /* 0xfffffff008027812 */ /* 0x000fe200078ec0ff */
[----:B------:R-:W-:-:S02]  /*0440*/  IMAD.SHL.U32 R3, R3, 0x40, RZ ;  /* 0x0000004003037824 */ /* 0x000fc400078e00ff */
[C---:B------:R-:W-:Y:S01]  /*0450*/  IMAD.IADD R0, R15.reuse, 0x1, -R0 ;  /* 0x000000010f007824 */ /* 0x040fe200078e0a00 */
[----:B------:R-:W-:Y:S01]  /*0460*/  SHF.R.S32.HI R5, RZ, 0x1f, R4 ;  /* 0x0000001fff057819 */ /* 0x000fe20000011404 */
[----:B------:R-:W-:Y:S01]  /*0470*/  IMAD.IADD R2, R15, 0x1, -R2 ;  /* 0x000000010f027824 */ /* 0x000fe200078e0a02 */
[----:B------:R-:W-:Y:S01]  /*0480*/  LOP3.LUT R3, R3, 0x1c0, RZ, 0xc0, !PT ;  /* 0x000001c003037812 */ /* 0x000fe200078ec0ff */
[----:B------:R-:W-:Y:S01]  /*0490*/  IMAD.SHL.U32 R20, R0, 0x8, RZ ;  /* 0x0000000800147824 */ /* 0x000fe200078e00ff */
[----:B------:R-:W-:Y:S02]  /*04a0*/  LEA.HI R17, R5, R4, RZ, 0x2 ;  /* 0x0000000405117211 */ /* 0x000fe400078f10ff */
[----:B------:R-:W-:Y:S02]  /*04b0*/  SHF.R.S32.HI R5, RZ, 0x1f, R2 ;  /* 0x0000001fff057819 */ /* 0x000fe40000011402 */
[----:B------:R-:W-:Y:S01]  /*04c0*/  SHF.R.U32.HI R4, RZ, 0x3, R3 ;  /* 0x00000003ff047819 */ /* 0x000fe20000011603 */
[----:B------:R-:W-:Y:S01]  /*04d0*/  STL [R1+0x30], R20 ;  /* 0x0000301401007387 */ /* 0x000fe20000100800 */
[----:B------:R-:W-:-:S02]  /*04e0*/  LOP3.LUT R3, R3, 0x38, R20, 0xf8, !PT ;  /* 0x0000003803037812 */ /* 0x000fc400078ef814 */
[----:B------:R-:W-:Y:S01]  /*04f0*/  LEA.HI R11, R5, R2, RZ, 0x3 ;  /* 0x00000002050b7211 */ /* 0x000fe200078f18ff */
[----:B------:R-:W-:Y:S01]  /*0500*/  IMAD.SHL.U32 R5, R9, 0x200, RZ ;  /* 0x0000020009057824 */ /* 0x000fe200078e00ff */
[----:B------:R-:W-:Y:S02]  /*0510*/  LOP3.LUT R12, R3, R4, RZ, 0x3c, !PT ;  /* 0x00000004030c7212 */ /* 0x000fe400078e3cff */
[----:B------:R-:W-:Y:S02]  /*0520*/  LOP3.LUT R3, R11, 0xfffffff8, RZ, 0xc0, !PT ;  /* 0xfffffff80b037812 */ /* 0x000fe400078ec0ff */
[C---:B------:R-:W-:Y:S02]  /*0530*/  LOP3.LUT P4, RZ, R0.reuse, 0x2, RZ, 0xc0, !PT ;  /* 0x0000000200ff7812 */ /* 0x040fe4000788c0ff */
[C---:B------:R-:W-:Y:S01]  /*0540*/  LOP3.LUT P3, RZ, R0.reuse, 0x4, RZ, 0xc0, !PT ;  /* 0x0000000400ff7812 */ /* 0x040fe2000786c0ff */
[----:B------:R-:W-:Y:S01]  /*0550*/  IMAD.SHL.U32 R0, R0, 0x40, RZ ;  /* 0x0000004000007824 */ /* 0x000fe200078e00ff */
[----:B------:R-:W-:Y:S01]  /*0560*/  LEA.HI R4, R14, R15, RZ, 0x6 ;  /* 0x0000000f0e047211 */ /* 0x000fe200078f30ff */
[----:B------:R-:W-:Y:S01]  /*0570*/  IMAD.IADD R16, R2, 0x1, -R3 ;  /* 0x0000000102107824 */ /* 0x000fe200078e0a03 */
[----:B------:R-:W-:Y:S01]  /*0580*/  LOP3.LUT R3, R7, 0x1, RZ, 0xc0, !PT ;  /* 0x0000000107037812 */ /* 0x000fe200078ec0ff */
[----:B------:R-:W-:Y:S01]  /*0590*/  IMAD.SHL.U32 R2, R10, 0x10, RZ ;  /* 0x000000100a027824 */ /* 0x000fe200078e00ff */
[----:B------:R-:W-:-:S02]  /*05a0*/  LOP3.LUT R0, R0, 0x1c0, RZ, 0xc0, !PT ;  /* 0x000001c000007812 */ /* 0x000fc400078ec0ff */
[----:B------:R-:W-:Y:S02]  /*05b0*/  SHF.R.S32.HI R4, RZ, 0x6, R4 ;  /* 0x00000006ff047819 */ /* 0x000fe40000011404 */
[C---:B------:R-:W-:Y:S02]  /*05c0*/  LOP3.LUT R206, R0.reuse, 0x8, R6, 0xf8, !PT ;  /* 0x0000000800ce7812 */ /* 0x040fe400078ef806 */
[----:B------:R-:W-:Y:S02]  /*05d0*/  LOP3.LUT R2, R0, 0x30, R2, 0xf8, !PT ;  /* 0x0000003000027812 */ /* 0x000fe400078ef802 */
        /* <DEDUP_REMOVED lines=13> */
[----:B------:R-:W-:Y:S01]  /*06b0*/  IMAD R7, R4, 0x200, R12 ;  /* 0x0000020004077824 */ /* 0x000fe200078e020c */
[----:B------:R-:W-:Y:S01]  /*06c0*/  LOP3.LUT R200, R0, 0x18, R6, 0xf8, !PT ;  /* 0x0000001800c87812 */ /* 0x000fe200078ef806 */
[----:B------:R-:W-:Y:S01]  /*06d0*/  IMAD.SHL.U32 R206, R206, 0x2, RZ ;  /* 0x00000002cece7824 */ /* 0x000fe200078e00ff */
[----:B------:R-:W-:Y:S01]  /*06e0*/  LEA.HI R0, R14, R15, RZ, 0x7 ;  /* 0x0000000f0e007211 */ /* 0x000fe200078f38ff */
[C---:B------:R-:W-:Y:S01]  /*06f0*/  IMAD.IADD R2, R15.reuse, 0x1, -R2 ;  /* 0x000000010f027824 */ /* 0x040fe200078e0a02 */
[----:B------:R-:W-:Y:S01]  /*0700*/  STL [R1], R7 ;  /* 0x0000000701007387 */ /* 0x000fe20000100800 */
[----:B------:R-:W-:Y:S01]  /*0710*/  IMAD.SHL.U32 R15, R15, 0x2, RZ ;  /* 0x000000020f0f7824 */ /* 0x000fe200078e00ff */
[----:B------:R-:W-:Y:S01]  /*0720*/  SHF.R.S32.HI R0, RZ, 0x7, R0 ;  /* 0x00000007ff007819 */ /* 0x000fe20000011400 */
[----:B------:R-:W-:Y:S01]  /*0730*/  IMAD.SHL.U32 R2, R2, 0x2, RZ ;  /* 0x0000000202027824 */ /* 0x000fe200078e00ff */
[----:B------:R-:W-:Y:S01]  /*0740*/  SEL R221, R221, 0x10, !P0 ;  /* 0x00000010dddd7807 */ /* 0x000fe20004000000 */
[----:B------:R-:W-:-:S02]  /*0750*/  IMAD.SHL.U32 R201, R201, 0x2, RZ ;  /* 0x00000002c9c97824 */ /* 0x000fc400078e00ff */
[--C-:B------:R-:W-:Y:S02]  /*0760*/  IMAD R8, R10, 0x400, R2.reuse ;  /* 0x000004000a087824 */ /* 0x100fe400078e0202 */
[----:B------:R-:W-:Y:S02]  /*0770*/  IMAD R6, R0, 0x1000, R2 ;  /* 0x0000100000067824 */ /* 0x000fe400078e0202 */
[----:B------:R-:W-:Y:S02]  /*0780*/  IMAD.SHL.U32 R2, R4, 0x20, RZ ;  /* 0x0000002004027824 */ /* 0x000fe400078e00ff */
[----:B------:R-:W-:Y:S01]  /*0790*/  IMAD.SHL.U32 R3, R0, 0x8, RZ ;  /* 0x0000000800037824 */ /* 0x000fe200078e00ff */
[----:B------:R-:W-:Y:S01]  /*07a0*/  LOP3.LUT R0, R5, 0x1c0, RZ, 0xc0, !PT ;  /* 0x000001c005007812 */ /* 0x000fe200078ec0ff */
[----:B------:R-:W-:Y:S01]  /*07b0*/  IMAD R6, R13, 0x400, R6 ;  /* 0x000004000d067824 */ /* 0x000fe200078e0206 */
[----:B------:R-:W-:Y:S02]  /*07c0*/  LOP3.LUT R4, R2, 0x6, R15, 0xf8, !PT ;  /* 0x0000000602047812 */ /* 0x000fe400078ef80f */
[----:B------:R-:W-:-:S02]  /*07d0*/  LOP3.LUT R5, R0, 0x20, R2, 0xf8, !PT ;  /* 0x0000002000057812 */ /* 0x000fc400078ef802 */
[----:B------:R-:W-:Y:S01]  /*07e0*/  LOP3.LUT R3, R3, 0x8, RZ, 0xc0, !PT ;  /* 0x0000000803037812 */ /* 0x000fe200078ec0ff */
[----:B------:R1:W-:Y:S01]  /*07f0*/  STL [R1+0x20], R4 ;  /* 0x0000200401007387 */ /* 0x0003e20000100800 */
[----:B------:R-:W-:-:S04]  /*0800*/  SHF.R.U32.HI R2, RZ, 0x3, R0 ;  /* 0x00000003ff027819 */ /* 0x000fc80000011600 */
[----:B------:R-:W-:Y:S02]  /*0810*/  LOP3.LUT R0, R2, R0, R3, 0x1e, !PT ;  /* 0x0000000002007212 */ /* 0x000fe400078e1e03 */
[----:B------:R-:W-:Y:S01]  /*0820*/  LOP3.LUT R5, R5, R2, RZ, 0x3c, !PT ;  /* 0x0000000205057212 */ /* 0x000fe200078e3cff */
[----:B------:R-:W-:Y:S02]  /*0830*/  IMAD.SHL.U32 R2, R9, 0x8, RZ ;  /* 0x0000000809027824 */ /* 0x000fe400078e00ff */
[----:B------:R-:W-:Y:S02]  /*0840*/  IMAD.IADD R8, R8, 0x1, R0 ;  /* 0x0000000108087824 */ /* 0x000fe400078e0200 */
[----:B------:R-:W-:Y:S02]  /*0850*/  IMAD.SHL.U32 R0, R11, 0x40, RZ ;  /* 0x000000400b007824 */ /* 0x000fe400078e00ff */
[----:B------:R-:W-:Y:S01]  /*0860*/  IMAD.IADD R6, R5, 0x1, R6 ;  /* 0x0000000105067824 */ /* 0x000fe200078e0206 */
[----:B------:R-:W-:-:S02]  /*0870*/  SHF.R.S32.HI R5, RZ, 0x2, R17 ;  /* 0x00000002ff057819 */ /* 0x000fc40000011411 */
[----:B------:R-:W-:Y:S01]  /*0880*/  LOP3.LUT R0, R0, 0xfffffe00, RZ, 0xc0, !PT ;  /* 0xfffffe0000007812 */ /* 0x000fe200078ec0ff */
[----:B------:R-:W-:Y:S02]  /*0890*/  IMAD.SHL.U32 R213, R6, 0x2, RZ ;  /* 0x0000000206d57824 */ /* 0x000fe400078e00ff */
[C---:B------:R-:W-:Y:S02]  /*08a0*/  IMAD R10, R13.reuse, 0x10, R5 ;  /* 0x000000100d0a7824 */ /* 0x040fe400078e0205 */
[----:B------:R-:W-:Y:S02]  /*08b0*/  IMAD R5, R13, 0x400, R0 ;  /* 0x000004000d057824 */ /* 0x000fe400078e0200 */
[----:B------:R-:W-:Y:S01]  /*08c0*/  IMAD.IADD R222, R213, 0x1, R221 ;  /* 0x00000001d5de7824 */ /* 0x000fe200078e02dd */
[----:B------:R-:W-:Y:S01]  /*08d0*/  STL [R1+0x2c], R10 ;  /* 0x00002c0a01007387 */ /* 0x000fe20000100800 */
[----:B-1----:R-:W-:-:S05]  /*08e0*/  IMAD.SHL.U32 R4, R9, 0x10, RZ ;  /* 0x0000001009047824 */ /* 0x002fca00078e00ff */
[----:B------:R-:W-:Y:S01]  /*08f0*/  LOP3.LUT R7, R3, 0x10, R4, 0xf8, !PT ;  /* 0x0000001003077812 */ /* 0x000fe200078ef804 */
[----:B------:R-:W-:-:S05]  /*0900*/  IMAD.SHL.U32 R3, R16, 0x40, RZ ;  /* 0x0000004010037824 */ /* 0x000fca00078e00ff */
[----:B------:R-:W-:-:S04]  /*0910*/  LOP3.LUT R3, R3, 0x1c0, RZ, 0xc0, !PT ;  /* 0x000001c003037812 */ /* 0x000fc800078ec0ff */
[----:B------:R-:W-:Y:S02]  /*0920*/  LOP3.LUT R2, R3, 0x8, R2, 0xf8, !PT ;  /* 0x0000000803027812 */ /* 0x000fe400078ef802 */
[----:B------:R-:W-:-:S04]  /*0930*/  SHF.R.U32.HI R4, RZ, 0x3, R3 ;  /* 0x00000003ff047819 */ /* 0x000fc80000011603 */
[----:B------:R-:W-:Y:S02]  /*0940*/  LOP3.LUT R212, R2, R4, RZ, 0x3c, !PT ;  /* 0x0000000402d47212 */ /* 0x000fe400078e3cff */
[C-C-:B------:R-:W-:Y:S02]  /*0950*/  LOP3.LUT R2, R4.reuse, R7, R3.reuse, 0x1e, !PT ;  /* 0x0000000704027212 */ /* 0x140fe400078e1e03 */
[----:B------:R-:W-:Y:S01]  /*0960*/  LOP3.LUT R200, R4, R200, R3, 0x1e, !PT ;  /* 0x000000c804c87212 */ /* 0x000fe200078e1e03 */
[----:B------:R-:W-:Y:S01]  /*0970*/  IMAD.IADD R212, R5, 0x1, R212 ;  /* 0x0000000105d47824 */ /* 0x000fe200078e02d4 */
[-C--:B------:R-:W-:Y:S01]  /*0980*/  LOP3.LUT R210, R2, R0.reuse, RZ, 0xfc, !PT ;  /* 0x0000000002d27212 */ /* 0x080fe200078efcff */
[----:B------:R-:W-:Y:S01]  /*0990*/  IMAD.MOV.U32 R5, RZ, RZ, 0x1 ;  /* 0x00000001ff057424 */ /* 0x000fe200078e00ff */
[----:B------:R-:W-:Y:S01]  /*09a0*/  LOP3.LUT R200, R200, R0, RZ, 0xfc, !PT ;  /* 0x00000000c8c87212 */ /* 0x000fe200078efcff */
[----:B------:R-:W-:Y:S01]  /*09b0*/  IMAD.MOV.U32 R4, RZ, RZ, 0x20 ;  /* 0x00000020ff047424 */ /* 0x000fe200078e00ff */
[C---:B------:R-:W-:Y:S01]  /*09c0*/  IADD3 R0, R10.reuse, -0x40, RZ ;  /* 0xffffffc00a007810 */ /* 0x040fe20007ffe0ff */
[----:B------:R-:W-:Y:S01]  /*09d0*/  IMAD.MOV.U32 R2, RZ, RZ, 0x40 ;  /* 0x00000040ff027424 */ /* 0x000fe200078e00ff */
[----:B------:R-:W-:-:S02]  /*09e0*/  IADD3 R5, R10, -c[0x0][0x214], R5 ;  /* 0x800085000a057a10 */ /* 0x000fc40007ffe005 */
[----:B------:R-:W-:Y:S02]  /*09f0*/  SHF.R.S32.HI R3, RZ, 0x1f, R0 ;  /* 0x0000001fff037819 */ /* 0x000fe40000011400 */
[----:B------:R-:W-:Y:S01]  /*0a00*/  SEL R207, R4, 0xffffffe0, !P4 ;  /* 0xffffffe004cf7807 */ /* 0x000fe20006000000 */
[----:B------:R1:W-:Y:S01]  /*0a10*/  STL [R1+0x1c], R5 ;  /* 0x00001c0501007387 */ /* 0x0003e20000100800 */
[C---:B------:R-:W-:Y:S01]  /*0a20*/  SHF.L.U64.HI R3, R0.reuse, 0x2, R3 ;  /* 0x0000000200037819 */ /* 0x040fe20000010203 */
[----:B------:R-:W-:Y:S01]  /*0a30*/  IMAD.SHL.U32 R0, R0, 0x4, RZ ;  /* 0x0000000400007824 */ /* 0x000fe200078e00ff */
[----:B------:R-:W-:Y:S01]  /*0a40*/  SEL R208, R2, 0xffffffc0, !P3 ;  /* 0xffffffc002d07807 */ /* 0x000fe20005800000 */
[----:B------:R-:W-:Y:S01]  /*0a50*/  IMAD.IADD R207, R206, 0x1, R207 ;  /* 0x00000001cecf7824 */ /* 0x000fe200078e02cf */
[----:B------:R-:W-:Y:S01]  /*0a60*/  SEL R4, R4, 0xffffffe0, !P1 ;  /* 0xffffffe004047807 */ /* 0x000fe20004800000 */
[----:B------:R2:W-:Y:S01]  /*0a70*/  STL [R1+0x18], R3 ;  /* 0x0000180301007387 */ /* 0x0005e20000100800 */
[----:B------:R-:W-:Y:S01]  /*0a80*/  LEA R7, R8, 0xc000, 0x1 ;  /* 0x0000c00008077811 */ /* 0x000fe200078e08ff */
[----:B------:R-:W-:Y:S01]  /*0a90*/  IMAD.IADD R209, R206, 0x1, R208 ;  /* 0x00000001ced17824 */ /* 0x000fe200078e02d0 */
[----:B------:R-:W-:Y:S01]  /*0aa0*/  SEL R2, R2, 0xffffffc0, !P2 ;  /* 0xffffffc002027807 */ /* 0x000fe20005000000 */
[----:B------:R3:W-:Y:S01]  /*0ab0*/  STL [R1+0x14], R0 ;  /* 0x0000140001007387 */ /* 0x0007e20000100800 */
[----:B------:R-:W-:Y:S01]  /*0ac0*/  IMAD.IADD R220, R213, 0x1, R4 ;  /* 0x00000001d5dc7824 */ /* 0x000fe200078e0204 */
[----:B------:R-:W-:Y:S01]  /*0ad0*/  LEA R200, R200, 0xc000, 0x1 ;  /* 0x0000c000c8c87811 */ /* 0x000fe200078e08ff */
[----:B------:R-:W-:Y:S01]  /*0ae0*/  IMAD.IADD R208, R208, 0x1, R207 ;  /* 0x00000001d0d07824 */ /* 0x000fe200078e02cf */
[----:B------:R-:W-:Y:S01]  /*0af0*/  STL [R1+0xc], R7 ;  /* 0x00000c0701007387 */ /* 0x000fe20000100800 */
[----:B------:R-:W-:-:S02]  /*0b00*/  IMAD.IADD R221, R221, 0x1, R220 ;  /* 0x00000001dddd7824 */ /* 0x000fc400078e02dc */
[----:B-1----:R-:W-:-:S04]  /*0b10*/  IMAD.IADD R5, R4, 0x1, R7 ;  /* 0x0000000104057824 */ /* 0x002fc800078e0207 */
[--C-:B------:R-:W-:Y:S01]  /*0b20*/  IMAD.IADD R4, R5, 0x1, R2.reuse ;  /* 0x0000000105047824 */ /* 0x100fe200078e0202 */
[----:B------:R-:W-:Y:S01]  /*0b30*/  STL [R1+0x24], R5 ;  /* 0x0000240501007387 */ /* 0x000fe20000100800 */
[C---:B--2---:R-:W-:Y:S02]  /*0b40*/  IADD3 R3, R7.reuse, 0x420, RZ ;  /* 0x0000042007037810 */ /* 0x044fe40007ffe0ff */
[C---:B------:R-:W-:Y:S01]  /*0b50*/  @P1 IADD3 R3, R7.reuse, 0x3e0, RZ ;  /* 0x000003e007031810 */ /* 0x040fe20007ffe0ff */
[----:B---3--:R-:W-:-:S05]  /*0b60*/  IMAD.IADD R0, R7, 0x1, R2 ;  /* 0x0000000107007824 */ /* 0x008fca00078e0202 */
[----:B------:R1:W-:Y:S04]  /*0b70*/  STL [R1+0x10], R0 ;  /* 0x0000100001007387 */ /* 0x0003e80000100800 */
[----:B------:R2:W-:Y:S04]  /*0b80*/  STL [R1+0x3c], R3 ;  /* 0x00003c0301007387 */ /* 0x0005e80000100800 */
[----:B------:R2:W-:Y:S01]  /*0b90*/  STL [R1+0x28], R4 ;  /* 0x0000280401007387 */ /* 0x0005e20000100800 */
[----:B-1----:R-:W-:-:S05]  /*0ba0*/  IMAD.IADD R0, R2, 0x1, R3 ;  /* 0x0000000102007824 */ /* 0x002fca00078e0203 */
[----:B------:R2:W-:Y:S02]  /*0bb0*/  STL [R1+0x38], R0 ;  /* 0x0000380001007387 */ /* 0x0005e40000100800 */
.L_x_216:
[----:B------:R-:W-:Y:S01]  /*0bc0*/  ULDC.64 UR4, c[0x0][0x258] ;  /* 0x0000960000047ab9 */ /* 0x000fe20000000a00 */
[----:B------:R-:W-:Y:S01]  /*0bd0*/  ISETP.NE.U32.AND P1, PT, RZ, c[0x0][0x250], PT ;  /* 0x00009400ff007a0c */ /* 0x000fe20003f25070 */
[----:B------:R-:W-:Y:S02]  /*0be0*/  UISETP.NE.U32.AND UP1, UPT, URZ, UR4, UPT ;  /* 0x000000043f00728c */ /* 0x000fe4000bf25070 */
[----:B------:R-:W-:Y:S01]  /*0bf0*/  ULDC.64 UR6, c[0x0][0x258] ;  /* 0x0000960000067ab9 */ /* 0x000fe20000000a00 */
[----:B------:R-:W-:Y:S01]  /*0c00*/  ISETP.NE.AND.EX P1, PT, RZ, c[0x0][0x254], PT, P1 ;  /* 0x00009500ff007a0c */ /* 0x000fe20003f25310 */
[----:B------:R-:W-:-:S06]  /*0c10*/  UISETP.NE.AND.EX UP1, UPT, URZ, UR5, UPT, UP1 ;  /* 0x000000053f00728c */ /* 0x000fcc000bf25310 */
[----:B------:R-:W-:-:S05]  /*0c20*/  PLOP3.LUT P0, PT, PT, PT, UP1, 0x80, 0x0 ;  /* 0x000000000000781c */ /* 0x000fca0003f0f018 */
[----:B------:R-:W-:Y:S01]  /*0c30*/  @UP1 UMOV UR4, 0x4 ;  /* 0x0000000400041882 */ /* 0x000fe20000000000 */
[----:B-1----:R-:W1:Y:S01]  /*0c40*/  @P1 S2R R5, SR_CTAID.Y ;  /* 0x0000000000051919 */ /* 0x002e620000002600 */
[----:B--2---:R-:W-:-:S06]  /*0c50*/  @P1 IMAD.MOV.U32 R4, RZ, RZ, 0x4 ;  /* 0x00000004ff041424 */ /* 0x004fcc00078e00ff */
[----:B------:R-:W2:Y:S01]  /*0c60*/  @P0 S2R R0, SR_CTAID.Y ;  /* 0x0000000000000919 */ /* 0x000ea20000002600 */
[----:B-1----:R-:W-:-:S06]  /*0c70*/  @P1 IMAD.WIDE R4, R5, R4, c[0x0][0x250] ;  /* 0x0000940005041625 */ /* 0x002fcc00078e0204 */
[----:B------:R-:W3:Y:S01]  /*0c80*/  @P1 LDG.E R4, [R4.64] ;  /* 0x0000002404041981 */ /* 0x000ee2000c1e1900 */
[----:B--2---:R-:W1:Y:S02]  /*0c90*/  @P0 R2UR UR5, R0 ;  /* 0x00000000000503c2 */ /* 0x004e6400000e0000 */
[----:B-1----:R-:W-:-:S06]  /*0ca0*/  @UP1 UIMAD.WIDE UR4, UR5, UR4, UR6 ;  /* 0x00000004050412a5 */ /* 0x002fcc000f8e0206 */
[----:B------:R-:W-:Y:S02]  /*0cb0*/  IMAD.U32 R2, RZ, RZ, UR4 ;  /* 0x00000004ff027e24 */ /* 0x000fe4000f8e00ff */
[----:B------:R-:W-:Y:S01]  /*0cc0*/  IMAD.U32 R3, RZ, RZ, UR5 ;  /* 0x00000005ff037e24 */ /* 0x000fe2000f8e00ff */
[----:B------:R-:W-:Y:S02]  /*0cd0*/  UMOV UR41, URZ ;  /* 0x0000003f00297c82 */ /* 0x000fe40008000000 */
[----:B------:R-:W-:Y:S02]  /*0ce0*/  ULDC.64 UR4, c[0x0][0x268] ;  /* 0x00009a0000047ab9 */ /* 0x000fe40000000a00 */
[----:B------:R-:W2:Y:S01]  /*0cf0*/  @P0 LDG.E R0, [R2.64] ;  /* 0x0000002402000981 */ /* 0x000ea2000c1e1900 */
[----:B------:R-:W-:-:S04]  /*0d00*/  @!UP1 UISETP.NE.U32.AND UP0, UPT, URZ, UR4, UPT ;  /* 0x000000043f00928c */ /* 0x000fc8000bf05070 */
[----:B------:R-:W-:-:S03]  /*0d10*/  @!UP1 UISETP.NE.AND.EX UP0, UPT, URZ, UR5, UPT, UP0 ;  /* 0x000000053f00928c */ /* 0x000fc6000bf05300 */
[----:B------:R-:W-:Y:S02]  /*0d20*/  ULDC.64 UR4, c[0x0][0x218] ;  /* 0x0000860000047ab9 */ /* 0x000fe40000000a00 */
[----:B------:R-:W-:Y:S02]  /*0d30*/  @!UP1 USEL UR5, URZ, UR5, !UP0 ;  /* 0x000000053f059287 */ /* 0x000fe4000c000000 */
[----:B------:R-:W-:Y:S01]  /*0d40*/  USHF.L.U32 UR38, UR29, 0x7, URZ ;  /* 0x000000071d267899 */ /* 0x000fe2000800063f */
[----:B---3--:R-:W1:Y:S08]  /*0d50*/  @P1 R2UR UR41, R4 ;  /* 0x00000000042913c2 */ /* 0x008e7000000e0000 */
[----:B--2---:R-:W1:Y:S02]  /*0d60*/  @P0 R2UR UR39, R0 ;  /* 0x00000000002703c2 */ /* 0x004e6400000e0000 */
[----:B-1----:R-:W-:-:S02]  /*0d70*/  @UP1 UIADD3 UR39, UR39, -UR41, URZ ;  /* 0x8000002927271290 */ /* 0x002fc4000fffe03f */
[----:B------:R-:W-:-:S04]  /*0d80*/  @!UP1 UIADD3 UR39, UR5, UR4, -UR41 ;  /* 0x0000000405279290 */ /* 0x000fc8000fffe829 */
[----:B------:R-:W-:-:S06]  /*0d90*/  UISETP.GE.AND UP0, UPT, UR38, UR39, UPT ;  /* 0x000000272600728c */ /* 0x000fcc000bf06270 */
[----:B------:R-:W-:-:S13]  /*0da0*/  PLOP3.LUT P0, PT, PT, PT, UP0, 0x80, 0x0 ;  /* 0x000000000000781c */ /* 0x000fda0003f0f008 */
[----:B-----5:R-:W-:Y:S05]  /*0db0*/  @P0 BRA `(.L_x_208) ;  /* 0x000068b000000947 */ /* 0x020fea0003800000 */
[----:B------:R-:W-:Y:S01]  /*0dc0*/  IABS R4, c[0x0][0x1c8] ;  /* 0x0000720000047a13 */ /* 0x000fe20000000000 */
[----:B------:R-:W1:Y:S01]  /*0dd0*/  S2R R5, SR_CTAID.Z ;  /* 0x0000000000057919 */ /* 0x000e620000002700 */
[----:B------:R-:W2:Y:S01]  /*0de0*/  S2UR UR42, SR_CTAID.Z ;  /* 0x00000000002a79c3 */ /* 0x000ea20000002700 */
[----:B------:R-:W-:Y:S01]  /*0df0*/  ULDC UR10, c[0x0][0x1c8] ;  /* 0x00007200000a7ab9 */ /* 0x000fe20000000800 */
[----:B------:R-:W3:Y:S01]  /*0e00*/  I2F.RP R2, R4 ;  /* 0x0000000400027306 */ /* 0x000ee20000209400 */
[----:B------:R-:W-:Y:S01]  /*0e10*/  ULDC UR11, c[0x0][0x214] ;  /* 0x00008500000b7ab9 */ /* 0x000fe20000000800 */
[----:B------:R-:W-:Y:S01]  /*0e20*/  ISETP.NE.AND P2, PT, RZ, c[0x0][0x1c8], PT ;  /* 0x00007200ff007a0c */ /* 0x000fe20003f45270 */
[----:B------:R-:W-:Y:S02]  /*0e30*/  ULDC.U8 UR6, c[0x0][0x328] ;  /* 0x0000ca0000067ab9 */ /* 0x000fe40000000000 */
[----:B------:R-:W-:Y:S01]  /*0e40*/  UIADD3 UR11, UR11, 0x3f, URZ ;  /* 0x0000003f0b0b7890 */ /* 0x000fe2000fffe03f */
[----:B------:R-:W4:Y:S01]  /*0e50*/  S2UR UR43, SR_CTAID.Y ;  /* 0x00000000002b79c3 */ /* 0x000f220000002600 */
[----:B------:R-:W-:-:S02]  /*0e60*/  ULDC.64 UR4, c[0x0][0x240] ;  /* 0x0000900000047ab9 */ /* 0x000fc40000000a00 */
[----:B------:R-:W-:Y:S02]  /*0e70*/  UISETP.NE.AND UP0, UPT, UR6, URZ, UPT ;  /* 0x0000003f0600728c */ /* 0x000fe4000bf05270 */
[----:B------:R-:W-:Y:S02]  /*0e80*/  UISETP.NE.U32.AND UP1, UPT, URZ, UR4, UPT ;  /* 0x000000043f00728c */ /* 0x000fe4000bf25070 */
[----:B------:R-:W-:Y:S02]  /*0e90*/  USHF.R.S32.HI UR47, URZ, 0x1f, UR11 ;  /* 0x0000001f3f2f7899 */ /* 0x000fe4000801140b */
[----:B------:R-:W-:Y:S01]  /*0ea0*/  UISETP.NE.AND.EX UP1, UPT, URZ, UR5, UPT, UP1 ;  /* 0x000000053f00728c */ /* 0x000fe2000bf25310 */
[----:B---3--:R-:W3:Y:S01]  /*0eb0*/  MUFU.RCP R2, R2 ;  /* 0x0000000200027308 */ /* 0x008ee20000001000 */
[----:B------:R-:W-:Y:S02]  /*0ec0*/  ULEA.HI UR47, UR47, UR11, URZ, 0x6 ;  /* 0x0000000b2f2f7291 */ /* 0x000fe4000f8f303f */
[----:B------:R-:W-:Y:S01]  /*0ed0*/  ULDC UR4, c[0x0][0x214] ;  /* 0x0000850000047ab9 */ /* 0x000fe20000000800 */
[----:B-1----:R-:W-:Y:S01]  /*0ee0*/  IABS R5, R5 ;  /* 0x0000000500057213 */ /* 0x002fe20000000000 */
[----:B--2---:R-:W-:-:S02]  /*0ef0*/  ULOP3.LUT UR10, UR42, UR10, URZ, 0x3c, !UPT ;  /* 0x0000000a2a0a7292 */ /* 0x004fc4000f8e3c3f */
[----:B------:R-:W-:Y:S02]  /*0f00*/  ULDC UR8, c[0x0][0x22c] ;  /* 0x00008b0000087ab9 */ /* 0x000fe40000000800 */
[----:B------:R-:W-:Y:S02]  /*0f10*/  ULDC UR5, c[0x0][0x1c0] ;  /* 0x0000700000057ab9 */ /* 0x000fe40000000800 */
[----:B------:R-:W-:Y:S01]  /*0f20*/  ISETP.LE.AND P1, PT, RZ, UR10, PT ;  /* 0x0000000aff007c0c */ /* 0x000fe2000bf23270 */
[----:B------:R-:W-:Y:S02]  /*0f30*/  UIMAD UR8, UR42, UR8, URZ ;  /* 0x000000082a0872a4 */ /* 0x000fe4000f8e023f */
[----:B----4-:R-:W-:Y:S01]  /*0f40*/  UIMAD.WIDE UR52, UR43, 0x80, URZ ;  /* 0x000000802b3478a5 */ /* 0x010fe2000f8e023f */
[----:B---3--:R-:W-:Y:S01]  /*0f50*/  IADD3 R2, R2, 0xffffffe, RZ ;  /* 0x0ffffffe02027810 */ /* 0x008fe20007ffe0ff */
[----:B------:R-:W-:Y:S02]  /*0f60*/  @UP0 UIMAD UR6, UR43, UR4, URZ ;  /* 0x000000042b0602a4 */ /* 0x000fe4000f8e023f */
[----:B------:R-:W-:Y:S01]  /*0f70*/  USEL UR50, UR52, URZ, UP1 ;  /* 0x0000003f34327287 */ /* 0x000fe20008800000 */
[----:B------:R-:W1:Y:S01]  /*0f80*/  F2I.FTZ.U32.TRUNC.NTZ R3, R2 ;  /* 0x0000000200037305 */ /* 0x000e62000021f000 */
[----:B------:R-:W-:-:S02]  /*0f90*/  ULOP3.LUT UR52, UR47, 0xffffffc0, URZ, 0xc0, !UPT ;  /* 0xffffffc02f347892 */ /* 0x000fc4000f8ec03f */
[----:B------:R-:W-:Y:S02]  /*0fa0*/  @!UP0 UIMAD UR5, UR43, UR5, UR42 ;  /* 0x000000052b0582a4 */ /* 0x000fe4000f8e022a */
[----:B------:R-:W-:Y:S02]  /*0fb0*/  UIADD3 UR52, UR52, -0x40, URZ ;  /* 0xffffffc034347890 */ /* 0x000fe4000fffe03f */
[----:B------:R-:W-:Y:S02]  /*0fc0*/  ULDC.U8 UR7, c[0x0][0x3d0] ;  /* 0x0000f40000077ab9 */ /* 0x000fe40000000000 */
[----:B------:R-:W-:Y:S02]  /*0fd0*/  ULDC UR46, c[0x0][0x234] ;  /* 0x00008d00002e7ab9 */ /* 0x000fe40000000800 */
[----:B------:R-:W-:Y:S02]  /*0fe0*/  ULDC UR51, c[0x0][0x1c0] ;  /* 0x0000700000337ab9 */ /* 0x000fe40000000800 */
[----:B------:R-:W-:-:S02]  /*0ff0*/  USEL UR48, UR53, URZ, UP1 ;  /* 0x0000003f35307287 */ /* 0x000fc40008800000 */
[----:B------:R-:W-:Y:S01]  /*1000*/  @UP0 UIMAD UR46, UR42, UR46, UR6 ;  /* 0x0000002e2a2e02a4 */ /* 0x000fe2000f8e0206 */
[--C-:B-1----:R-:W-:Y:S01]  /*1010*/  IMAD.MOV R0, RZ, RZ, -R3.reuse ;  /* 0x000000ffff007224 */ /* 0x102fe200078e0a03 */
[----:B------:R-:W-:Y:S01]  /*1020*/  USHF.R.S32.HI UR9, URZ, 0x1f, UR41 ;  /* 0x0000001f3f097899 */ /* 0x000fe20008011429 */
[----:B------:R-:W-:Y:S01]  /*1030*/  IMAD.MOV.U32 R2, RZ, RZ, RZ ;  /* 0x000000ffff027224 */ /* 0x000fe200078e00ff */
[----:B------:R-:W-:Y:S01]  /*1040*/  USHF.R.S32.HI UR40, URZ, 0x1f, UR38 ;  /* 0x0000001f3f287899 */ /* 0x000fe20008011426 */
[----:B------:R-:W-:Y:S01]  /*1050*/  IMAD R0, R0, R4, RZ ;  /* 0x0000000400007224 */ /* 0x000fe200078e02ff */
[----:B------:R-:W-:Y:S02]  /*1060*/  USHF.R.S32.HI UR49, URZ, 0x1f, UR43 ;  /* 0x0000001f3f317899 */ /* 0x000fe4000801142b */
[----:B------:R-:W-:Y:S01]  /*1070*/  USHF.R.S32.HI UR44, URZ, 0x1f, UR42 ;  /* 0x0000001f3f2c7899 */ /* 0x000fe2000801142a */
[----:B------:R-:W-:Y:S01]  /*1080*/  IMAD.HI.U32 R0, R3, R0, R2 ;  /* 0x0000000003007227 */ /* 0x000fe200078e0002 */
[----:B------:R-:W-:-:S02]  /*1090*/  USHF.R.S32.HI UR51, URZ, 0x1f, UR51 ;  /* 0x0000001f3f337899 */ /* 0x000fc40008011433 */
[----:B------:R-:W-:Y:S01]  /*10a0*/  USHF.R.S32.HI UR54, URZ, 0x1f, UR8 ;  /* 0x0000001f3f367899 */ /* 0x000fe20008011408 */
[----:B------:R-:W-:Y:S01]  /*10b0*/  IMAD.MOV.U32 R3, RZ, RZ, R5 ;  /* 0x000000ffff037224 */ /* 0x000fe200078e0005 */
[----:B------:R-:W-:Y:S02]  /*10c0*/  USHF.R.S32.HI UR47, URZ, 0x6, UR47 ;  /* 0x000000063f2f7899 */ /* 0x000fe4000801142f */
[----:B------:R-:W-:Y:S01]  /*10d0*/  @!UP0 UIMAD UR46, UR5, UR4, URZ ;  /* 0x00000004052e82a4 */ /* 0x000fe2000f8e023f */
[----:B------:R-:W-:Y:S01]  /*10e0*/  IMAD.HI.U32 R0, R0, R3, RZ ;  /* 0x0000000300007227 */ /* 0x000fe200078e00ff */
[----:B------:R-:W-:-:S03]  /*10f0*/  USHF.R.S32.HI UR53, URZ, 0x1f, UR52 ;  /* 0x0000001f3f357899 */ /* 0x000fc60008011434 */
[----:B------:R-:W-:-:S04]  /*1100*/  IMAD.MOV R2, RZ, RZ, -R0 ;  /* 0x000000ffff027224 */ /* 0x000fc800078e0a00 */
[C---:B------:R-:W-:Y:S02]  /*1110*/  IMAD R2, R4.reuse, R2, R3 ;  /* 0x0000000204027224 */ /* 0x040fe400078e0203 */
[----:B------:R-:W1:Y:S03]  /*1120*/  S2R R3, SR_CTAID.X ;  /* 0x0000000000037919 */ /* 0x000e660000002500 */
[----:B------:R-:W-:-:S13]  /*1130*/  ISETP.GT.U32.AND P3, PT, R4, R2, PT ;  /* 0x000000020400720c */ /* 0x000fda0003f64070 */
[----:B------:R-:W-:Y:S01]  /*1140*/  @!P3 IMAD.IADD R2, R2, 0x1, -R4 ;  /* 0x000000010202b824 */ /* 0x000fe200078e0a04 */
[----:B------:R-:W-:Y:S02]  /*1150*/  @!P3 IADD3 R0, R0, 0x1, RZ ;  /* 0x000000010000b810 */ /* 0x000fe40007ffe0ff */
[----:B------:R-:W-:Y:S02]  /*1160*/  ISETP.NE.AND P3, PT, RZ, UR7, PT ;  /* 0x00000007ff007c0c */ /* 0x000fe4000bf65270 */
[----:B------:R-:W-:Y:S01]  /*1170*/  ISETP.GE.U32.AND P0, PT, R2, R4, PT ;  /* 0x000000040200720c */ /* 0x000fe20003f06070 */
[----:B-1----:R-:W-:-:S04]  /*1180*/  IMAD.WIDE.U32 R10, R3, c[0x0][0x3d8], RZ ;  /* 0x0000f600030a7a25 */ /* 0x002fc800078e00ff */
[----:B------:R-:W-:Y:S01]  /*1190*/  IMAD R2, R3, c[0x0][0x3dc], R11 ;  /* 0x0000f70003027a24 */ /* 0x000fe200078e020b */
[----:B------:R-:W-:-:S04]  /*11a0*/  SEL R10, R10, RZ, P3 ;  /* 0x000000ff0a0a7207 */ /* 0x000fc80001800000 */
[----:B------:R-:W-:-:S03]  /*11b0*/  SEL R19, R2, RZ, P3 ;  /* 0x000000ff02137207 */ /* 0x000fc60001800000 */
[----:B------:R-:W-:Y:S02]  /*11c0*/  @P0 IADD3 R0, R0, 0x1, RZ ;  /* 0x0000000100000810 */ /* 0x000fe40007ffe0ff */
[----:B------:R-:W-:-:S03]  /*11d0*/  PLOP3.LUT P0, PT, PT, PT, UP0, 0x80, 0x0 ;  /* 0x000000000000781c */ /* 0x000fc60003f0f008 */
[----:B------:R-:W-:Y:S01]  /*11e0*/  @!P1 IMAD.MOV R0, RZ, RZ, -R0 ;  /* 0x000000ffff009224 */ /* 0x000fe200078e0a00 */
[----:B------:R-:W-:-:S04]  /*11f0*/  @!P2 LOP3.LUT R0, RZ, c[0x0][0x1c8], RZ, 0x33, !PT ;  /* 0x00007200ff00aa12 */ /* 0x000fc800078e33ff */
[----:B------:R-:W-:-:S05]  /*1200*/  SHF.R.S32.HI R18, RZ, 0x1f, R0 ;  /* 0x0000001fff127819 */ /* 0x000fca0000011400 */
[----:B------:R-:W-:Y:S05]  /*1210*/  @!P0 BRA `(.L_x_209) ;  /* 0x0000003000008947 */ /* 0x000fea0003800000 */
[----:B------:R-:W-:-:S04]  /*1220*/  UIMAD UR45, UR27, UR43, URZ ;  /* 0x0000002b1b2d72a4 */ /* 0x000fc8000f8e023f */
[----:B------:R-:W-:Y:S01]  /*1230*/  UIMAD UR45, UR28, UR42, UR45 ;  /* 0x0000002a1c2d72a4 */ /* 0x000fe2000f8e022d */
[----:B------:R-:W-:Y:S05]  /*1240*/  BRA `(.L_x_210) ;  /* 0x0000002000007947 */ /* 0x000fea0003800000 */
.L_x_209:
[----:B------:R-:W-:-:S04]  /*1250*/  UIMAD UR45, UR43, UR18, UR42 ;  /* 0x000000122b2d72a4 */ /* 0x000fc8000f8e022a */
[----:B------:R-:W-:Y:S02]  /*1260*/  UIMAD UR45, UR45, UR17, URZ ;  /* 0x000000112d2d72a4 */ /* 0x000fe4000f8e023f */
.L_x_210:
[----:B------:R-:W2:Y:S04]  /*1270*/  LDL.64 R2, [R1+0x30] ;  /* 0x0000300001027983 */ /* 0x000ea80000100a00 */
[----:B------:R1:W2:Y:S01]  /*1280*/  LDL.64 R14, [R1+0x30] ;  /* 0x00003000010e7983 */ /* 0x0002a20000100a00 */
[----:B------:R-:W-:Y:S01]  /*1290*/  UIADD3 UR41, UP0, UR38, UR41, URZ ;  /* 0x0000002926297290 */ /* 0x000fe2000ff1e03f */
[----:B------:R-:W-:Y:S01]  /*12a0*/  IMAD.U32 R16, RZ, RZ, UR8 ;  /* 0x00000008ff107e24 */ /* 0x000fe2000f8e00ff */
[----:B------:R-:W-:Y:S01]  /*12b0*/  ULDC.64 UR10, c[0x0][0x198] ;  /* 0x00006600000a7ab9 */ /* 0x000fe20000000a00 */
[----:B------:R-:W3:Y:S01]  /*12c0*/  S2R R22, SR_TID.X ;  /* 0x0000000000167919 */ /* 0x000ee20000002100 */
[----:B------:R-:W-:Y:S01]  /*12d0*/  UIADD3.X UR40, UR9, UR40, URZ, UP0, !UPT ;  /* 0x0000002809287290 */ /* 0x000fe200087fe43f */
[----:B------:R-:W-:Y:S01]  /*12e0*/  IMAD.U32 R17, RZ, RZ, UR54 ;  /* 0x00000036ff117e24 */ /* 0x000fe2000f8e00ff */
[----:B------:R-:W-:Y:S01]  /*12f0*/  ULDC.64 UR4, c[0x0][0x368] ;  /* 0x0000da0000047ab9 */ /* 0x000fe20000000a00 */
[----:B------:R-:W4:Y:S01]  /*1300*/  S2R R23, SR_CTAID.Y ;  /* 0x0000000000177919 */ /* 0x000f220000002600 */
[----:B------:R-:W-:Y:S01]  /*1310*/  UIMAD UR9, UR40, UR10, URZ ;  /* 0x0000000a280972a4 */ /* 0x000fe2000f8e023f */
[----:B------:R-:W-:Y:S01]  /*1320*/  IMAD.U32 R4, RZ, RZ, UR41 ;  /* 0x00000029ff047e24 */ /* 0x000fe2000f8e00ff */
[----:B------:R-:W-:-:S02]  /*1330*/  UIMAD UR4, UR49, UR4, URZ ;  /* 0x00000004310472a4 */ /* 0x000fc4000f8e023f */
[----:B------:R-:W-:Y:S02]  /*1340*/  UIMAD UR9, UR41, UR11, UR9 ;  /* 0x0000000b290972a4 */ /* 0x000fe4000f8e0209 */
[----:B------:R-:W-:Y:S02]  /*1350*/  UIMAD UR5, UR43, UR5, UR4 ;  /* 0x000000052b0572a4 */ /* 0x000fe4000f8e0204 */
[----:B------:R-:W-:Y:S02]  /*1360*/  ULDC.64 UR6, c[0x0][0x1a0] ;  /* 0x0000680000067ab9 */ /* 0x000fe40000000a00 */
[----:B------:R-:W-:-:S04]  /*1370*/  UIMAD UR4, UR40, UR6, URZ ;  /* 0x00000006280472a4 */ /* 0x000fc8000f8e023f */
[----:B------:R-:W-:Y:S01]  /*1380*/  UIMAD UR4, UR41, UR7, UR4 ;  /* 0x00000007290472a4 */ /* 0x000fe2000f8e0204 */
[----:B---3--:R-:W-:-:S04]  /*1390*/  SHF.R.S32.HI R21, RZ, 0x1f, R22 ;  /* 0x0000001fff157819 */ /* 0x008fc80000011416 */
[CC--:B------:R-:W-:Y:S02]  /*13a0*/  LEA.HI R9, R21.reuse, R22.reuse, RZ, 0x5 ;  /* 0x0000001615097211 */ /* 0x0c0fe400078f28ff */
[----:B------:R-:W-:Y:S02]  /*13b0*/  LEA.HI R12, R21, R22, RZ, 0x3 ;  /* 0x00000016150c7211 */ /* 0x000fe400078f18ff */
[----:B------:R-:W-:Y:S02]  /*13c0*/  LOP3.LUT R8, R9, 0xffffffe0, RZ, 0xc0, !PT ;  /* 0xffffffe009087812 */ /* 0x000fe400078ec0ff */
[----:B------:R-:W-:Y:S02]  /*13d0*/  SHF.R.S32.HI R9, RZ, 0x5, R9 ;  /* 0x00000005ff097819 */ /* 0x000fe40000011409 */
[----:B------:R-:W-:Y:S01]  /*13e0*/  SHF.R.S32.HI R12, RZ, 0x3, R12 ;  /* 0x00000003ff0c7819 */ /* 0x000fe2000001140c */
[----:B------:R-:W-:-:S03]  /*13f0*/  IMAD.IADD R8, R22, 0x1, -R8 ;  /* 0x0000000116087824 */ /* 0x000fc600078e0a08 */
[----:B------:R-:W-:Y:S01]  /*1400*/  SHF.R.S32.HI R20, RZ, 0x1f, R12 ;  /* 0x0000001fff147819 */ /* 0x000fe2000001140c */
[----:B------:R-:W-:-:S05]  /*1410*/  IMAD R8, R9, UR26, R8 ;  /* 0x0000001a09087c24 */ /* 0x000fca000f8e0208 */
[----:B------:R-:W-:Y:S02]  /*1420*/  IADD3 R16, P1, P0, R8, UR25, R16 ;  /* 0x0000001908107c10 */ /* 0x000fe4000f83e010 */
[----:B------:R-:W-:Y:S02]  /*1430*/  SHF.R.S32.HI R9, RZ, 0x1f, R8 ;  /* 0x0000001fff097819 */ /* 0x000fe40000011408 */
[----:B------:R-:W-:Y:S02]  /*1440*/  IADD3 R8, P2, R12, UR52, RZ ;  /* 0x000000340c087c10 */ /* 0x000fe4000ff5e0ff */
[----:B------:R-:W-:Y:S02]  /*1450*/  IADD3.X R17, R9, UR24, R17, P1, P0 ;  /* 0x0000001809117c10 */ /* 0x000fe40008fe0411 */
[----:B------:R-:W-:Y:S02]  /*1460*/  IADD3.X R9, R20, UR53, RZ, P2, !PT ;  /* 0x0000003514097c10 */ /* 0x000fe400097fe4ff */
[----:B------:R-:W-:-:S03]  /*1470*/  IADD3 R16, P0, R16, R10, RZ ;  /* 0x0000000a10107210 */ /* 0x000fc60007f1e0ff */
[C---:B------:R-:W-:Y:S02]  /*1480*/  IMAD R13, R9.reuse, c[0x0][0x190], RZ ;  /* 0x00006400090d7a24 */ /* 0x040fe400078e02ff */
[----:B------:R-:W-:-:S04]  /*1490*/  IMAD R9, R9, c[0x0][0x370], RZ ;  /* 0x0000dc0009097a24 */ /* 0x000fc800078e02ff */
[----:B------:R-:W-:Y:S01]  /*14a0*/  IMAD R9, R8, c[0x0][0x374], R9 ;  /* 0x0000dd0008097a24 */ /* 0x000fe200078e0209 */
[----:B------:R-:W-:Y:S01]  /*14b0*/  UIMAD UR51, UR51, UR15, UR23 ;  /* 0x0000000f333372a4 */ /* 0x000fe2000f8e0217 */
[----:B------:R-:W-:Y:S01]  /*14c0*/  @P3 BAR.SYNC.DEFER_BLOCKING 0x0 ;  /* 0x0000000000003b1d */ /* 0x000fe20000010000 */
[----:B--2---:R-:W-:Y:S02]  /*14d0*/  IMAD.MOV.U32 R14, RZ, RZ, R2 ;  /* 0x000000ffff0e7224 */ /* 0x004fe400078e0002 */
[----:B------:R-:W-:-:S03]  /*14e0*/  IMAD.U32 R2, RZ, RZ, UR41 ;  /* 0x00000029ff027e24 */ /* 0x000fc6000f8e00ff */
[----:B------:R-:W-:-:S05]  /*14f0*/  SHF.R.S32.HI R15, RZ, 0x1f, R14 ;  /* 0x0000001fff0f7819 */ /* 0x000fca000001140e */
[----:B------:R2:W-:Y:S01]  /*1500*/  STL [R1+0x34], R15 ;  /* 0x0000340f01007387 */ /* 0x0005e20000100800 */
[----:B------:R-:W-:-:S03]  /*1510*/  IMAD.WIDE.U32 R4, R4, c[0x0][0x198], R14 ;  /* 0x0000660004047a25 */ /* 0x000fc600078e000e */
[----:B------:R-:W3:Y:S01]  /*1520*/  LDL R24, [R1] ;  /* 0x0000000001187983 */ /* 0x000ee20000100800 */
[----:B----4-:R-:W-:Y:S01]  /*1530*/  IMAD.WIDE.U32 R6, R23, c[0x0][0x368], R14 ;  /* 0x0000da0017067a25 */ /* 0x010fe200078e000e */
[----:B------:R-:W-:Y:S01]  /*1540*/  IADD3 R5, R5, UR9, RZ ;  /* 0x0000000905057c10 */ /* 0x000fe2000fffe0ff */
[----:B------:R-:W-:Y:S02]  /*1550*/  ULDC.64 UR8, c[0x0][0x180] ;  /* 0x0000600000087ab9 */ /* 0x000fe40000000a00 */
[----:B------:R-:W-:Y:S01]  /*1560*/  UIMAD UR8, UR49, UR8, URZ ;  /* 0x00000008310872a4 */ /* 0x000fe2000f8e023f */
[----:B------:R-:W-:Y:S01]  /*1570*/  IADD3 R7, R7, UR5, RZ ;  /* 0x0000000507077c10 */ /* 0x000fe2000fffe0ff */
[----:B------:R-:W-:Y:S02]  /*1580*/  IMAD.WIDE.U32 R4, R23, c[0x0][0x180], R4 ;  /* 0x0000600017047a25 */ /* 0x000fe400078e0004 */
[----:B------:R-:W-:Y:S02]  /*1590*/  UIMAD UR8, UR43, UR9, UR8 ;  /* 0x000000092b0872a4 */ /* 0x000fe4000f8e0208 */
[----:B------:R-:W-:-:S04]  /*15a0*/  IMAD.WIDE.U32 R10, R8, c[0x0][0x370], R6 ;  /* 0x0000dc00080a7a25 */ /* 0x000fc800078e0006 */
[----:B------:R-:W-:Y:S01]  /*15b0*/  IMAD.IADD R9, R11, 0x1, R9 ;  /* 0x000000010b097824 */ /* 0x000fe200078e0209 */
[----:B------:R-:W-:Y:S01]  /*15c0*/  IADD3 R5, R5, UR8, RZ ;  /* 0x0000000805057c10 */ /* 0x000fe2000fffe0ff */
[----:B------:R-:W-:Y:S02]  /*15d0*/  IMAD R11, R18, c[0x0][0x1b0], RZ ;  /* 0x00006c00120b7a24 */ /* 0x000fe400078e02ff */
[----:B------:R-:W-:Y:S02]  /*15e0*/  IMAD R6, R8, c[0x0][0x194], R13 ;  /* 0x0000650008067a24 */ /* 0x000fe400078e020d */
[C---:B------:R-:W-:Y:S02]  /*15f0*/  IMAD R13, R0.reuse, c[0x0][0x1b4], R11 ;  /* 0x00006d00000d7a24 */ /* 0x040fe400078e020b */
[----:B------:R-:W-:-:S04]  /*1600*/  IMAD.WIDE.U32 R4, R0, c[0x0][0x1b0], R4 ;  /* 0x00006c0000047a25 */ /* 0x000fc800078e0004 */
[----:B------:R-:W-:Y:S02]  /*1610*/  IMAD.IADD R5, R5, 0x1, R13 ;  /* 0x0000000105057824 */ /* 0x000fe400078e020d */
[----:B------:R-:W4:Y:S01]  /*1620*/  LDL R13, [R1+0x2c] ;  /* 0x00002c00010d7983 */ /* 0x000f220000100800 */
[----:B------:R-:W-:-:S04]  /*1630*/  IMAD.WIDE.U32 R2, R2, c[0x0][0x1a0], R14 ;  /* 0x0000680002027a25 */ /* 0x000fc800078e000e */
[----:B--2---:R-:W-:Y:S01]  /*1640*/  IMAD.WIDE.U32 R14, R8, c[0x0][0x190], R14 ;  /* 0x00006400080e7a25 */ /* 0x004fe200078e000e */
[----:B------:R-:W-:Y:S01]  /*1650*/  IADD3 R3, R3, UR4, RZ ;  /* 0x0000000403037c10 */ /* 0x000fe2000fffe0ff */
[----:B------:R-:W-:Y:S02]  /*1660*/  ULDC.64 UR4, c[0x0][0x188] ;  /* 0x0000620000047ab9 */ /* 0x000fe40000000a00 */
[----:B------:R-:W-:Y:S01]  /*1670*/  IMAD.IADD R7, R15, 0x1, R6 ;  /* 0x000000010f077824 */ /* 0x000fe200078e0206 */
[----:B------:R-:W-:Y:S01]  /*1680*/  UIMAD UR4, UR49, UR4, URZ ;  /* 0x00000004310472a4 */ /* 0x000fe2000f8e023f */
[----:B------:R-:W2:Y:S01]  /*1690*/  S2R R15, SR_CTAID.Z ;  /* 0x00000000000f7919 */ /* 0x000ea20000002700 */
[----:B------:R-:W-:Y:S02]  /*16a0*/  IMAD.WIDE.U32 R2, R23, c[0x0][0x188], R2 ;  /* 0x0000620017027a25 */ /* 0x000fe400078e0002 */
[----:B------:R-:W-:-:S06]  /*16b0*/  UIMAD UR4, UR43, UR5, UR4 ;  /* 0x000000052b0472a4 */ /* 0x000fcc000f8e0204 */
[----:B------:R-:W-:Y:S01]  /*16c0*/  IADD3 R3, R3, UR4, RZ ;  /* 0x0000000403037c10 */ /* 0x000fe2000fffe0ff */
[----:B------:R-:W-:Y:S02]  /*16d0*/  ULDC.64 UR4, c[0x0][0x378] ;  /* 0x0000de0000047ab9 */ /* 0x000fe40000000a00 */
[----:B------:R-:W-:Y:S01]  /*16e0*/  UIMAD UR4, UR44, UR4, URZ ;  /* 0x000000042c0472a4 */ /* 0x000fe2000f8e023f */
[----:B------:R-:W-:Y:S01]  /*16f0*/  IMAD.MOV.U32 R8, RZ, RZ, R10 ;  /* 0x000000ffff087224 */ /* 0x000fe200078e000a */
[----:B------:R-:W-:Y:S02]  /*1700*/  UIMAD.WIDE UR54, UR43, UR16, UR52 ;  /* 0x000000102b3672a5 */ /* 0x000fe4000f8e0234 */
[----:B------:R-:W-:-:S03]  /*1710*/  UIMAD UR8, UR42, UR5, UR4 ;  /* 0x000000052a0872a4 */ /* 0x000fc6000f8e0204 */
[----:B------:R-:W-:Y:S01]  /*1720*/  ULDC.64 UR4, c[0x0][0x178] ;  /* 0x00005e0000047ab9 */ /* 0x000fe20000000a00 */
[----:B------:R-:W-:Y:S01]  /*1730*/  IMAD.MOV.U32 R6, RZ, RZ, R14 ;  /* 0x000000ffff067224 */ /* 0x000fe200078e000e */
[----:B------:R-:W-:Y:S01]  /*1740*/  UIADD3 UR50, UP0, UR54, UR50, URZ ;  /* 0x0000003236327290 */ /* 0x000fe2000ff1e03f */
[----:B------:R-:W-:Y:S01]  /*1750*/  IMAD R10, R18, c[0x0][0x1b8], RZ ;  /* 0x00006e00120a7a24 */ /* 0x000fe200078e02ff */
[----:B------:R-:W-:Y:S01]  /*1760*/  UIADD3 UR51, UR35, UR51, URZ ;  /* 0x0000003323337290 */ /* 0x000fe2000fffe03f */
[----:B--2---:R-:W-:Y:S01]  /*1770*/  IMAD.WIDE.U32 R8, R15, c[0x0][0x378], R8 ;  /* 0x0000de000f087a25 */ /* 0x004fe200078e0008 */
[----:B------:R-:W-:Y:S02]  /*1780*/  UIMAD UR4, UR49, UR4, URZ ;  /* 0x00000004310472a4 */ /* 0x000fe4000f8e023f */
[----:B------:R-:W-:Y:S01]  /*1790*/  UIADD3.X UR48, UR55, UR48, URZ, UP0, !UPT ;  /* 0x0000003037307290 */ /* 0x000fe200087fe43f */
[----:B------:R-:W-:Y:S01]  /*17a0*/  IMAD.X R17, R17, 0x1, R19, P0 ;  /* 0x0000000111117824 */ /* 0x000fe200000e0613 */
[----:B------:R-:W-:Y:S01]  /*17b0*/  UIMAD UR51, UR51, UR50, URZ ;  /* 0x00000032333372a4 */ /* 0x000fe2000f8e023f */
[----:B------:R-:W-:Y:S01]  /*17c0*/  IMAD.U32 R18, RZ, RZ, UR34 ;  /* 0x00000022ff127e24 */ /* 0x000fe2000f8e00ff */
[----:B------:R-:W-:Y:S01]  /*17d0*/  UIMAD UR43, UR43, UR5, UR4 ;  /* 0x000000052b2b72a4 */ /* 0x000fe2000f8e0204 */
[----:B------:R-:W-:Y:S01]  /*17e0*/  IMAD R14, R0, c[0x0][0x1bc], R10 ;  /* 0x00006f00000e7a24 */ /* 0x000fe200078e020a */
[----:B------:R-:W-:Y:S01]  /*17f0*/  LEA R218, P1, R8, c[0x0][0x330], 0x1 ;  /* 0x0000cc0008da7a11 */ /* 0x000fe200078208ff */
[----:B------:R-:W-:Y:S01]  /*1800*/  IMAD.WIDE.U32 R2, R0, c[0x0][0x1b8], R2 ;  /* 0x00006e0000027a25 */ /* 0x000fe200078e0002 */
[----:B------:R-:W-:-:S03]  /*1810*/  IADD3 R0, R9, UR8, RZ ;  /* 0x0000000809007c10 */ /* 0x000fc6000fffe0ff */
[----:B------:R-:W-:Y:S01]  /*1820*/  IMAD.WIDE.U32 R6, R23, c[0x0][0x178], R6 ;  /* 0x00005e0017067a25 */ /* 0x000fe200078e0006 */
[----:B------:R-:W-:Y:S02]  /*1830*/  UIMAD UR48, UR48, UR34, UR51 ;  /* 0x00000022303072a4 */ /* 0x000fe4000f8e0233 */
[----:B------:R-:W-:Y:S01]  /*1840*/  ULDC.64 UR4, c[0x0][0x1a8] ;  /* 0x00006a0000047ab9 */ /* 0x000fe20000000a00 */
[----:B------:R-:W-:Y:S01]  /*1850*/  IMAD.WIDE.U32 R10, R18, UR50, R16 ;  /* 0x00000032120a7c25 */ /* 0x000fe2000f8e0010 */
[----:B------:R-:W-:Y:S01]  /*1860*/  UIADD3 UR8, UR47, -0x1, URZ ;  /* 0xffffffff2f087890 */ /* 0x000fe2000fffe03f */
[----:B------:R-:W-:Y:S01]  /*1870*/  LEA.HI.X R219, R8, c[0x0][0x334], R0, 0x1, P1 ;  /* 0x0000cd0008db7a11 */ /* 0x000fe200008f0c00 */
[----:B------:R-:W-:Y:S01]  /*1880*/  UIMAD UR4, UR44, UR4, URZ ;  /* 0x000000042c0472a4 */ /* 0x000fe2000f8e023f */
[----:B------:R-:W-:Y:S01]  /*1890*/  IADD3 R7, R7, UR43, RZ ;  /* 0x0000002b07077c10 */ /* 0x000fe2000fffe0ff */
[----:B------:R-:W-:Y:S02]  /*18a0*/  IMAD.IADD R3, R3, 0x1, R14 ;  /* 0x0000000103037824 */ /* 0x000fe400078e020e */
[----:B------:R-:W-:Y:S01]  /*18b0*/  IMAD R0, R20, c[0x0][0x1a0], RZ ;  /* 0x0000680014007a24 */ /* 0x000fe200078e02ff */
[----:B------:R-:W-:Y:S01]  /*18c0*/  ULEA.HI UR9, UR8, UR8, URZ, 0x1 ;  /* 0x0000000808097291 */ /* 0x000fe2000f8f083f */
[----:B------:R-:W-:Y:S01]  /*18d0*/  IADD3 R9, R11, UR48, RZ ;  /* 0x000000300b097c10 */ /* 0x000fe2000fffe0ff */
[----:B------:R-:W-:Y:S01]  /*18e0*/  UIMAD UR4, UR42, UR5, UR4 ;  /* 0x000000052a0472a4 */ /* 0x000fe2000f8e0204 */
[----:B------:R-:W-:Y:S01]  /*18f0*/  LEA R214, P0, R10, c[0x0][0x350], 0x2 ;  /* 0x0000d4000ad67a11 */ /* 0x000fe200078010ff */
[----:B------:R-:W-:-:S02]  /*1900*/  IMAD R8, R20, c[0x0][0x198], RZ ;  /* 0x0000660014087a24 */ /* 0x000fc400078e02ff */
[C---:B------:R-:W-:Y:S02]  /*1910*/  IMAD R0, R12.reuse, c[0x0][0x1a4], R0 ;  /* 0x000069000c007a24 */ /* 0x040fe400078e0200 */
[----:B------:R-:W-:Y:S01]  /*1920*/  IMAD.WIDE.U32 R2, R12, c[0x0][0x1a0], R2 ;  /* 0x000068000c027a25 */ /* 0x000fe200078e0002 */
[----:B------:R-:W-:-:S03]  /*1930*/  ULOP3.LUT UR9, UR9, 0xfffffffe, URZ, 0xc0, !UPT ;  /* 0xfffffffe09097892 */ /* 0x000fc6000f8ec03f */
[----:B------:R-:W-:Y:S01]  /*1940*/  IMAD.WIDE.U32 R6, R15, c[0x0][0x1a8], R6 ;  /* 0x00006a000f067a25 */ /* 0x000fe200078e0006 */
[----:B------:R-:W-:Y:S01]  /*1950*/  LEA.HI.X R215, R10, c[0x0][0x354], R9, 0x2, P0 ;  /* 0x0000d5000ad77a11 */ /* 0x000fe200000f1409 */
[----:B------:R-:W-:Y:S02]  /*1960*/  UIADD3 UR9, UR8, -UR9, URZ ;  /* 0x8000000908097290 */ /* 0x000fe4000fffe03f */
[----:B------:R-:W-:Y:S01]  /*1970*/  IMAD R8, R12, c[0x0][0x19c], R8 ;  /* 0x000067000c087a24 */ /* 0x000fe200078e0208 */
[----:B------:R-:W-:Y:S01]  /*1980*/  LEA R216, P2, R6, c[0x0][0x160], 0x1 ;  /* 0x0000580006d87a11 */ /* 0x000fe200078408ff */
[----:B------:R-:W-:-:S04]  /*1990*/  IMAD.WIDE.U32 R10, R12, c[0x0][0x198], R4 ;  /* 0x000066000c0a7a25 */ /* 0x000fc800078e0004 */
[----:B------:R-:W-:Y:S01]  /*19a0*/  IMAD.IADD R3, R3, 0x1, R0 ;  /* 0x0000000103037824 */ /* 0x000fe200078e0200 */
[----:B------:R-:W-:Y:S01]  /*19b0*/  IADD3 R0, R7, UR4, RZ ;  /* 0x0000000407007c10 */ /* 0x000fe2000fffe0ff */
[----:B------:R-:W-:Y:S01]  /*19c0*/  IMAD.IADD R5, R11, 0x1, R8 ;  /* 0x000000010b057824 */ /* 0x000fe200078e0208 */
[----:B------:R-:W-:Y:S01]  /*19d0*/  LEA R8, P0, R2, c[0x0][0x170], 0x1 ;  /* 0x00005c0002087a11 */ /* 0x000fe200078008ff */
[----:B------:R-:W-:Y:S01]  /*19e0*/  UISETP.NE.AND UP0, UPT, UR9, 0x1, UPT ;  /* 0x000000010900788c */ /* 0x000fe2000bf05270 */
[----:B------:R-:W-:Y:S01]  /*19f0*/  LEA.HI.X R217, R6, c[0x0][0x164], R0, 0x1, P2 ;  /* 0x0000590006d97a11 */ /* 0x000fe200010f0c00 */
[----:B------:R-:W-:Y:S01]  /*1a00*/  IMAD.MOV.U32 R0, RZ, RZ, c[0x0][0x370] ;  /* 0x0000dc00ff007624 */ /* 0x000fe200078e00ff */
[----:B------:R-:W-:Y:S02]  /*1a10*/  LEA R4, P1, R10, c[0x0][0x168], 0x1 ;  /* 0x00005a000a047a11 */ /* 0x000fe400078208ff */
[----:B------:R-:W-:Y:S01]  /*1a20*/  LEA.HI.X R9, R2, c[0x0][0x174], R3, 0x1, P0 ;  /* 0x00005d0002097a11 */ /* 0x000fe200000f0c03 */
[----:B------:R-:W-:Y:S01]  /*1a30*/  IMAD.MOV.U32 R3, RZ, RZ, c[0x0][0x374] ;  /* 0x0000dd00ff037624 */ /* 0x000fe200078e00ff */
[----:B------:R-:W-:-:S02]  /*1a40*/  LEA.HI.X R5, R10, c[0x0][0x16c], R5, 0x1, P1 ;  /* 0x00005b000a057a11 */ /* 0x000fc400008f0c05 */
[C---:B------:R-:W-:Y:S02]  /*1a50*/  LEA R2, P1, R0.reuse, R218, 0x6 ;  /* 0x000000da00027211 */ /* 0x040fe400078230ff */
[----:B------:R-:W-:Y:S01]  /*1a60*/  PLOP3.LUT P2, PT, PT, PT, UP0, 0x80, 0x0 ;  /* 0x000000000000781c */ /* 0x000fe20003f4f008 */
[----:B------:R-:W-:Y:S01]  /*1a70*/  IMAD.MOV.U32 R11, RZ, RZ, c[0x0][0x190] ;  /* 0x00006400ff0b7624 */ /* 0x000fe200078e00ff */
[----:B------:R-:W-:Y:S01]  /*1a80*/  LEA.HI.X R3, R0, R219, R3, 0x6, P1 ;  /* 0x000000db00037211 */ /* 0x000fe200008f3403 */
[----:B------:R-:W-:Y:S01]  /*1a90*/  IMAD.MOV.U32 R12, RZ, RZ, c[0x0][0x194] ;  /* 0x00006500ff0c7624 */ /* 0x000fe200078e00ff */
[----:B------:R-:W-:Y:S02]  /*1aa0*/  USHF.L.U32 UR4, UR10, 0x6, URZ ;  /* 0x000000060a047899 */ /* 0x000fe4000800063f */
[----:B------:R-:W-:Y:S01]  /*1ab0*/  LEA R6, P0, R11, R216, 0x6 ;  /* 0x000000d80b067211 */ /* 0x000fe200078030ff */
[----:B------:R-:W-:Y:S02]  /*1ac0*/  USHF.L.U64.HI UR10, UR10, UR22, UR11 ;  /* 0x000000160a0a7299 */ /* 0x000fe4000801020b */
[----:B------:R-:W-:-:S02]  /*1ad0*/  USHF.L.U32 UR5, UR6, 0x6, URZ ;  /* 0x0000000606057899 */ /* 0x000fc4000800063f */
[----:B------:R-:W-:Y:S02]  /*1ae0*/  USHF.L.U64.HI UR6, UR6, UR22, UR7 ;  /* 0x0000001606067299 */ /* 0x000fe40008010207 */
[----:B------:R-:W-:Y:S02]  /*1af0*/  UIADD3 UR46, UR52, UR46, URZ ;  /* 0x0000002e342e7290 */ /* 0x000fe4000fffe03f */
[----:B------:R-:W-:Y:S01]  /*1b00*/  UIADD3 UR45, UR52, UR45, URZ ;  /* 0x0000002d342d7290 */ /* 0x000fe2000fffe03f */
[----:B------:R-:W-:Y:S01]  /*1b10*/  IMAD.U32 R19, RZ, RZ, UR35 ;  /* 0x00000023ff137e24 */ /* 0x000fe2000f8e00ff */
        /* <DEDUP_REMOVED lines=64> */
[C---:B---3--:R-:W-:Y:S01]  /*1f20*/  IADD3 R7, R24.reuse, 0x2000, RZ ;  /* 0x0000200018077810 */ /* 0x048fe20007ffe0ff */
[----:B------:R-:W-:-:S03]  /*1f30*/  IMAD.SHL.U32 R0, R24, 0x2, RZ ;  /* 0x0000000218007824 */ /* 0x000fc600078e00ff */
[----:B------:R-:W-:Y:S02]  /*1f40*/  SEL R10, R7, R24, !P2 ;  /* 0x00000018070a7207 */ /* 0x000fe40005000000 */
[----:B------:R-:W-:Y:S01]  /*1f50*/  @!PT LDS RZ, [RZ] ;  /* 0x00000000fffff984 */ /* 0x000fe20000000800 */
[----:B------:R-:W-:Y:S01]  /*1f60*/  @!PT LDS RZ, [RZ] ;  /* 0x00000000fffff984 */ /* 0x000fe20000000800 */
[----:B------:R-:W-:Y:S01]  /*1f70*/  @!PT LDS RZ, [RZ] ;  /* 0x00000000fffff984 */ /* 0x000fe20000000800 */
[----:B------:R2:W-:Y:S01]  /*1f80*/  LDGSTS.E.BYPASS.LTC128B.128 [R0+0x8000], [R218.64] ;  /* 0x08000000da007fae */ /* 0x0005e2000b901d64 */
[----:B------:R-:W-:Y:S02]  /*1f90*/  LEA.HI.X R7, R11, R217, R12, 0x6, P0 ;  /* 0x000000d90b077211 */ /* 0x000fe400000f340c */
[----:B------:R-:W-:Y:S01]  /*1fa0*/  IMAD.SHL.U32 R223, R10, 0x2, RZ ;  /* 0x000000020adf7824 */ /* 0x000fe200078e00ff */
[----:B------:R2:W-:Y:S04]  /*1fb0*/  LDGSTS.E.BYPASS.LTC128B.128 [R0+0xa000], [R218.64+0x80] ;  /* 0x0a000080da007fae */ /* 0x0005e8000b901d64 */
[----:B------:R3:W-:Y:S04]  /*1fc0*/  LDGSTS.E.BYPASS.LTC128B.128 [R0+0x9000], [R2.64] ;  /* 0x0900000002007fae */ /* 0x0007e8000b901d64 */
[----:B------:R3:W-:Y:S04]  /*1fd0*/  LDGSTS.E.BYPASS.LTC128B.128 [R0+0xb000], [R2.64+0x80] ;  /* 0x0b00008002007fae */ /* 0x0007e8000b901d64 */
[----:B------:R1:W-:Y:S04]  /*1fe0*/  LDGSTS.E.BYPASS.LTC128B.128 [R223], [R216.64] ;  /* 0x00000000d8df7fae */ /* 0x0003e8000b901d64 */
[----:B------:R1:W-:Y:S04]  /*1ff0*/  LDGSTS.E.BYPASS.LTC128B.128 [R223+0x2000], [R216.64+0x80] ;  /* 0x02000080d8df7fae */ /* 0x0003e8000b901d64 */
[----:B------:R5:W-:Y:S04]  /*2000*/  LDGSTS.E.BYPASS.LTC128B.128 [R223+0x1000], [R6.64] ;  /* 0x0100000006df7fae */ /* 0x000be8000b901d64 */
[----:B------:R5:W-:Y:S04]  /*2010*/  LDGSTS.E.BYPASS.LTC128B.128 [R223+0x3000], [R6.64+0x80] ;  /* 0x0300008006df7fae */ /* 0x000be8000b901d64 */
[----:B------:R1:W-:Y:S04]  /*2020*/  LDGSTS.E.BYPASS.LTC128B.128 [R0+0xc000], [R4.64] ;  /* 0x0c00000004007fae */ /* 0x0003e8000b901d64 */
[----:B------:R1:W-:Y:S01]  /*2030*/  LDGSTS.E.BYPASS.LTC128B.128 [R0+0x10000], [R4.64+0x80] ;  /* 0x1000008004007fae */ /* 0x0003e2000b901d64 */
[----:B---3--:R-:W-:-:S04]  /*2040*/  IADD3 R2, P0, R4, UR4, RZ ;  /* 0x0000000404027c10 */ /* 0x008fc8000ff1e0ff */
[----:B------:R-:W-:-:S05]  /*2050*/  IADD3.X R3, R5, UR10, RZ, P0, !PT ;  /* 0x0000000a05037c10 */ /* 0x000fca00087fe4ff */
[----:B------:R3:W-:Y:S04]  /*2060*/  LDGSTS.E.BYPASS.LTC128B.128 [R0+0xd000], [R2.64] ;  /* 0x0d00000002007fae */ /* 0x0007e8000b901d64 */
[----:B------:R3:W-:Y:S01]  /*2070*/  LDGSTS.E.BYPASS.LTC128B.128 [R0+0x11000], [R2.64+0x80] ;  /* 0x1100008002007fae */ /* 0x0007e2000b901d64 */
[----:B-----5:R-:W-:-:S04]  /*2080*/  IADD3 R6, P0, R2, UR4, RZ ;  /* 0x0000000402067c10 */ /* 0x020fc8000ff1e0ff */
[----:B------:R-:W-:Y:S02]  /*2090*/  IADD3.X R7, R3, UR10, RZ, P0, !PT ;  /* 0x0000000a03077c10 */ /* 0x000fe400087fe4ff */
[----:B-1----:R-:W-:-:S03]  /*20a0*/  IADD3 R4, P0, R8, UR5, RZ ;  /* 0x0000000508047c10 */ /* 0x002fc6000ff1e0ff */
[----:B------:R1:W-:Y:S01]  /*20b0*/  LDGSTS.E.BYPASS.LTC128B.128 [R0+0xe000], [R6.64] ;  /* 0x0e00000006007fae */ /* 0x0003e2000b901d64 */
[----:B------:R-:W-:-:S03]  /*20c0*/  IADD3.X R5, R9, UR6, RZ, P0, !PT ;  /* 0x0000000609057c10 */ /* 0x000fc600087fe4ff */
[----:B------:R1:W-:Y:S01]  /*20d0*/  LDGSTS.E.BYPASS.LTC128B.128 [R0+0x12000], [R6.64+0x80] ;  /* 0x1200008006007fae */ /* 0x0003e2000b901d64 */
[----:B------:R-:W-:Y:S02]  /*20e0*/  IADD3 R10, P1, R6, UR4, RZ ;  /* 0x00000004060a7c10 */ /* 0x000fe4000ff3e0ff */
[----:B---3--:R-:W-:-:S04]  /*20f0*/  IADD3 R2, P0, R4, UR5, RZ ;  /* 0x0000000504027c10 */ /* 0x008fc8000ff1e0ff */
[----:B------:R-:W-:Y:S02]  /*2100*/  IADD3.X R3, R5, UR6, RZ, P0, !PT ;  /* 0x0000000605037c10 */ /* 0x000fe400087fe4ff */
[----:B-1----:R-:W-:Y:S01]  /*2110*/  IADD3 R6, P0, R2, UR5, RZ ;  /* 0x0000000502067c10 */ /* 0x002fe2000ff1e0ff */
[----:B------:R-:W-:-:S04]  /*2120*/  UIADD3 UR5, -UR39, UR14, UR38 ;  /* 0x0000000e27057290 */ /* 0x000fc8000fffe126 */
[----:B------:R-:W-:-:S04]  /*2130*/  UIADD3 UR5, UR5, -UR13, URZ ;  /* 0x8000000d05057290 */ /* 0x000fc8000fffe03f */
[----:B------:R-:W-:-:S04]  /*2140*/  USHF.R.S32.HI UR4, URZ, 0x1f, UR5 ;  /* 0x0000001f3f047899 */ /* 0x000fc80008011405 */
[----:B------:R-:W-:-:S04]  /*2150*/  ULEA.HI UR4, UR4, UR5, URZ, 0x6 ;  /* 0x0000000504047291 */ /* 0x000fc8000f8f303f */
[----:B------:R-:W-:-:S04]  /*2160*/  USHF.R.S32.HI UR4, URZ, 0x6, UR4 ;  /* 0x000000063f047899 */ /* 0x000fc80008011404 */
[----:B------:R-:W-:Y:S01]  /*2170*/  UISETP.LT.AND UP0, UPT, URZ, UR4, UPT ;  /* 0x000000043f00728c */ /* 0x000fe2000bf01270 */
[----:B------:R-:W-:-:S03]  /*2180*/  IADD3.X R11, R7, UR10, RZ, P1, !PT ;  /* 0x0000000a070b7c10 */ /* 0x000fc60008ffe4ff */
[----:B------:R-:W-:Y:S02]  /*2190*/  USEL UR4, URZ, UR4, !UP0 ;  /* 0x000000043f047287 */ /* 0x000fe4000c000000 */
[----:B------:R2:W-:Y:S02]  /*21a0*/  LDGSTS.E.BYPASS.LTC128B.128 [R0+0xf000], [R10.64] ;  /* 0x0f0000000a007fae */ /* 0x0005e4000b901d64 */
[----:B------:R-:W-:Y:S02]  /*21b0*/  UISETP.GT.AND UP0, UPT, UR47, UR4, UPT ;  /* 0x000000042f00728c */ /* 0x000fe4000bf04270 */
[----:B------:R2:W-:Y:S01]  /*21c0*/  LDGSTS.E.BYPASS.LTC128B.128 [R0+0x13000], [R10.64+0x80] ;  /* 0x130000800a007fae */ /* 0x0005e2000b901d64 */
[----:B------:R-:W-:-:S03]  /*21d0*/  IADD3.X R7, R3, UR6, RZ, P0, !PT ;  /* 0x0000000603077c10 */ /* 0x000fc600087fe4ff */
[----:B------:R2:W-:Y:S01]  /*21e0*/  LDGSTS.E.BYPASS.LTC128B.128 [R0+0x14000], [R8.64] ;  /* 0x1400000008007fae */ /* 0x0005e2000b901d64 */
[----:B------:R-:W-:-:S03]  /*21f0*/  PLOP3.LUT P0, PT, PT, PT, UP0, 0x80, 0x0 ;  /* 0x000000000000781c */ /* 0x000fc60003f0f008 */
[----:B------:R2:W-:Y:S01]  /*2200*/  LDGSTS.E.BYPASS.LTC128B.128 [R0+0x18000], [R8.64+0x80] ;  /* 0x1800008008007fae */ /* 0x0005e2000b901d64 */
[----:B------:R-:W-:-:S03]  /*2210*/  UIMAD.WIDE UR6, UR46, UR20, UR32 ;  /* 0x000000142e0672a5 */ /* 0x000fc6000f8e0220 */
[----:B------:R4:W-:Y:S04]  /*2220*/  LDGSTS.E.BYPASS.LTC128B.128 [R0+0x15000], [R4.64] ;  /* 0x1500000004007fae */ /* 0x0009e8000b901d64 */
[----:B------:R4:W-:Y:S04]  /*2230*/  LDGSTS.E.BYPASS.LTC128B.128 [R0+0x19000], [R4.64+0x80] ;  /* 0x1900008004007fae */ /* 0x0009e8000b901d64 */
[----:B------:R1:W-:Y:S04]  /*2240*/  LDGSTS.E.BYPASS.LTC128B.128 [R0+0x16000], [R2.64] ;  /* 0x1600000002007fae */ /* 0x0003e8000b901d64 */
[----:B------:R1:W-:Y:S04]  /*2250*/  LDGSTS.E.BYPASS.LTC128B.128 [R0+0x1a000], [R2.64+0x80] ;  /* 0x1a00008002007fae */ /* 0x0003e8000b901d64 */
[----:B------:R2:W-:Y:S01]  /*2260*/  LDGSTS.E.BYPASS.LTC128B.128 [R0+0x17000], [R6.64] ;  /* 0x1700000006007fae */ /* 0x0005e2000b901d64 */
[----:B------:R-:W-:-:S03]  /*2270*/  UMOV UR5, UR7 ;  /* 0x0000000700057c82 */ /* 0x000fc60008000000 */
[----:B------:R2:W-:Y:S01]  /*2280*/  LDGSTS.E.BYPASS.LTC128B.128 [R0+0x1b000], [R6.64+0x80] ;  /* 0x1b00008006007fae */ /* 0x0005e2000b901d64 */
[----:B------:R-:W-:-:S03]  /*2290*/  UIMAD.WIDE UR10, UR45, UR20, UR30 ;  /* 0x000000142d0a72a5 */ /* 0x000fc6000f8e021e */
[----:B------:R-:W0:Y:S01]  /*22a0*/  LDGDEPBAR ;  /* 0x00000000000079af */ /* 0x000e220000000000 */
[----:B----4-:R-:W-:Y:S01]  /*22b0*/  SHF.R.S32.HI R4, RZ, 0x1f, R13 ;  /* 0x0000001fff047819 */ /* 0x010fe2000001140d */
[----:B-1----:R-:W-:-:S05]  /*22c0*/  IMAD.SHL.U32 R2, R13, 0x4, RZ ;  /* 0x000000040d027824 */ /* 0x002fca00078e00ff */
[----:B------:R-:W-:Y:S02]  /*22d0*/  IADD3 R2, P1, R2, UR6, RZ ;  /* 0x0000000602027c10 */ /* 0x000fe4000ff3e0ff */
[----:B--2---:R-:W-:-:S04]  /*22e0*/  SHF.L.U64.HI R0, R13, 0x2, R4 ;  /* 0x000000020d007819 */ /* 0x004fc80000010204 */
[----:B------:R-:W-:Y:S01]  /*22f0*/  IADD3.X R3, R0, UR5, RZ, P1, !PT ;  /* 0x0000000500037c10 */ /* 0x000fe20008ffe4ff */
[----:B------:R-:W-:Y:S05]  /*2300*/  @!P0 BRA `(.L_x_211) ;  /* 0x0000407000008947 */ /* 0x000fea0003800000 */
[----:B------:R-:W-:Y:S01]  /*2310*/  LEA.HI R0, R21, R22, RZ, 0x4 ;  /* 0x0000001615007211 */ /* 0x000fe200078f20ff */
[----:B------:R1:W5:Y:S03]  /*2320*/  LDG.E R244, [R2.64] ;  /* 0x0000002402f47981 */ /* 0x000366000c1e1900 */
[----:B------:R-:W-:Y:S01]  /*2330*/  LOP3.LUT R0, R0, 0xfffffff0, RZ, 0xc0, !PT ;  /* 0xfffffff000007812 */ /* 0x000fe200078ec0ff */
[----:B------:R1:W5:Y:S04]  /*2340*/  LDG.E R243, [R2.64+0x20] ;  /* 0x0000202402f37981 */ /* 0x000368000c1e1900 */
[----:B------:R-:W-:Y:S01]  /*2350*/  IMAD.IADD R0, R22, 0x1, -R0 ;  /* 0x0000000116007824 */ /* 0x000fe200078e0a00 */
[----:B------:R1:W5:Y:S04]  /*2360*/  LDG.E R242, [R2.64+0x80] ;  /* 0x0000802402f27981 */ /* 0x000368000c1e1900 */
[----:B------:R1:W5:Y:S01]  /*2370*/  LDG.E R241, [R2.64+0xa0] ;  /* 0x0000a02402f17981 */ /* 0x000362000c1e1900 */
[----:B------:R-:W-:Y:S01]  /*2380*/  IMAD.MOV.U32 R211, RZ, RZ, 0x20 ;  /* 0x00000020ffd37424 */ /* 0x000fe200078e00ff */
[----:B------:R-:W-:Y:S01]  /*2390*/  UIADD3 UR9, UR38, UR12, URZ ;  /* 0x0000000c26097290 */ /* 0x000fe2000fffe03f */
[----:B------:R-:W-:-:S02]  /*23a0*/  IMAD.MOV.U32 R192, RZ, RZ, 0x40 ;  /* 0x00000040ffc07424 */ /* 0x000fc400078e00ff */
[----:B------:R-:W-:Y:S01]  /*23b0*/  IMAD.MOV.U32 R159, RZ, RZ, RZ ;  /* 0x000000ffff9f7224 */ /* 0x000fe200078e00ff */
[----:B------:R-:W-:Y:S01]  /*23c0*/  UIADD3 UR9, -UR39, 0x80, UR9 ;  /* 0x0000008027097890 */ /* 0x000fe2000fffe109 */
[----:B-1----:R-:W-:-:S04]  /*23d0*/  SHF.R.S32.HI R2, RZ, 0x1f, R0 ;  /* 0x0000001fff027819 */ /* 0x002fc80000011400 */
[----:B------:R-:W-:-:S04]  /*23e0*/  LEA.HI R2, R2, R0, RZ, 0x3 ;  /* 0x0000000002027211 */ /* 0x000fc800078f18ff */
[----:B------:R-:W-:-:S05]  /*23f0*/  LOP3.LUT R2, R2, 0xfffffff8, RZ, 0xc0, !PT ;  /* 0xfffffff802027812 */ /* 0x000fca00078ec0ff */
[----:B------:R-:W-:Y:S01]  /*2400*/  IMAD.IADD R0, R0, 0x1, -R2 ;  /* 0x0000000100007824 */ /* 0x000fe200078e0a02 */
[----:B------:R-:W-:-:S04]  /*2410*/  IADD3 R2, R212, 0x2000, RZ ;  /* 0x00002000d4027810 */ /* 0x000fc80007ffe0ff */
[C---:B------:R-:W-:Y:S02]  /*2420*/  LOP3.LUT P0, RZ, R0.reuse, 0x2, RZ, 0xc0, !PT ;  /* 0x0000000200ff7812 */ /* 0x040fe4000780c0ff */
[----:B------:R-:W-:Y:S02]  /*2430*/  LOP3.LUT P1, RZ, R0, 0x4, RZ, 0xc0, !PT ;  /* 0x0000000400ff7812 */ /* 0x000fe4000782c0ff */
[----:B------:R-:W-:Y:S02]  /*2440*/  IADD3 R0, R210, 0x2000, RZ ;  /* 0x00002000d2007810 */ /* 0x000fe40007ffe0ff */
[----:B------:R-:W-:Y:S02]  /*2450*/  SEL R2, R2, R212, !P2 ;  /* 0x000000d402027207 */ /* 0x000fe40005000000 */
[----:B------:R-:W-:Y:S02]  /*2460*/  SEL R0, R0, R210, !P2 ;  /* 0x000000d200007207 */ /* 0x000fe40005000000 */
[----:B------:R-:W-:Y:S01]  /*2470*/  SEL R211, R211, 0xffffffe0, !P0 ;  /* 0xffffffe0d3d37807 */ /* 0x000fe20004000000 */
[----:B------:R-:W-:Y:S01]  /*2480*/  IMAD.SHL.U32 R205, R2, 0x2, RZ ;  /* 0x0000000202cd7824 */ /* 0x000fe200078e00ff */
[----:B------:R-:W-:Y:S01]  /*2490*/  SEL R192, R192, 0xffffffc0, !P1 ;  /* 0xffffffc0c0c07807 */ /* 0x000fe20004800000 */
[----:B------:R-:W-:-:S02]  /*24a0*/  IMAD.SHL.U32 R202, R0, 0x2, RZ ;  /* 0x0000000200ca7824 */ /* 0x000fc400078e00ff */
[----:B------:R-:W-:Y:S01]  /*24b0*/  IMAD.MOV.U32 R0, RZ, RZ, c[0x0][0x22c] ;  /* 0x00008b00ff007624 */ /* 0x000fe200078e00ff */
[----:B------:R-:W-:Y:S01]  /*24c0*/  SHF.L.U64.HI R2, R13, 0x2, R4 ;  /* 0x000000020d027819 */ /* 0x000fe20000010204 */
[----:B------:R-:W-:-:S02]  /*24d0*/  IMAD.SHL.U32 R203, R212, 0x2, RZ ;  /* 0x00000002d4cb7824 */ /* 0x000fc400078e00ff */
[----:B------:R-:W-:Y:S02]  /*24e0*/  IMAD R0, R0, c[0x0][0x1c0], RZ ;  /* 0x0000700000007a24 */ /* 0x000fe400078e02ff */
[----:B------:R1:W-:Y:S01]  /*24f0*/  STL [R1+0x4], R2 ;  /* 0x0000040201007387 */ /* 0x0003e20000100800 */
[----:B------:R-:W-:Y:S01]  /*2500*/  IADD3 R204, R211, R203, RZ ;  /* 0x000000cbd3cc7210 */ /* 0x000fe20007ffe0ff */
[C---:B------:R-:W-:Y:S02]  /*2510*/  IMAD.SHL.U32 R5, R0.reuse, 0x10, RZ ;  /* 0x0000001000057824 */ /* 0x040fe400078e00ff */
[----:B------:R-:W-:-:S03]  /*2520*/  IMAD.SHL.U32 R224, R0, 0x8, RZ ;  /* 0x0000000800e07824 */ /* 0x000fc600078e00ff */
[C---:B------:R-:W-:Y:S02]  /*2530*/  IADD3 R3, R5.reuse, 0x40, RZ ;  /* 0x0000004005037810 */ /* 0x040fe40007ffe0ff */
[----:B------:R-:W-:-:S03]  /*2540*/  IADD3 R4, R5, 0x20, RZ ;  /* 0x0000002005047810 */ /* 0x000fc60007ffe0ff */
[C---:B------:R-:W-:Y:S01]  /*2550*/  IMAD.IADD R3, R224.reuse, 0x1, R3 ;  /* 0x00000001e0037824 */ /* 0x040fe200078e0203 */
[----:B------:R-:W-:-:S04]  /*2560*/  IADD3 R4, R224, R4, RZ ;  /* 0x00000004e0047210 */ /* 0x000fc80007ffe0ff */
[C---:B------:R-:W-:Y:S01]  /*2570*/  IADD3 R3, R224.reuse, R3, RZ ;  /* 0x00000003e0037210 */ /* 0x040fe20007ffe0ff */
[----:B------:R-:W-:-:S04]  /*2580*/  IMAD.IADD R4, R224, 0x1, R4 ;  /* 0x00000001e0047824 */ /* 0x000fc800078e0204 */
[C---:B------:R-:W-:Y:S01]  /*2590*/  IMAD.IADD R248, R224.reuse, 0x1, R3 ;  /* 0x00000001e0f87824 */ /* 0x040fe200078e0203 */
[C---:B------:R-:W-:Y:S02]  /*25a0*/  IADD3 R250, R224.reuse, R4, RZ ;  /* 0x00000004e0fa7210 */ /* 0x040fe40007ffe0ff */
[----:B-1----:R-:W-:Y:S02]  /*25b0*/  SHF.L.U32 R2, R13, 0x2, RZ ;  /* 0x000000020d027819 */ /* 0x002fe400000006ff */
[C---:B------:R-:W-:Y:S01]  /*25c0*/  IADD3 R247, R224.reuse, R248, RZ ;  /* 0x000000f8e0f77210 */ /* 0x040fe20007ffe0ff */
[C---:B------:R-:W-:Y:S02]  /*25d0*/  IMAD.IADD R249, R224.reuse, 0x1, R250 ;  /* 0x00000001e0f97824 */ /* 0x040fe400078e02fa */
[----:B------:R1:W-:Y:S02]  /*25e0*/  STL [R1+0x8], R2 ;  /* 0x0000080201007387 */ /* 0x0003e40000100800 */
[C---:B------:R-:W-:Y:S01]  /*25f0*/  IMAD.IADD R252, R224.reuse, 0x1, R247 ;  /* 0x00000001e0fc7824 */ /* 0x040fe200078e02f7 */
[----:B------:R-:W-:-:S02]  /*2600*/  IADD3 R0, R224, R249, RZ ;  /* 0x000000f9e0007210 */ /* 0x000fc40007ffe0ff */
[----:B-1----:R-:W-:-:S04]  /*2610*/  IADD3 R2, R5, 0x60, RZ ;  /* 0x0000006005027810 */ /* 0x002fc80007ffe0ff */
[----:B------:R-:W-:-:S05]  /*2620*/  IADD3 R2, R224, R2, RZ ;  /* 0x00000002e0027210 */ /* 0x000fca0007ffe0ff */
[----:B------:R-:W-:-:S05]  /*2630*/  IMAD.IADD R2, R224, 0x1, R2 ;  /* 0x00000001e0027824 */ /* 0x000fca00078e0202 */
[----:B------:R-:W-:-:S05]  /*2640*/  IADD3 R246, R224, R2, RZ ;  /* 0x00000002e0f67210 */ /* 0x000fca0007ffe0ff */
[----:B------:R-:W-:-:S05]  /*2650*/  IMAD.IADD R245, R224, 0x1, R246 ;  /* 0x00000001e0f57824 */ /* 0x000fca00078e02f6 */
[----:B------:R-:W-:Y:S02]  /*2660*/  IADD3 R251, R224, R245, RZ ;  /* 0x000000f5e0fb7210 */ /* 0x000fe40007ffe0ff */
.L_x_214:
[----:B------:R-:W0:Y:S01]  /*2670*/  LDGDEPBAR ;  /* 0x00000000000079af */ /* 0x000e220000000000 */
[C---:B------:R-:W-:Y:S01]  /*2680*/  IMAD.IADD R0, R205.reuse, 0x1, R211 ;  /* 0x00000001cd007824 */ /* 0x040fe200078e02d3 */
[----:B------:R-:W-:Y:S01]  /*2690*/  USHF.L.U32 UR7, UR8, 0x6, URZ ;  /* 0x0000000608077899 */ /* 0x000fe2000800063f */
[--C-:B------:R-:W-:Y:S01]  /*26a0*/  IMAD.IADD R3, R205, 0x1, R192.reuse ;  /* 0x00000001cd037824 */ /* 0x100fe200078e02c0 */
[----:B-----5:R-:W-:Y:S01]  /*26b0*/  FSETP.NEU.FTZ.AND P2, PT, R244, -INF , PT ;  /* 0xff800000f400780b */ /* 0x020fe20003f5d000 */
[----:B------:R-:W-:Y:S01]  /*26c0*/  IMAD.IADD R2, R0, 0x1, R192 ;  /* 0x0000000100027824 */ /* 0x000fe200078e02c0 */
[----:B------:R-:W-:Y:S02]  /*26d0*/  UISETP.GE.AND UP0, UPT, UR7, UR9, UPT ;  /* 0x000000090700728c */ /* 0x000fe4000bf06270 */
[----:B------:R-:W2:Y:S01]  /*26e0*/  LDL R226, [R1+0x1c] ;  /* 0x00001c0001e27983 */ /* 0x000ea20000100800 */
[----:B------:R-:W-:Y:S03]  /*26f0*/  UISETP.GT.AND UP3, UPT, UR8, UR4, UPT ;  /* 0x000000040800728c */ /* 0x000fe6000bf64270 */
[----:B------:R-:W3:Y:S01]  /*2700*/  LDL R225, [R1+0x20] ;  /* 0x0000200001e17983 */ /* 0x000ee20000100800 */
        /* <DEDUP_REMOVED lines=14> */
[----:B------:R-:W-:Y:S01]  /*27f0*/  LDSM.16.M88.4 R184, [R209+0xc000] ;  /* 0x00c00000d1b8783b */ /* 0x000fe20000000200 */
[C---:B------:R-:W-:Y:S07]  /*2800*/  HMMA.16816.F32.BF16 R16, R32.reuse, R18, RZ ;  /* 0x000000122010723c */ /* 0x040fee00000418ff */
[----:B------:R-:W-:Y:S01]  /*2810*/  LDSM.16.M88.4 R188, [R3+0x1000] ;  /* 0x0010000003bc783b */ /* 0x000fe20000000200 */
[-C--:B------:R-:W-:Y:S07]  /*2820*/  HMMA.16816.F32.BF16 R20, R32, R164.reuse, RZ ;  /* 0x000000a42014723c */ /* 0x080fee00000418ff */
[----:B------:R-:W-:Y:S01]  /*2830*/  LDSM.16.M88.4 R192, [R2] ;  /* 0x0000000002c0783b */ /* 0x000fe20000000200 */
[C---:B------:R-:W-:Y:S07]  /*2840*/  HMMA.16816.F32.BF16 R24, R28.reuse, R164, RZ ;  /* 0x000000a41c18723c */ /* 0x040fee00000418ff */
[----:B------:R-:W-:Y:S01]  /*2850*/  LDSM.16.M88.4 R196, [R208+0xc000] ;  /* 0x00c00000d0c4783b */ /* 0x000fe20000000200 */
[-C--:B------:R-:W-:Y:S08]  /*2860*/  HMMA.16816.F32.BF16 R28, R28, R166.reuse, RZ ;  /* 0x000000a61c1c723c */ /* 0x080ff000000418ff */
[----:B------:R-:W-:Y:S01]  /*2870*/  HMMA.16816.F32.BF16 R32, R32, R166, RZ ;  /* 0x000000a62020723c */ /* 0x000fe200000418ff */
[----:B------:R-:W4:Y:S07]  /*2880*/  LDSM.16.M88.4 R164, [R3] ;  /* 0x0000000003a4783b */ /* 0x000f2e0000000200 */
[-C--:B------:R-:W-:Y:S08]  /*2890*/  HMMA.16816.F32.BF16 R4, R168, R172.reuse, R4 ;  /* 0x000000aca804723c */ /* 0x080ff00000041804 */
[C---:B-1----:R-:W-:Y:S08]  /*28a0*/  HMMA.16816.F32.BF16 R8, R176.reuse, R172, R8 ;  /* 0x000000acb008723c */ /* 0x042ff00000041808 */
[-C--:B------:R-:W-:Y:S08]  /*28b0*/  HMMA.16816.F32.BF16 R12, R176, R174.reuse, R12 ;  /* 0x000000aeb00c723c */ /* 0x080ff0000004180c */
[C---:B------:R-:W-:Y:S01]  /*28c0*/  HMMA.16816.F32.BF16 R16, R168.reuse, R174, R16 ;  /* 0x000000aea810723c */ /* 0x040fe20000041810 */
[----:B------:R-:W1:Y:S07]  /*28d0*/  LDSM.16.M88.4 R172, [R209+0xc800] ;  /* 0x00c80000d1ac783b */ /* 0x000e6e0000000200 */
[-C--:B----4-:R-:W-:Y:S08]  /*28e0*/  HMMA.16816.F32.BF16 R20, R168, R180.reuse, R20 ;  /* 0x000000b4a814723c */ /* 0x090ff00000041814 */
[C---:B------:R-:W-:Y:S08]  /*28f0*/  HMMA.16816.F32.BF16 R24, R176.reuse, R180, R24 ;  /* 0x000000b4b018723c */ /* 0x040ff00000041818 */
[-C--:B------:R-:W-:Y:S01]  /*2900*/  HMMA.16816.F32.BF16 R28, R176, R182.reuse, R28 ;  /* 0x000000b6b01c723c */ /* 0x080fe2000004181c */
[----:B------:R-:W4:Y:S07]  /*2910*/  LDSM.16.M88.4 R176, [R2+0x1000] ;  /* 0x0010000002b0783b */ /* 0x000f2e0000000200 */
[----:B------:R-:W-:Y:S01]  /*2920*/  HMMA.16816.F32.BF16 R32, R168, R182, R32 ;  /* 0x000000b6a820723c */ /* 0x000fe20000041820 */
[----:B------:R-:W2:Y:S07]  /*2930*/  LDSM.16.M88.4 R168, [R208+0xc800] ;  /* 0x00c80000d0a8783b */ /* 0x000eae0000000200 */
[-C--:B------:R-:W-:Y:S01]  /*2940*/  HMMA.16816.F32.BF16 R4, R164, R184.reuse, R4 ;  /* 0x000000b8a404723c */ /* 0x080fe20000041804 */
[----:B------:R-:W-:Y:S07]  /*2950*/  LDSM.16.M88.4 R180, [R205+0x3000] ;  /* 0x00300000cdb4783b */ /* 0x000fee0000000200 */
[C---:B------:R-:W-:Y:S08]  /*2960*/  HMMA.16816.F32.BF16 R8, R188.reuse, R184, R8 ;  /* 0x000000b8bc08723c */ /* 0x040ff00000041808 */
[-C--:B------:R-:W-:Y:S08]  /*2970*/  HMMA.16816.F32.BF16 R12, R188, R186.reuse, R12 ;  /* 0x000000babc0c723c */ /* 0x080ff0000004180c */
[C---:B------:R-:W-:Y:S01]  /*2980*/  HMMA.16816.F32.BF16 R16, R164.reuse, R186, R16 ;  /* 0x000000baa410723c */ /* 0x040fe20000041810 */
[----:B------:R-:W-:Y:S07]  /*2990*/  LDSM.16.M88.4 R184, [R206+0x10800] ;  /* 0x01080000ceb8783b */ /* 0x000fee0000000200 */
[-C--:B-1----:R-:W-:Y:S08]  /*29a0*/  HMMA.16816.F32.BF16 R20, R164, R172.reuse, R20 ;  /* 0x000000aca414723c */ /* 0x082ff00000041814 */
[C---:B------:R-:W-:Y:S08]  /*29b0*/  HMMA.16816.F32.BF16 R24, R188.reuse, R172, R24 ;  /* 0x000000acbc18723c */ /* 0x040ff00000041818 */
[-C--:B------:R-:W-:Y:S01]  /*29c0*/  HMMA.16816.F32.BF16 R28, R188, R174.reuse, R28 ;  /* 0x000000aebc1c723c */ /* 0x080fe2000004181c */
[----:B------:R-:W-:Y:S07]  /*29d0*/  LDSM.16.M88.4 R188, [R207+0x10000] ;  /* 0x01000000cfbc783b */ /* 0x000fee0000000200 */
[----:B------:R-:W-:Y:S01]  /*29e0*/  HMMA.16816.F32.BF16 R32, R164, R174, R32 ;  /* 0x000000aea420723c */ /* 0x000fe20000041820 */
[----:B------:R-:W-:Y:S07]  /*29f0*/  LDSM.16.M88.4 R164, [R205+0x2000] ;  /* 0x00200000cda4783b */ /* 0x000fee0000000200 */
[-C--:B------:R-:W-:Y:S01]  /*2a00*/  HMMA.16816.F32.BF16 R4, R192, R196.reuse, R4 ;  /* 0x000000c4c004723c */ /* 0x080fe20000041804 */
[----:B------:R-:W1:Y:S07]  /*2a10*/  LDSM.16.M88.4 R172, [R206+0x10000] ;  /* 0x01000000ceac783b */ /* 0x000e6e0000000200 */
[C---:B----4-:R-:W-:Y:S08]  /*2a20*/  HMMA.16816.F32.BF16 R8, R176.reuse, R196, R8 ;  /* 0x000000c4b008723c */ /* 0x050ff00000041808 */
[-C--:B------:R-:W-:Y:S08]  /*2a30*/  HMMA.16816.F32.BF16 R12, R176, R198.reuse, R12 ;  /* 0x000000c6b00c723c */ /* 0x080ff0000004180c */
[C---:B------:R-:W-:Y:S01]  /*2a40*/  HMMA.16816.F32.BF16 R16, R192.reuse, R198, R16 ;  /* 0x000000c6c010723c */ /* 0x040fe20000041810 */
[----:B------:R-:W-:Y:S07]  /*2a50*/  LDSM.16.M88.4 R196, [R0+0x3000] ;  /* 0x0030000000c4783b */ /* 0x000fee0000000200 */
[-C--:B--2---:R-:W-:Y:S08]  /*2a60*/  HMMA.16816.F32.BF16 R20, R192, R168.reuse, R20 ;  /* 0x000000a8c014723c */ /* 0x084ff00000041814 */
[C---:B------:R-:W-:Y:S08]  /*2a70*/  HMMA.16816.F32.BF16 R24, R176.reuse, R168, R24 ;  /* 0x000000a8b018723c */ /* 0x040ff00000041818 */
[-C--:B------:R-:W-:Y:S01]  /*2a80*/  HMMA.16816.F32.BF16 R28, R176, R170.reuse, R28 ;  /* 0x000000aab01c723c */ /* 0x080fe2000004181c */
[----:B------:R2:W4:Y:S07]  /*2a90*/  LDSM.16.M88.4 R176, [R0+0x2000] ;  /* 0x0020000000b0783b */ /* 0x00052e0000000200 */
[----:B------:R-:W-:Y:S01]  /*2aa0*/  HMMA.16816.F32.BF16 R32, R192, R170, R32 ;  /* 0x000000aac020723c */ /* 0x000fe20000041820 */
[----:B------:R-:W4:Y:S07]  /*2ab0*/  LDSM.16.M88.4 R168, [R207+0x10800] ;  /* 0x01080000cfa8783b */ /* 0x000f2e0000000200 */
[-C--:B-1----:R-:W-:Y:S01]  /*2ac0*/  HMMA.16816.F32.BF16 R4, R164, R172.reuse, R4 ;  /* 0x000000aca404723c */ /* 0x082fe20000041804 */
[----:B------:R-:W-:Y:S07]  /*2ad0*/  LDSM.16.M88.4 R192, [R208+0x10000] ;  /* 0x01000000d0c0783b */ /* 0x000fee0000000200 */
[C---:B------:R-:W-:Y:S01]  /*2ae0*/  HMMA.16816.F32.BF16 R8, R180.reuse, R172, R8 ;  /* 0x000000acb408723c */ /* 0x040fe20000041808 */
[----:B--2---:R-:W-:Y:S05]  /*2af0*/  IMAD.U32 R0, RZ, RZ, UR29 ;  /* 0x0000001dff007e24 */ /* 0x004fea000f8e00ff */
[----:B---3--:R-:W-:Y:S02]  /*2b00*/  @!P0 LEA R0, R0, R225, 0x7 ;  /* 0x000000e100008211 */ /* 0x008fe400078e38ff */
[-C--:B------:R-:W-:Y:S08]  /*2b10*/  HMMA.16816.F32.BF16 R12, R180, R174.reuse, R12 ;  /* 0x000000aeb40c723c */ /* 0x080ff0000004180c */
[C---:B------:R-:W-:Y:S01]  /*2b20*/  HMMA.16816.F32.BF16 R16, R164.reuse, R174, R16 ;  /* 0x000000aea410723c */ /* 0x040fe20000041810 */
[----:B------:R-:W-:Y:S07]  /*2b30*/  LDSM.16.M88.4 R172, [R209+0x10000] ;  /* 0x01000000d1ac783b */ /* 0x000fee0000000200 */
[-C--:B------:R-:W-:Y:S08]  /*2b40*/  HMMA.16816.F32.BF16 R20, R164, R184.reuse, R20 ;  /* 0x000000b8a414723c */ /* 0x080ff00000041814 */
[C---:B------:R-:W-:Y:S08]  /*2b50*/  HMMA.16816.F32.BF16 R24, R180.reuse, R184, R24 ;  /* 0x000000b8b418723c */ /* 0x040ff00000041818 */
[-C--:B------:R-:W-:Y:S01]  /*2b60*/  HMMA.16816.F32.BF16 R28, R180, R186.reuse, R28 ;  /* 0x000000bab41c723c */ /* 0x080fe2000004181c */
[----:B------:R-:W-:Y:S07]  /*2b70*/  LDSM.16.M88.4 R180, [R3+0x3000] ;  /* 0x0030000003b4783b */ /* 0x000fee0000000200 */
[----:B------:R-:W-:Y:S01]  /*2b80*/  HMMA.16816.F32.BF16 R32, R164, R186, R32 ;  /* 0x000000baa420723c */ /* 0x000fe20000041820 */
[----:B------:R-:W1:Y:S07]  /*2b90*/  LDSM.16.M88.4 R164, [R3+0x2000] ;  /* 0x0020000003a4783b */ /* 0x000e6e0000000200 */
[-C--:B----4-:R-:W-:Y:S01]  /*2ba0*/  HMMA.16816.F32.BF16 R4, R176, R188.reuse, R4 ;  /* 0x000000bcb004723c */ /* 0x090fe20000041804 */
[----:B------:R-:W2:Y:S07]  /*2bb0*/  LDSM.16.M88.4 R184, [R209+0x10800] ;  /* 0x01080000d1b8783b */ /* 0x000eae0000000200 */
[C---:B------:R-:W-:Y:S08]  /*2bc0*/  HMMA.16816.F32.BF16 R8, R196.reuse, R188, R8 ;  /* 0x000000bcc408723c */ /* 0x040ff00000041808 */
[-C--:B------:R-:W-:Y:S08]  /*2bd0*/  HMMA.16816.F32.BF16 R12, R196, R190.reuse, R12 ;  /* 0x000000bec40c723c */ /* 0x080ff0000004180c */
[C---:B------:R-:W-:Y:S01]  /*2be0*/  HMMA.16816.F32.BF16 R16, R176.reuse, R190, R16 ;  /* 0x000000beb010723c */ /* 0x040fe20000041810 */
[----:B------:R-:W3:Y:S07]  /*2bf0*/  LDSM.16.M88.4 R188, [R2+0x2000] ;  /* 0x0020000002bc783b */ /* 0x000eee0000000200 */
[-C--:B------:R-:W-:Y:S08]  /*2c00*/  HMMA.16816.F32.BF16 R20, R176, R168.reuse, R20 ;  /* 0x000000a8b014723c */ /* 0x080ff00000041814 */
[C---:B------:R-:W-:Y:S07]  /*2c10*/  HMMA.16816.F32.BF16 R24, R196.reuse, R168, R24 ;  /* 0x000000a8c418723c */ /* 0x040fee0000041818 */
[----:B------:R-:W-:Y:S01]  /*2c20*/  FMUL.FTZ R169, R243, 1.4426950216293334961 ;  /* 0x3fb8aa3bf3a97820 */ /* 0x000fe20000410000 */
[-C--:B------:R-:W-:Y:S04]  /*2c30*/  HMMA.16816.F32.BF16 R28, R196, R170.reuse, R28 ;  /* 0x000000aac41c723c */ /* 0x080fe8000004181c */
[----:B------:R-:W-:Y:S04]  /*2c40*/  FMUL.FTZ R168, R242, 1.4426950216293334961 ;  /* 0x3fb8aa3bf2a87820 */ /* 0x000fe80000410000 */
[----:B------:R-:W-:Y:S07]  /*2c50*/  HMMA.16816.F32.BF16 R32, R176, R170, R32 ;  /* 0x000000aab020723c */ /* 0x000fee0000041820 */
[----:B------:R-:W-:Y:S01]  /*2c60*/  FMUL.FTZ R171, R244, 1.4426950216293334961 ;  /* 0x3fb8aa3bf4ab7820 */ /* 0x000fe20000410000 */
[-C--:B-1----:R-:W-:Y:S05]  /*2c70*/  HMMA.16816.F32.BF16 R4, R164, R172.reuse, R4 ;  /* 0x000000aca404723c */ /* 0x082fea0000041804 */
[----:B------:R-:W-:Y:S03]  /*2c80*/  FSEL R171, R171, RZ, P2 ;  /* 0x000000ffabab7208 */ /* 0x000fe60001000000 */
[C---:B------:R-:W-:Y:S07]  /*2c90*/  HMMA.16816.F32.BF16 R8, R180.reuse, R172, R8 ;  /* 0x000000acb408723c */ /* 0x040fee0000041808 */
[----:B------:R-:W-:Y:S01]  /*2ca0*/  @!P0 IADD3 R173, R0, 0x1, RZ ;  /* 0x0000000100ad8810 */ /* 0x000fe20007ffe0ff */
[-C--:B------:R-:W-:Y:S08]  /*2cb0*/  HMMA.16816.F32.BF16 R12, R180, R174.reuse, R12 ;  /* 0x000000aeb40c723c */ /* 0x080ff0000004180c */
[C---:B------:R-:W-:Y:S08]  /*2cc0*/  HMMA.16816.F32.BF16 R16, R164.reuse, R174, R16 ;  /* 0x000000aea410723c */ /* 0x040ff00000041810 */
[-C--:B--2---:R-:W-:Y:S08]  /*2cd0*/  HMMA.16816.F32.BF16 R20, R164, R184.reuse, R20 ;  /* 0x000000b8a414723c */ /* 0x084ff00000041814 */
[C---:B------:R-:W-:Y:S07]  /*2ce0*/  HMMA.16816.F32.BF16 R24, R180.reuse, R184, R24 ;  /* 0x000000b8b418723c */ /* 0x040fee0000041818 */
[----:B------:R-:W-:Y:S01]  /*2cf0*/  IMAD.MOV.U32 R184, RZ, RZ, 0x40 ;  /* 0x00000040ffb87424 */ /* 0x000fe200078e00ff */
[-C--:B------:R-:W-:Y:S08]  /*2d00*/  HMMA.16816.F32.BF16 R28, R180, R186.reuse, R28 ;  /* 0x000000bab41c723c */ /* 0x080ff0000004181c */
[----:B------:R-:W-:Y:S01]  /*2d10*/  HMMA.16816.F32.BF16 R32, R164, R186, R32 ;  /* 0x000000baa420723c */ /* 0x000fe20000041820 */
[----:B------:R1:W2:Y:S07]  /*2d20*/  LDSM.16.M88.4 R164, [R2+0x3000] ;  /* 0x0030000002a4783b */ /* 0x0002ae0000000200 */
[-C--:B---3--:R-:W-:Y:S01]  /*2d30*/  HMMA.16816.F32.BF16 R4, R188, R192.reuse, R4 ;  /* 0x000000c0bc04723c */ /* 0x088fe20000041804 */
[----:B-1----:R-:W-:Y:S05]  /*2d40*/  IMAD.U32 R2, RZ, RZ, UR7 ;  /* 0x00000007ff027e24 */ /* 0x002fea000f8e00ff */
[----:B------:R-:W-:Y:S06]  /*2d50*/  @!P0 IADD3 R2, R2, UR39, R226 ;  /* 0x0000002702028c10 */ /* 0x000fec000fffe0e2 */
[C---:B------:R-:W-:Y:S02]  /*2d60*/  @!P0 IMNMX R172, R2.reuse, UR39, PT ;  /* 0x0000002702ac8c17 */ /* 0x040fe4000b800200 */
[----:B------:R-:W-:Y:S02]  /*2d70*/  @!P0 IADD3 R170, R2, 0x8, RZ ;  /* 0x0000000802aa8810 */ /* 0x000fe40007ffe0ff */
[-C--:B------:R-:W-:Y:S02]  /*2d80*/  @!P0 ISETP.GE.AND P3, PT, R0, R172.reuse, PT ;  /* 0x000000ac0000820c */ /* 0x080fe40003f66270 */
[----:B------:R-:W-:Y:S01]  /*2d90*/  @!P0 ISETP.GE.AND P2, PT, R173, R172, PT ;  /* 0x000000acad00820c */ /* 0x000fe20003f46270 */
[C---:B--2---:R-:W-:Y:S05]  /*2da0*/  HMMA.16816.F32.BF16 R8, R164.reuse, R192, R8 ;  /* 0x000000c0a408723c */ /* 0x044fea0000041808 */
[----:B------:R-:W-:Y:S02]  /*2db0*/  @!P0 FSEL R4, R4, -INF , !P3 ;  /* 0xff80000004048808 */ /* 0x000fe40005800000 */
[----:B------:R-:W-:Y:S01]  /*2dc0*/  @!P0 IMNMX R170, R170, UR39, PT ;  /* 0x00000027aaaa8c17 */ /* 0x000fe2000b800200 */
[-C--:B------:R-:W-:Y:S03]  /*2dd0*/  HMMA.16816.F32.BF16 R12, R164, R194.reuse, R12 ;  /* 0x000000c2a40c723c */ /* 0x080fe6000004180c */
[-C--:B------:R-:W-:Y:S01]  /*2de0*/  @!P0 ISETP.GE.AND P3, PT, R0, R170.reuse, PT ;  /* 0x000000aa0000820c */ /* 0x080fe20003f66270 */
[--C-:B------:R-:W-:Y:S01]  /*2df0*/  FFMA.FTZ R4, R4, c[0x0][0x23c], -R171.reuse ;  /* 0x00008f0004047a23 */ /* 0x100fe200000108ab */
[----:B------:R-:W-:Y:S02]  /*2e00*/  @!P0 FSEL R5, R5, -INF , !P2 ;  /* 0xff80000005058808 */ /* 0x000fe40005000000 */
[----:B------:R-:W-:Y:S01]  /*2e10*/  FSETP.NEU.FTZ.AND P2, PT, R243, -INF , PT ;  /* 0xff800000f300780b */ /* 0x000fe20003f5d000 */
[C---:B------:R-:W-:Y:S01]  /*2e20*/  HMMA.16816.F32.BF16 R16, R188.reuse, R194, R16 ;  /* 0x000000c2bc10723c */ /* 0x040fe20000041810 */
[----:B------:R1:W-:Y:S03]  /*2e30*/  MUFU.EX2 R228, R4 ;  /* 0x0000000400e47308 */ /* 0x0003e60000000800 */
[----:B------:R-:W-:Y:S01]  /*2e40*/  @!P0 IADD3 R3, R2, 0x20, RZ ;  /* 0x0000002002038810 */ /* 0x000fe20007ffe0ff */
[----:B------:R-:W-:Y:S01]  /*2e50*/  FFMA.FTZ R5, R5, c[0x0][0x23c], -R171 ;  /* 0x00008f0005057a23 */ /* 0x000fe200000108ab */
[----:B------:R-:W-:Y:S02]  /*2e60*/  FSEL R169, R169, RZ, P2 ;  /* 0x000000ffa9a97208 */ /* 0x000fe40001000000 */
[----:B------:R-:W-:Y:S03]  /*2e70*/  @!P0 ISETP.GE.AND P2, PT, R173, R170, PT ;  /* 0x000000aaad00820c */ /* 0x000fe60003f46270 */
[----:B------:R-:W-:Y:S01]  /*2e80*/  MUFU.EX2 R198, R5 ;  /* 0x0000000500c67308 */ /* 0x000fe20000000800 */
[----:B------:R-:W-:Y:S02]  /*2e90*/  @!P0 IMNMX R3, R3, UR39, PT ;  /* 0x0000002703038c17 */ /* 0x000fe4000b800200 */
[----:B------:R-:W-:Y:S02]  /*2ea0*/  @!P0 FSEL R6, R6, -INF , !P3 ;  /* 0xff80000006068808 */ /* 0x000fe40005800000 */
[----:B------:R-:W-:Y:S02]  /*2eb0*/  @!P0 FSEL R7, R7, -INF , !P2 ;  /* 0xff80000007078808 */ /* 0x000fe40005000000 */
[----:B------:R-:W-:Y:S01]  /*2ec0*/  FSETP.NEU.FTZ.AND P2, PT, R242, -INF , PT ;  /* 0xff800000f200780b */ /* 0x000fe20003f5d000 */
[--C-:B------:R-:W-:Y:S01]  /*2ed0*/  FFMA.FTZ R6, R6, c[0x0][0x23c], -R169.reuse ;  /* 0x00008f0006067a23 */ /* 0x100fe200000108a9 */
[-C--:B------:R-:W-:Y:S01]  /*2ee0*/  @!P0 ISETP.GE.AND P3, PT, R0, R3.reuse, PT ;  /* 0x000000030000820c */ /* 0x080fe20003f66270 */
[----:B------:R-:W-:Y:S01]  /*2ef0*/  FFMA.FTZ R7, R7, c[0x0][0x23c], -R169 ;  /* 0x00008f0007077a23 */ /* 0x000fe200000108a9 */
[----:B------:R-:W-:Y:S01]  /*2f00*/  FSEL R168, R168, RZ, P2 ;  /* 0x000000ffa8a87208 */ /* 0x000fe20001000000 */
[----:B------:R-:W-:Y:S01]  /*2f10*/  MUFU.EX2 R180, R6 ;  /* 0x0000000600b47308 */ /* 0x000fe20000000800 */
[----:B------:R-:W-:Y:S02]  /*2f20*/  @!P0 FSEL R8, R8, -INF , !P3 ;  /* 0xff80000008088808 */ /* 0x000fe40005800000 */
[----:B-1----:R-:W-:Y:S02]  /*2f30*/  @!P0 IADD3 R4, R2, 0x28, RZ ;  /* 0x0000002802048810 */ /* 0x002fe40007ffe0ff */
[-C--:B------:R-:W-:Y:S01]  /*2f40*/  @!P0 ISETP.GE.AND P2, PT, R173, R3.reuse, PT ;  /* 0x00000003ad00820c */ /* 0x080fe20003f46270 */
[--C-:B------:R-:W-:Y:S01]  /*2f50*/  FFMA.FTZ R2, R8, c[0x0][0x23c], -R168.reuse ;  /* 0x00008f0008027a23 */ /* 0x100fe200000108a8 */
[----:B------:R-:W-:Y:S02]  /*2f60*/  @!P0 IMNMX R8, R4, UR39, PT ;  /* 0x0000002704088c17 */ /* 0x000fe4000b800200 */
[----:B------:R-:W-:Y:S01]  /*2f70*/  @!P0 FSEL R9, R9, -INF , !P2 ;  /* 0xff80000009098808 */ /* 0x000fe20005000000 */
[----:B------:R1:W-:Y:S01]  /*2f80*/  MUFU.EX2 R238, R2 ;  /* 0x0000000200ee7308 */ /* 0x0003e20000000800 */
[----:B------:R-:W-:Y:S02]  /*2f90*/  FSETP.NEU.FTZ.AND P2, PT, R241, -INF , PT ;  /* 0xff800000f100780b */ /* 0x000fe40003f5d000 */
[-C--:B------:R-:W-:Y:S01]  /*2fa0*/  @!P0 ISETP.GE.AND P3, PT, R0, R8.reuse, PT ;  /* 0x000000080000820c */ /* 0x080fe20003f66270 */
[----:B------:R-:W-:Y:S01]  /*2fb0*/  FFMA.FTZ R9, R9, c[0x0][0x23c], -R168 ;  /* 0x00008f0009097a23 */ /* 0x000fe200000108a8 */
[----:B------:R-:W-:Y:S02]  /*2fc0*/  SEL R192, R184, 0xffffffc0, !P1 ;  /* 0xffffffc0b8c07807 */ /* 0x000fe40004800000 */
[----:B------:R-:W-:Y:S03]  /*2fd0*/  @!P0 FSEL R10, R10, -INF , !P3 ;  /* 0xff8000000a0a8808 */ /* 0x000fe60005800000 */
[----:B------:R2:W3:Y:S01]  /*2fe0*/  MUFU.EX2 R234, R7 ;  /* 0x0000000700ea7308 */ /* 0x0004e20000000800 */
[----:B------:R-:W-:Y:S09]  /*2ff0*/  IMAD.IADD R184, R192, 0x1, R203 ;  /* 0x00000001c0b87824 */ /* 0x000ff200078e02cb */
        /* <DEDUP_REMOVED lines=16> */
[-C--:B------:R-:W-:Y:S04]  /*3100*/  @!P0 ISETP.GE.AND P2, PT, R10, R3.reuse, PT ;  /* 0x000000030a00820c */ /* 0x080fe80003f46270 */
        /* <DEDUP_REMOVED lines=38> */
[----:B------:R-:W-:Y:S02]  /*3370*/  @!P0 ISETP.GE.AND P2, PT, R9, R170, PT ;  /* 0x000000aa0900820c */ /* 0x000fe40003f46270 */
        /* <DEDUP_REMOVED lines=8> */
[-C--:B------:R-:W-:Y:S02]  /*3400*/  @!P0 ISETP.GE.AND P2, PT, R9, R3.reuse, PT ;  /* 0x000000030900820c */ /* 0x080fe40003f46270 */
[----:B------:R-:W-:Y:S01]  /*3410*/  MOV R190, c[0x0][0x1c0] ;  /* 0x0000700000be7a02 */ /* 0x000fe20000000f00 */
[----:B------:R-:W-:Y:S01]  /*3420*/  FFMA.FTZ R23, R23, c[0x0][0x23c], -R169 ;  /* 0x00008f0017177a23 */ /* 0x000fe200000108a9 */
[----:B------:R-:W-:Y:S01]  /*3430*/  @!P0 FSEL R24, R24, -INF , !P2 ;  /* 0xff80000018188808 */ /* 0x000fe20005000000 */
[----:B------:R-:W2:Y:S01]  /*3440*/  MUFU.EX2 R226, R19 ;  /* 0x0000001300e27308 */ /* 0x000ea20000000800 */
[-C--:B------:R-:W-:Y:S01]  /*3450*/  @!P0 ISETP.GE.AND P2, PT, R10, R3.reuse, PT ;  /* 0x000000030a00820c */ /* 0x080fe20003f46270 */
[----:B------:R-:W-:Y:S02]  /*3460*/  IMAD R190, R190, c[0x0][0x22c], RZ ;  /* 0x00008b00bebe7a24 */ /* 0x000fe400078e02ff */
[--C-:B------:R-:W-:Y:S01]  /*3470*/  FFMA.FTZ R24, R24, c[0x0][0x23c], -R168.reuse ;  /* 0x00008f0018187a23 */ /* 0x100fe200000108a8 */
[----:B------:R-:W-:Y:S01]  /*3480*/  @!P0 FSEL R25, R25, -INF , !P2 ;  /* 0xff80000019198808 */ /* 0x000fe20005000000 */
[----:B------:R-:W-:Y:S01]  /*3490*/  IMAD.U32 R190, R190, -0x40, RZ ;  /* 0xffffffc0bebe7824 */ /* 0x000fe200078e00ff */
[-C--:B------:R-:W-:Y:S03]  /*34a0*/  @!P0 ISETP.GE.AND P2, PT, R9, R8.reuse, PT ;  /* 0x000000080900820c */ /* 0x080fe60003f46270 */
[----:B------:R-:W-:Y:S01]  /*34b0*/  MUFU.EX2 R194, R20 ;  /* 0x0000001400c27308 */ /* 0x000fe20000000800 */
[----:B------:R-:W-:Y:S01]  /*34c0*/  @!P0 FSEL R26, R26, -INF , !P2 ;  /* 0xff8000001a1a8808 */ /* 0x000fe20005000000 */
[----:B------:R-:W-:Y:S01]  /*34d0*/  FFMA.FTZ R25, R25, c[0x0][0x23c], -R168 ;  /* 0x00008f0019197a23 */ /* 0x000fe200000108a8 */
[-C--:B------:R-:W-:Y:S03]  /*34e0*/  @!P0 ISETP.GE.AND P2, PT, R10, R8.reuse, PT ;  /* 0x000000080a00820c */ /* 0x080fe60003f46270 */
[--C-:B------:R-:W-:Y:S01]  /*34f0*/  FFMA.FTZ R26, R26, c[0x0][0x23c], -R2.reuse ;  /* 0x00008f001a1a7a23 */ /* 0x100fe20000010802 */
[----:B------:R-:W-:Y:S02]  /*3500*/  @!P0 FSEL R27, R27, -INF , !P2 ;  /* 0xff8000001b1b8808 */ /* 0x000fe40005000000 */
[----:B------:R-:W-:Y:S01]  /*3510*/  @!P0 ISETP.GE.AND P2, PT, R4, R3, PT ;  /* 0x000000030400820c */ /* 0x000fe20003f46270 */
        /* <DEDUP_REMOVED lines=31> */
[----:B------:R-:W-:Y:S02]  /*3710*/  FFMA.FTZ R169, R35, c[0x0][0x23c], -R169 ;  /* 0x00008f0023a97a23 */ /* 0x000fe400000108a9 */
        /* <DEDUP_REMOVED lines=34> */
[----:B------:R2:W-:Y:S01]  /*3940*/  STS [R221+0x21000], R2 ;  /* 0x02100002dd007388 */ /* 0x0005e20000000800 */
[----:B----4-:R-:W-:Y:S05]  /*3950*/  F2FP.BF16.PACK_AB R0, R186, R189 ;  /* 0x000000bdba00723e */ /* 0x010fea00000010ff */
[----:B------:R3:W-:Y:S01]  /*3960*/  STS [R221+0x21400], R0 ;  /* 0x02140000dd007388 */ /* 0x0007e20000000800 */
[----:B-1----:R-:W-:Y:S03]  /*3970*/  IMAD.IADD R3, R192, 0x1, R204 ;  /* 0x00000001c0037824 */ /* 0x002fe600078e02cc */
[----:B------:R-:W-:Y:S08]  /*3980*/  LDSM.16.M88.4 R32, [R203+0x8000] ;  /* 0x00800000cb20783b */ /* 0x000ff00000000200 */
[----:B------:R-:W1:Y:S08]  /*3990*/  LDSM.16.M88.4 R16, [R206+0x14000] ;  /* 0x01400000ce10783b */ /* 0x000e700000000200 */
[----:B------:R-:W4:Y:S08]  /*39a0*/  LDSM.16.M88.4 R28, [R203+0x9000] ;  /* 0x00900000cb1c783b */ /* 0x000f300000000200 */
[----:B------:R-:W4:Y:S08]  /*39b0*/  LDSM.16.M88.4 R164, [R206+0x14800] ;  /* 0x01480000cea4783b */ /* 0x000f300000000200 */
[----:B--2---:R-:W2:Y:S04]  /*39c0*/  LDL R2, [R1+0x8] ;  /* 0x0000080001027983 */ /* 0x004ea80000100800 */
[----:B------:R-:W-:Y:S08]  /*39d0*/  LDSM.16.M88.4 R168, [R204+0x8000] ;  /* 0x00800000cca8783b */ /* 0x000ff00000000200 */
[----:B---3--:R-:W3:Y:S01]  /*39e0*/  LDL R0, [R1+0x4] ;  /* 0x0000040001007983 */ /* 0x008ee20000100800 */
[-C--:B-1----:R-:W-:Y:S03]  /*39f0*/  HMMA.16816.F32.BF16 R4, R32, R16.reuse, RZ ;  /* 0x000000102004723c */ /* 0x082fe600000418ff */
[----:B------:R-:W1:Y:S05]  /*3a00*/  LDSM.16.M88.4 R172, [R207+0x14000] ;  /* 0x01400000cfac783b */ /* 0x000e6a0000000200 */
[C---:B----4-:R-:W-:Y:S03]  /*3a10*/  HMMA.16816.F32.BF16 R8, R28.reuse, R16, RZ ;  /* 0x000000101c08723c */ /* 0x050fe600000418ff */
[----:B------:R-:W4:Y:S05]  /*3a20*/  LDSM.16.M88.4 R176, [R204+0x9000] ;  /* 0x00900000ccb0783b */ /* 0x000f2a0000000200 */
[-C--:B------:R-:W-:Y:S08]  /*3a30*/  HMMA.16816.F32.BF16 R12, R28, R18.reuse, RZ ;  /* 0x000000121c0c723c */ /* 0x080ff000000418ff */
[C---:B------:R-:W-:Y:S08]  /*3a40*/  HMMA.16816.F32.BF16 R16, R32.reuse, R18, RZ ;  /* 0x000000122010723c */ /* 0x040ff000000418ff */
[-C--:B------:R-:W-:Y:S08]  /*3a50*/  HMMA.16816.F32.BF16 R20, R32, R164.reuse, RZ ;  /* 0x000000a42014723c */ /* 0x080ff000000418ff */
[C---:B------:R-:W-:Y:S08]  /*3a60*/  HMMA.16816.F32.BF16 R24, R28.reuse, R164, RZ ;  /* 0x000000a41c18723c */ /* 0x040ff000000418ff */
[-C--:B------:R-:W-:Y:S08]  /*3a70*/  HMMA.16816.F32.BF16 R28, R28, R166.reuse, RZ ;  /* 0x000000a61c1c723c */ /* 0x080ff000000418ff */
[----:B------:R-:W-:Y:S01]  /*3a80*/  HMMA.16816.F32.BF16 R32, R32, R166, RZ ;  /* 0x000000a62020723c */ /* 0x000fe200000418ff */
[----:B------:R-:W4:Y:S07]  /*3a90*/  LDSM.16.M88.4 R164, [R207+0x14800] ;  /* 0x01480000cfa4783b */ /* 0x000f2e0000000200 */
[-C--:B-1----:R-:W-:Y:S08]  /*3aa0*/  HMMA.16816.F32.BF16 R4, R168, R172.reuse, R4 ;  /* 0x000000aca804723c */ /* 0x082ff00000041804 */
[C---:B----4-:R-:W-:Y:S08]  /*3ab0*/  HMMA.16816.F32.BF16 R8, R176.reuse, R172, R8 ;  /* 0x000000acb008723c */ /* 0x050ff00000041808 */
[-C--:B------:R-:W-:Y:S08]  /*3ac0*/  HMMA.16816.F32.BF16 R12, R176, R174.reuse, R12 ;  /* 0x000000aeb00c723c */ /* 0x080ff0000004180c */
[C---:B------:R-:W-:Y:S01]  /*3ad0*/  HMMA.16816.F32.BF16 R16, R168.reuse, R174, R16 ;  /* 0x000000aea810723c */ /* 0x040fe20000041810 */
[----:B------:R-:W-:Y:S07]  /*3ae0*/  LDSM.16.M88.4 R172, [R184+0x8000] ;  /* 0x00800000b8ac783b */ /* 0x000fee0000000200 */
[-C--:B------:R-:W-:Y:S08]  /*3af0*/  HMMA.16816.F32.BF16 R20, R168, R164.reuse, R20 ;  /* 0x000000a4a814723c */ /* 0x080ff00000041814 */
[C---:B------:R-:W-:Y:S08]  /*3b00*/  HMMA.16816.F32.BF16 R24, R176.reuse, R164, R24 ;  /* 0x000000a4b018723c */ /* 0x040ff00000041818 */
[-C--:B------:R-:W-:Y:S01]  /*3b10*/  HMMA.16816.F32.BF16 R28, R176, R166.reuse, R28 ;  /* 0x000000a6b01c723c */ /* 0x080fe2000004181c */
[----:B------:R-:W1:Y:S07]  /*3b20*/  LDSM.16.M88.4 R176, [R209+0x14000] ;  /* 0x01400000d1b0783b */ /* 0x000e6e0000000200 */
[----:B------:R-:W-:Y:S01]  /*3b30*/  HMMA.16816.F32.BF16 R32, R168, R166, R32 ;  /* 0x000000a6a820723c */ /* 0x000fe20000041820 */
[----:B------:R-:W4:Y:S08]  /*3b40*/  LDSM.16.M88.4 R164, [R184+0x9000] ;  /* 0x00900000b8a4783b */ /* 0x000f300000000200 */
[----:B------:R-:W4:Y:S01]  /*3b50*/  LDSM.16.M88.4 R168, [R209+0x14800] ;  /* 0x01480000d1a8783b */ /* 0x000f220000000200 */
[-C--:B-1----:R-:W-:Y:S08]  /*3b60*/  HMMA.16816.F32.BF16 R4, R172, R176.reuse, R4 ;  /* 0x000000b0ac04723c */ /* 0x082ff00000041804 */
[C---:B----4-:R-:W-:Y:S08]  /*3b70*/  HMMA.16816.F32.BF16 R8, R164.reuse, R176, R8 ;  /* 0x000000b0a408723c */ /* 0x050ff00000041808 */
[-C--:B------:R-:W-:Y:S08]  /*3b80*/  HMMA.16816.F32.BF16 R12, R164, R178.reuse, R12 ;  /* 0x000000b2a40c723c */ /* 0x080ff0000004180c */
[C---:B------:R-:W-:Y:S08]  /*3b90*/  HMMA.16816.F32.BF16 R16, R172.reuse, R178, R16 ;  /* 0x000000b2ac10723c */ /* 0x040ff00000041810 */
[-C--:B------:R-:W-:Y:S08]  /*3ba0*/  HMMA.16816.F32.BF16 R20, R172, R168.reuse, R20 ;  /* 0x000000a8ac14723c */ /* 0x080ff00000041814 */
        /* <DEDUP_REMOVED lines=10> */
[----:B------:R-:W1:Y:S03]  /*3c50*/  LDSM.16.M88.4 R168, [R208+0x14800] ;  /* 0x01480000d0a8783b */ /* 0x000e660000000200 */
[----:B--2---:R-:W-:Y:S04]  /*3c60*/  IADD3 R178, P0, R2, UR10, RZ ;  /* 0x0000000a02b27c10 */ /* 0x004fe8000ff1e0ff */
[----:B---3--:R-:W-:Y:S04]  /*3c70*/  IADD3.X R179, R0, UR11, RZ, P0, !PT ;  /* 0x0000000b00b37c10 */ /* 0x008fe800087fe4ff */
[C---:B------:R-:W-:Y:S01]  /*3c80*/  LEA R214, P0, R190.reuse, R214, 0x2 ;  /* 0x000000d6bed67211 */ /* 0x040fe200078010ff */
[----:B------:R-:W2:Y:S03]  /*3c90*/  LDG.E R177, [R178.64] ;  /* 0x00000024b2b17981 */ /* 0x000ea6000c1e1900 */
[----:B------:R-:W-:Y:S02]  /*3ca0*/  LEA.HI.X.SX32 R215, R190, R215, 0x2, P0 ;  /* 0x000000d7bed77211 */ /* 0x000fe400000f16ff */
[----:B------:R-:W-:Y:S01]  /*3cb0*/  PLOP3.LUT P0, PT, PT, PT, UP3, 0x80, 0x0 ;  /* 0x000000000000781c */ /* 0x000fe20003f0f038 */
[----:B------:R-:W3:Y:S04]  /*3cc0*/  LDG.E R176, [R178.64+0x20] ;  /* 0x00002024b2b07981 */ /* 0x000ee8000c1e1900 */
[----:B------:R-:W4:Y:S04]  /*3cd0*/  LDG.E R2, [R178.64+0x80] ;  /* 0x00008024b2027981 */ /* 0x000f28000c1e1900 */
[----:B------:R2:W2:Y:S01]  /*3ce0*/  LDG.E R0, [R178.64+0xa0] ;  /* 0x0000a024b2007981 */ /* 0x0004a2000c1e1900 */
[-C--:B-1----:R-:W-:Y:S08]  /*3cf0*/  HMMA.16816.F32.BF16 R20, R164, R168.reuse, R20 ;  /* 0x000000a8a414723c */ /* 0x082ff00000041814 */
[C---:B------:R-:W-:Y:S08]  /*3d00*/  HMMA.16816.F32.BF16 R24, R172.reuse, R168, R24 ;  /* 0x000000a8ac18723c */ /* 0x040ff00000041818 */
[-C--:B------:R-:W-:Y:S01]  /*3d10*/  HMMA.16816.F32.BF16 R28, R172, R170.reuse, R28 ;  /* 0x000000aaac1c723c */ /* 0x080fe2000004181c */
[----:B------:R-:W-:Y:S07]  /*3d20*/  LDSM.16.M88.4 R172, [R203+0xa000] ;  /* 0x00a00000cbac783b */ /* 0x000fee0000000200 */
[----:B------:R-:W-:Y:S01]  /*3d30*/  HMMA.16816.F32.BF16 R32, R164, R170, R32 ;  /* 0x000000aaa420723c */ /* 0x000fe20000041820 */
[----:B------:R-:W1:Y:S08]  /*3d40*/  LDSM.16.M88.4 R164, [R206+0x18000] ;  /* 0x01800000cea4783b */ /* 0x000e700000000200 */
[----:B------:R-:W1:Y:S02]  /*3d50*/  LDSM.16.M88.4 R168, [R203+0xb000] ;  /* 0x00b00000cba8783b */ /* 0x000e640000000200 */
[-C--:B-1----:R-:W-:Y:S08]  /*3d60*/  HMMA.16816.F32.BF16 R4, R172, R164.reuse, R4 ;  /* 0x000000a4ac04723c */ /* 0x082ff00000041804 */
[C---:B------:R-:W-:Y:S08]  /*3d70*/  HMMA.16816.F32.BF16 R8, R168.reuse, R164, R8 ;  /* 0x000000a4a808723c */ /* 0x040ff00000041808 */
        /* <DEDUP_REMOVED lines=21> */
[----:B------:R-:W2:Y:S01]  /*3ed0*/  LDSM.16.M88.4 R168, [R184+0xb000] ;  /* 0x00b00000b8a8783b */ /* 0x000ea20000000200 */
[-C--:B-1----:R-:W-:Y:S08]  /*3ee0*/  HMMA.16816.F32.BF16 R4, R172, R164.reuse, R4 ;  /* 0x000000a4ac04723c */ /* 0x082ff00000041804 */
[C---:B--2---:R-:W-:Y:S08]  /*3ef0*/  HMMA.16816.F32.BF16 R8, R168.reuse, R164, R8 ;  /* 0x000000a4a808723c */ /* 0x044ff00000041808 */
        /* <DEDUP_REMOVED lines=13> */
[C---:B------:R-:W-:Y:S01]  /*3fd0*/  FADD.FTZ R4, -R177.reuse, R4 ;  /* 0x00000004b1047221 */ /* 0x040fe20000010100 */
[C---:B------:R-:W-:Y:S01]  /*3fe0*/  HMMA.16816.F32.BF16 R16, R164.reuse, R170, R16 ;  /* 0x000000aaa410723c */ /* 0x040fe20000041810 */
[----:B------:R-:W1:Y:S03]  /*3ff0*/  LDSM.16.M88.4 R168, [R208+0x18800] ;  /* 0x01880000d0a8783b */ /* 0x000e660000000200 */
[C---:B------:R-:W-:Y:S02]  /*4000*/  FADD.FTZ R5, -R177.reuse, R5 ;  /* 0x00000005b1057221 */ /* 0x040fe40000010100 */
[----:B---3--:R-:W-:Y:S02]  /*4010*/  FADD.FTZ R6, -R176, R6 ;  /* 0x00000006b0067221 */ /* 0x008fe40000010100 */
[----:B----4-:R-:W-:Y:S04]  /*4020*/  FADD.FTZ R9, -R2, R9 ;  /* 0x0000000902097221 */ /* 0x010fe80000010100 */
[----:B------:R-:W-:Y:S02]  /*4030*/  FMUL.FTZ R179, R228, R4 ;  /* 0x00000004e4b37220 */ /* 0x000fe40000410000 */
[----:B------:R-:W-:Y:S02]  /*4040*/  FMUL.FTZ R178, R198, R5 ;  /* 0x00000005c6b27220 */ /* 0x000fe40000410000 */
[----:B------:R-:W-:Y:S02]  /*4050*/  FADD.FTZ R13, -R2, R13 ;  /* 0x0000000d020d7221 */ /* 0x000fe40000010100 */
[----:B------:R-:W-:Y:S02]  /*4060*/  FMUL.FTZ R180, R180, R6 ;  /* 0x00000006b4b47220 */ /* 0x000fe40000410000 */
[----:B------:R-:W-:Y:S02]  /*4070*/  FADD.FTZ R7, -R176, R7 ;  /* 0x00000007b0077221 */ /* 0x000fe40000010100 */
[----:B------:R-:W-:Y:S02]  /*4080*/  FADD.FTZ R8, -R2, R8 ;  /* 0x0000000802087221 */ /* 0x000fe40000010100 */
[C---:B------:R-:W-:Y:S02]  /*4090*/  FADD.FTZ R16, -R177.reuse, R16 ;  /* 0x00000010b1107221 */ /* 0x040fe40000010100 */
[----:B------:R-:W-:Y:S02]  /*40a0*/  FADD.FTZ R17, -R177, R17 ;  /* 0x00000011b1117221 */ /* 0x000fe40000010100 */
[C---:B------:R-:W-:Y:S02]  /*40b0*/  FADD.FTZ R18, -R176.reuse, R18 ;  /* 0x00000012b0127221 */ /* 0x040fe40000010100 */
[----:B------:R-:W-:Y:S02]  /*40c0*/  FADD.FTZ R19, -R176, R19 ;  /* 0x00000013b0137221 */ /* 0x000fe40000010100 */
[----:B------:R-:W-:Y:S02]  /*40d0*/  FADD.FTZ R12, -R2, R12 ;  /* 0x0000000c020c7221 */ /* 0x000fe40000010100 */
[C---:B------:R-:W-:Y:S02]  /*40e0*/  FADD.FTZ R6, -R0.reuse, R10 ;  /* 0x0000000a00067221 */ /* 0x040fe40000010100 */
[----:B------:R-:W-:Y:S02]  /*40f0*/  FADD.FTZ R14, -R0, R14 ;  /* 0x0000000e000e7221 */ /* 0x000fe40000010100 */
[----:B------:R-:W-:Y:S02]  /*4100*/  FMUL.FTZ R7, R234, R7 ;  /* 0x00000007ea077220 */ /* 0x000fe40000410000 */
[----:B------:R-:W-:Y:S01]  /*4110*/  FMUL.FTZ R6, R239, R6 ;  /* 0x00000006ef067220 */ /* 0x000fe20000410000 */
[-C--:B-1----:R-:W-:Y:S03]  /*4120*/  HMMA.16816.F32.BF16 R20, R164, R168.reuse, R20 ;  /* 0x000000a8a414723c */ /* 0x082fe60000041814 */
[----:B------:R-:W-:Y:S05]  /*4130*/  FMUL.FTZ R14, R236, R14 ;  /* 0x0000000eec0e7220 */ /* 0x000fea0000410000 */
[C---:B------:R-:W-:Y:S07]  /*4140*/  HMMA.16816.F32.BF16 R24, R172.reuse, R168, R24 ;  /* 0x000000a8ac18723c */ /* 0x040fee0000041818 */
[----:B------:R-:W-:Y:S01]  /*4150*/  FMUL.FTZ R168, R225, R16 ;  /* 0x00000010e1a87220 */ /* 0x000fe20000410000 */
[-C--:B------:R-:W-:Y:S08]  /*4160*/  HMMA.16816.F32.BF16 R28, R172, R170.reuse, R28 ;  /* 0x000000aaac1c723c */ /* 0x080ff0000004181c */
[C---:B------:R-:W-:Y:S01]  /*4170*/  FADD.FTZ R20, -R177.reuse, R20 ;  /* 0x00000014b1147221 */ /* 0x040fe20000010100 */
[----:B------:R-:W-:Y:S04]  /*4180*/  HMMA.16816.F32.BF16 R32, R164, R170, R32 ;  /* 0x000000aaa420723c */ /* 0x000fe80000041820 */
[----:B------:R-:W-:Y:S02]  /*4190*/  FADD.FTZ R22, -R176, R22 ;  /* 0x00000016b0167221 */ /* 0x000fe40000010100 */
[----:B------:R-:W-:Y:S02]  /*41a0*/  FADD.FTZ R21, -R177, R21 ;  /* 0x00000015b1157221 */ /* 0x000fe40000010100 */
[----:B------:R-:W-:Y:S04]  /*41b0*/  FMUL.FTZ R166, R197, R17 ;  /* 0x00000011c5a67220 */ /* 0x000fe80000410000 */
[----:B------:R-:W-:Y:S02]  /*41c0*/  FMUL.FTZ R171, R194, R20 ;  /* 0x00000014c2ab7220 */ /* 0x000fe40000410000 */
[----:B------:R-:W-:Y:S02]  /*41d0*/  FADD.FTZ R23, -R176, R23 ;  /* 0x00000017b0177221 */ /* 0x000fe40000010100 */
[----:B------:R-:W-:Y:S02]  /*41e0*/  FMUL.FTZ R17, R237, R9 ;  /* 0x00000009ed117220 */ /* 0x000fe40000410000 */
[C---:B------:R-:W-:Y:S02]  /*41f0*/  FADD.FTZ R4, -R2.reuse, R24 ;  /* 0x0000001802047221 */ /* 0x040fe40000010100 */
[C---:B------:R-:W-:Y:S02]  /*4200*/  FADD.FTZ R24, -R2.reuse, R25 ;  /* 0x0000001902187221 */ /* 0x040fe40000010100 */
[----:B------:R-:W-:Y:S02]  /*4210*/  FADD.FTZ R5, -R2, R28 ;  /* 0x0000001c02057221 */ /* 0x000fe40000010100 */
[C---:B------:R-:W-:Y:S02]  /*4220*/  FADD.FTZ R32, -R177.reuse, R32 ;  /* 0x00000020b1207221 */ /* 0x040fe40000010100 */
[----:B------:R-:W-:Y:S02]  /*4230*/  FADD.FTZ R33, -R177, R33 ;  /* 0x00000021b1217221 */ /* 0x000fe40000010100 */
[----:B------:R-:W-:Y:S02]  /*4240*/  FMUL.FTZ R169, R182, R32 ;  /* 0x00000020b6a97220 */ /* 0x000fe40000410000 */
[----:B------:R-:W-:Y:S02]  /*4250*/  FMUL.FTZ R167, R181, R33 ;  /* 0x00000021b5a77220 */ /* 0x000fe40000410000 */
[----:B------:R-:W-:Y:S02]  /*4260*/  FMUL.FTZ R33, R227, R18 ;  /* 0x00000012e3217220 */ /* 0x000fe40000410000 */
[----:B------:R-:W-:Y:S02]  /*4270*/  FMUL.FTZ R32, R226, R19 ;  /* 0x00000013e2207220 */ /* 0x000fe40000410000 */
[C---:B------:R-:W-:Y:S02]  /*4280*/  FADD.FTZ R165, -R176.reuse, R34 ;  /* 0x00000022b0a57221 */ /* 0x040fe40000010100 */
[----:B------:R-:W-:Y:S02]  /*4290*/  FADD.FTZ R164, -R176, R35 ;  /* 0x00000023b0a47221 */ /* 0x000fe40000010100 */
[----:B------:R-:W-:Y:S02]  /*42a0*/  FMUL.FTZ R35, R196, R22 ;  /* 0x00000016c4237220 */ /* 0x000fe40000410000 */
[----:B------:R-:W-:Y:S02]  /*42b0*/  FMUL.FTZ R22, R232, R13 ;  /* 0x0000000de8167220 */ /* 0x000fe40000410000 */
[----:B------:R-:W-:Y:S02]  /*42c0*/  FADD.FTZ R28, -R2, R29 ;  /* 0x0000001d021c7221 */ /* 0x000fe40000010100 */
        /* <DEDUP_REMOVED lines=24> */
[----:B------:R-:W-:Y:S01]  /*4450*/  ULOP3.LUT UR7, UR8, 0x1, URZ, 0xc0, !UPT ;  /* 0x0000000108077892 */ /* 0x000fe2000f8ec03f */
[----:B------:R-:W-:Y:S02]  /*4460*/  IMAD.MOV.U32 R8, RZ, RZ, c[0x0][0x194] ;  /* 0x00006500ff087624 */ /* 0x000fe400078e00ff */
[----:B------:R-:W-:Y:S01]  /*4470*/  IMAD.U32 R0, R5, -0x40, RZ ;  /* 0xffffffc005007824 */ /* 0x000fe200078e00ff */
[----:B------:R-:W-:Y:S04]  /*4480*/  UISETP.NE.U32.AND UP0, UPT, UR7, 0x1, UPT ;  /* 0x000000010700788c */ /* 0x000fe8000bf05070 */
[C---:B------:R-:W-:Y:S01]  /*4490*/  LEA R2, P2, R0.reuse, R216, 0x1 ;  /* 0x000000d800027211 */ /* 0x040fe200078408ff */
[----:B------:R-:W-:Y:S03]  /*44a0*/  USEL UR7, UR21, 0x4000, !UP0 ;  /* 0x0000400015077887 */ /* 0x000fe6000c000000 */
[----:B------:R-:W-:Y:S01]  /*44b0*/  LEA.HI.X.SX32 R0, R0, R217, 0x1, P2 ;  /* 0x000000d900007211 */ /* 0x000fe200010f0eff */
[----:B------:R-:W-:Y:S02]  /*44c0*/  IMAD.MOV.U32 R216, RZ, RZ, R2 ;  /* 0x000000ffffd87224 */ /* 0x000fe400078e0002 */
[----:B------:R-:W-:Y:S02]  /*44d0*/  IADD3 R223, R223, UR7, RZ ;  /* 0x00000007dfdf7c10 */ /* 0x000fe4000fffe0ff */
[----:B------:R-:W-:Y:S01]  /*44e0*/  IMAD.MOV.U32 R217, RZ, RZ, R0 ;  /* 0x000000ffffd97224 */ /* 0x000fe200078e0000 */
[----:B------:R-:W-:Y:S02]  /*44f0*/  LEA R4, P2, R5, R216, 0x6 ;  /* 0x000000d805047211 */ /* 0x000fe400078430ff */
[----:B------:R-:W-:Y:S02]  /*4500*/  IADD3 R205, R205, UR7, RZ ;  /* 0x00000007cdcd7c10 */ /* 0x000fe4000fffe0ff */
        /* <DEDUP_REMOVED lines=9> */
.L_x_212:
        /* <DEDUP_REMOVED lines=8> */
[----:B------:R-:W-:Y:S02]  /*4620*/  F2FP.BF16.PACK_AB R6, R22, R23 ;  /* 0x000000171606723e */ /* 0x000fe400000010ff */
[----:B------:R-:W-:Y:S01]  /*4630*/  STS [R222+0x1c000], R8 ;  /* 0x01c00008de007388 */ /* 0x000fe20000000800 */
[----:B-1----:R-:W-:Y:S02]  /*4640*/  F2FP.BF16.PACK_AB R5, R13, R14 ;  /* 0x0000000e0d05723e */ /* 0x002fe400000010ff */
        /* <DEDUP_REMOVED lines=15> */
[----:B------:R1:W-:Y:S05]  /*4740*/  STS [R221+0x1c000], R0 ;  /* 0x01c00000dd007388 */ /* 0x0003ea0000000800 */
[----:B------:R-:W-:Y:S05]  /*4750*/  STS [R221+0x1c400], R15 ;  /* 0x01c4000fdd007388 */ /* 0x000fea0000000800 */
[----:B------:R-:W-:Y:S05]  /*4760*/  STS [R220+0x1d000], R17 ;  /* 0x01d00011dc007388 */ /* 0x000fea0000000800 */
[----:B------:R2:W-:Y:S05]  /*4770*/  STS [R220+0x1d400], R16 ;  /* 0x01d40010dc007388 */ /* 0x0005ea0000000800 */
[----:B------:R-:W-:Y:S05]  /*4780*/  STS [R221+0x1d000], R14 ;  /* 0x01d0000edd007388 */ /* 0x000fea0000000800 */
[----:B------:R-:W-:Y:S01]  /*4790*/  STS [R221+0x1d400], R13 ;  /* 0x01d4000ddd007388 */ /* 0x000fe20000000800 */
[----:B-1----:R-:W-:Y:S04]  /*47a0*/  IMAD.SHL.U32 R0, R210, 0x2, RZ ;  /* 0x00000002d2007824 */ /* 0x002fe800078e00ff */
[----:B------:R-:W-:Y:S01]  /*47b0*/  BAR.SYNC.DEFER_BLOCKING 0x0 ;  /* 0x0000000000007b1d */ /* 0x000fe20000010000 */
[C---:B------:R-:W-:Y:S02]  /*47c0*/  IADD3 R2, R0.reuse, 0x8040, RZ ;  /* 0x0000804000027810 */ /* 0x040fe40007ffe0ff */
[----:B--2---:R-:W-:Y:S04]  /*47d0*/  IADD3 R16, R0, 0x8000, RZ ;  /* 0x0000800000107810 */ /* 0x004fe80007ffe0ff */
[----:B------:R-:W-:Y:S01]  /*47e0*/  @P1 IADD3 R2, R16, -0x40, RZ ;  /* 0xffffffc010021810 */ /* 0x000fe20007ffe0ff */
[----:B------:R-:W-:Y:S05]  /*47f0*/  LDSM.16.MT88.4 R4, [R201+0x20000] ;  /* 0x02000000c904783b */ /* 0x000fea0000004200 */
[----:B------:R-:W1:Y:S05]  /*4800*/  LDSM.16.MT88.4 R8, [R0+0x8000] ;  /* 0x008000000008783b */ /* 0x000e6a0000004200 */
[----:B------:R-:W2:Y:S05]  /*4810*/  LDSM.16.MT88.4 R12, [R201+0x22000] ;  /* 0x02200000c90c783b */ /* 0x000eaa0000004200 */
[----:B------:R-:W3:Y:S05]  /*4820*/  LDSM.16.MT88.4 R16, [R2] ;  /* 0x000000000210783b */ /* 0x000eea0000004200 */
        /* <DEDUP_REMOVED lines=86> */
[----:B------:R-:W2:Y:S01]  /*4d90*/  LDL R176, [R1] ;  /* 0x0000000001b07983 */ /* 0x000ea20000100800 */
[----:B------:R-:W-:Y:S02]  /*4da0*/  IMAD.MOV.U32 R5, RZ, RZ, c[0x0][0x370] ;  /* 0x0000dc00ff057624 */ /* 0x000fe400078e00ff */
[----:B------:R-:W-:Y:S02]  /*4db0*/  IMAD.MOV.U32 R6, RZ, RZ, c[0x0][0x374] ;  /* 0x0000dd00ff067624 */ /* 0x000fe400078e00ff */
[C---:B------:R-:W-:Y:S05]  /*4dc0*/  IMAD.U32 R0, R5.reuse, -0x40, RZ ;  /* 0xffffffc005007824 */ /* 0x040fea00078e00ff */
[C---:B------:R-:W-:Y:S04]  /*4dd0*/  LEA R2, P2, R0.reuse, R218, 0x1 ;  /* 0x000000da00027211 */ /* 0x040fe800078408ff */
[----:B------:R-:W-:Y:S02]  /*4de0*/  LEA.HI.X.SX32 R0, R0, R219, 0x1, P2 ;  /* 0x000000db00007211 */ /* 0x000fe400010f0eff */
[----:B------:R-:W-:Y:S03]  /*4df0*/  MOV R218, R2 ;  /* 0x0000000200da7202 */ /* 0x000fe60000000f00 */
[----:B------:R-:W-:Y:S01]  /*4e00*/  IMAD.MOV.U32 R219, RZ, RZ, R0 ;  /* 0x000000ffffdb7224 */ /* 0x000fe200078e0000 */
[C---:B------:R-:W-:Y:S04]  /*4e10*/  LEA R4, P2, R5.reuse, R218, 0x6 ;  /* 0x000000da05047211 */ /* 0x040fe800078430ff */
[----:B------:R-:W-:Y:S02]  /*4e20*/  LEA.HI.X R5, R5, R219, R6, 0x6, P2 ;  /* 0x000000db05057211 */ /* 0x000fe400010f3406 */
[----:B--2---:R-:W-:Y:S05]  /*4e30*/  SHF.L.U32 R0, R176, 0x1, RZ ;  /* 0x00000001b0007819 */ /* 0x004fea00000006ff */
[----:B------:R-:W-:Y:S01]  /*4e40*/  @!PT LDS RZ, [RZ] ;  /* 0x00000000fffff984 */ /* 0x000fe20000000800 */
[----:B------:R-:W-:Y:S01]  /*4e50*/  @!PT LDS RZ, [RZ] ;  /* 0x00000000fffff984 */ /* 0x000fe20000000800 */
[----:B------:R-:W-:Y:S01]  /*4e60*/  @!PT LDS RZ, [RZ] ;  /* 0x00000000fffff984 */ /* 0x000fe20000000800 */
[----:B------:R1:W-:Y:S04]  /*4e70*/  LDGSTS.E.BYPASS.LTC128B.128 [R0+0x8000], [R218.64] ;  /* 0x08000000da007fae */ /* 0x0003e8000b901d64 */
[----:B------:R1:W-:Y:S04]  /*4e80*/  LDGSTS.E.BYPASS.LTC128B.128 [R0+0xa000], [R218.64+0x80] ;  /* 0x0a000080da007fae */ /* 0x0003e8000b901d64 */
[----:B------:R1:W-:Y:S04]  /*4e90*/  LDGSTS.E.BYPASS.LTC128B.128 [R0+0x9000], [R4.64] ;  /* 0x0900000004007fae */ /* 0x0003e8000b901d64 */
[----:B------:R1:W-:Y:S04]  /*4ea0*/  LDGSTS.E.BYPASS.LTC128B.128 [R0+0xb000], [R4.64+0x80] ;  /* 0x0b00008004007fae */ /* 0x0003e8000b901d64 */
[----:B------:R-:W0:Y:S02]  /*4eb0*/  LDGDEPBAR ;  /* 0x00000000000079af */ /* 0x000e240000000000 */
.L_x_213:
[----:B------:R-:W-:Y:S01]  /*4ec0*/  LDSM.16.M88.4 R32, [R203+0x1c000] ;  /* 0x01c00000cb20783b */ /* 0x000fe20000000200 */
[----:B------:R-:W-:Y:S01]  /*4ed0*/  IMAD.MOV.U32 R185, RZ, RZ, c[0x0][0x22c] ;  /* 0x00008b00ffb97624 */ /* 0x000fe200078e00ff */
[----:B------:R-:W-:Y:S01]  /*4ee0*/  ULOP3.LUT UR7, UR8, 0x1, URZ, 0xc0, !UPT ;  /* 0x0000000108077892 */ /* 0x000fe2000f8ec03f */
[----:B------:R-:W-:Y:S01]  /*4ef0*/  IMAD.MOV.U32 R188, RZ, RZ, c[0x0][0x22c] ;  /* 0x00008b00ffbc7624 */ /* 0x000fe200078e00ff */
[----:B------:R-:W-:Y:S01]  /*4f00*/  UISETP.GT.AND UP2, UPT, UR8, UR4, UPT ;  /* 0x000000040800728c */ /* 0x000fe2000bf44270 */
[----:B------:R-:W2:Y:S01]  /*4f10*/  LDSM.16.MT88.4 R16, [R200] ;  /* 0x00000000c810783b */ /* 0x000ea20000004200 */
[----:B------:R-:W-:Y:S01]  /*4f20*/  IMAD R185, R185, c[0x0][0x1c0], RZ ;  /* 0x00007000b9b97a24 */ /* 0x000fe200078e02ff */
[----:B------:R-:W-:Y:S01]  /*4f30*/  UISETP.NE.U32.AND UP0, UPT, UR7, 0x1, UPT ;  /* 0x000000010700788c */ /* 0x000fe2000bf05070 */
[----:B------:R-:W-:Y:S01]  /*4f40*/  IMAD R188, R188, c[0x0][0x1c0], RZ ;  /* 0x00007000bcbc7a24 */ /* 0x000fe200078e02ff */
[----:B------:R-:W-:Y:S01]  /*4f50*/  UIADD3 UR8, UR8, -0x1, URZ ;  /* 0xffffffff08087890 */ /* 0x000fe2000fffe03f */
[----:B------:R-:W3:Y:S01]  /*4f60*/  LDSM.16.M88.4 R28, [R203+0x1d000] ;  /* 0x01d00000cb1c783b */ /* 0x000ee20000000200 */
[----:B------:R-:W-:Y:S02]  /*4f70*/  IMAD R185, R185, 0x18, RZ ;  /* 0x00000018b9b97824 */ /* 0x000fe400078e02ff */
[----:B------:R-:W-:Y:S02]  /*4f80*/  IMAD.SHL.U32 R188, R188, 0x20, RZ ;  /* 0x00000020bcbc7824 */ /* 0x000fe400078e00ff */
[----:B------:R-:W3:Y:S01]  /*4f90*/  LDSM.16.MT88.4 R164, [R200+0x4000] ;  /* 0x00400000c8a4783b */ /* 0x000ee20000004200 */
[----:B------:R-:W-:Y:S02]  /*4fa0*/  IMAD.MOV.U32 R187, RZ, RZ, c[0x0][0x22c] ;  /* 0x00008b00ffbb7624 */ /* 0x000fe400078e00ff */
[----:B------:R-:W-:Y:S02]  /*4fb0*/  IMAD.MOV.U32 R186, RZ, RZ, c[0x0][0x22c] ;  /* 0x00008b00ffba7624 */ /* 0x000fe400078e00ff */
[----:B------:R-:W4:Y:S01]  /*4fc0*/  LDL R2, [R1+0x14] ;  /* 0x0000140001027983 */ /* 0x000f220000100800 */
[----:B------:R-:W-:Y:S02]  /*4fd0*/  IMAD R187, R187, c[0x0][0x1c0], RZ ;  /* 0x00007000bbbb7a24 */ /* 0x000fe400078e02ff */
[----:B------:R-:W-:Y:S02]  /*4fe0*/  IMAD R186, R186, c[0x0][0x1c0], RZ ;  /* 0x00007000baba7a24 */ /* 0x000fe400078e02ff */
[----:B------:R-:W-:Y:S01]  /*4ff0*/  LDSM.16.M88.4 R168, [R204+0x1c000] ;  /* 0x01c00000cca8783b */ /* 0x000fe20000000200 */
[----:B------:R-:W-:Y:S02]  /*5000*/  IMAD R187, R187, 0x28, RZ ;  /* 0x00000028bbbb7824 */ /* 0x000fe400078e02ff */
[----:B------:R-:W-:Y:S02]  /*5010*/  IMAD R186, R186, 0x38, RZ ;  /* 0x00000038baba7824 */ /* 0x000fe400078e02ff */
[----:B-1----:R-:W4:Y:S05]  /*5020*/  LDL R0, [R1+0x18] ;  /* 0x0000180001007983 */ /* 0x002f2a0000100800 */
[----:B------:R-:W1:Y:S05]  /*5030*/  LDSM.16.MT88.4 R172, [R200+0x800] ;  /* 0x00080000c8ac783b */ /* 0x000e6a0000004200 */
[----:B------:R-:W1:Y:S01]  /*5040*/  LDSM.16.M88.4 R176, [R204+0x1d000] ;  /* 0x01d00000ccb0783b */ /* 0x000e620000000200 */
[-C--:B--2---:R-:W-:Y:S04]  /*5050*/  HMMA.16816.F32.BF16 R4, R32, R16.reuse, RZ ;  /* 0x000000102004723c */ /* 0x084fe800000418ff */
[----:B------:R-:W2:Y:S04]  /*5060*/  LDSM.16.MT88.4 R180, [R200+0x4800] ;  /* 0x00480000c8b4783b */ /* 0x000ea80000004200 */
[C---:B---3--:R-:W-:Y:S08]  /*5070*/  HMMA.16816.F32.BF16 R8, R28.reuse, R16, RZ ;  /* 0x000000101c08723c */ /* 0x048ff000000418ff */
[-C--:B------:R-:W-:Y:S08]  /*5080*/  HMMA.16816.F32.BF16 R12, R28, R18.reuse, RZ ;  /* 0x000000121c0c723c */ /* 0x080ff000000418ff */
[C---:B------:R-:W-:Y:S08]  /*5090*/  HMMA.16816.F32.BF16 R16, R32.reuse, R18, RZ ;  /* 0x000000122010723c */ /* 0x040ff000000418ff */
[-C--:B------:R-:W-:Y:S08]  /*50a0*/  HMMA.16816.F32.BF16 R20, R32, R164.reuse, RZ ;  /* 0x000000a42014723c */ /* 0x080ff000000418ff */
[C---:B------:R-:W-:Y:S08]  /*50b0*/  HMMA.16816.F32.BF16 R24, R28.reuse, R164, RZ ;  /* 0x000000a41c18723c */ /* 0x040ff000000418ff */
[-C--:B------:R-:W-:Y:S08]  /*50c0*/  HMMA.16816.F32.BF16 R28, R28, R166.reuse, RZ ;  /* 0x000000a61c1c723c */ /* 0x080ff000000418ff */
[----:B------:R-:W-:Y:S01]  /*50d0*/  HMMA.16816.F32.BF16 R32, R32, R166, RZ ;  /* 0x000000a62020723c */ /* 0x000fe200000418ff */
[----:B------:R-:W-:Y:S07]  /*50e0*/  LDSM.16.M88.4 R164, [R184+0x1c000] ;  /* 0x01c00000b8a4783b */ /* 0x000fee0000000200 */
[-C--:B-1----:R-:W-:Y:S08]  /*50f0*/  HMMA.16816.F32.BF16 R4, R168, R172.reuse, R4 ;  /* 0x000000aca804723c */ /* 0x082ff00000041804 */
[C---:B------:R-:W-:Y:S08]  /*5100*/  HMMA.16816.F32.BF16 R8, R176.reuse, R172, R8 ;  /* 0x000000acb008723c */ /* 0x040ff00000041808 */
[-C--:B------:R-:W-:Y:S08]  /*5110*/  HMMA.16816.F32.BF16 R12, R176, R174.reuse, R12 ;  /* 0x000000aeb00c723c */ /* 0x080ff0000004180c */
[C---:B------:R-:W-:Y:S01]  /*5120*/  HMMA.16816.F32.BF16 R16, R168.reuse, R174, R16 ;  /* 0x000000aea810723c */ /* 0x040fe20000041810 */
[----:B------:R-:W1:Y:S07]  /*5130*/  LDSM.16.MT88.4 R172, [R200+0x1000] ;  /* 0x00100000c8ac783b */ /* 0x000e6e0000004200 */
[-C--:B--2---:R-:W-:Y:S08]  /*5140*/  HMMA.16816.F32.BF16 R20, R168, R180.reuse, R20 ;  /* 0x000000b4a814723c */ /* 0x084ff00000041814 */
[C---:B------:R-:W-:Y:S08]  /*5150*/  HMMA.16816.F32.BF16 R24, R176.reuse, R180, R24 ;  /* 0x000000b4b018723c */ /* 0x040ff00000041818 */
[-C--:B------:R-:W-:Y:S01]  /*5160*/  HMMA.16816.F32.BF16 R28, R176, R182.reuse, R28 ;  /* 0x000000b6b01c723c */ /* 0x080fe2000004181c */
[----:B------:R-:W2:Y:S07]  /*5170*/  LDSM.16.M88.4 R176, [R184+0x1d000] ;  /* 0x01d00000b8b0783b */ /* 0x000eae0000000200 */
[----:B------:R-:W-:Y:S01]  /*5180*/  HMMA.16816.F32.BF16 R32, R168, R182, R32 ;  /* 0x000000b6a820723c */ /* 0x000fe20000041820 */
[----:B------:R-:W3:Y:S05]  /*5190*/  LDSM.16.MT88.4 R168, [R200+0x5000] ;  /* 0x00500000c8a8783b */ /* 0x000eea0000004200 */
[----:B------:R-:W-:Y:S02]  /*51a0*/  LDSM.16.M88.4 R180, [R3+0x1d000] ;  /* 0x01d0000003b4783b */ /* 0x000fe40000000200 */
[-C--:B-1----:R-:W-:Y:S08]  /*51b0*/  HMMA.16816.F32.BF16 R4, R164, R172.reuse, R4 ;  /* 0x000000aca404723c */ /* 0x082ff00000041804 */
[C---:B--2---:R-:W-:Y:S08]  /*51c0*/  HMMA.16816.F32.BF16 R8, R176.reuse, R172, R8 ;  /* 0x000000acb008723c */ /* 0x044ff00000041808 */
[-C--:B------:R-:W-:Y:S08]  /*51d0*/  HMMA.16816.F32.BF16 R12, R176, R174.reuse, R12 ;  /* 0x000000aeb00c723c */ /* 0x080ff0000004180c */
[C---:B------:R-:W-:Y:S01]  /*51e0*/  HMMA.16816.F32.BF16 R16, R164.reuse, R174, R16 ;  /* 0x000000aea410723c */ /* 0x040fe20000041810 */
[----:B------:R-:W-:Y:S07]  /*51f0*/  LDSM.16.M88.4 R172, [R3+0x1c000] ;  /* 0x01c0000003ac783b */ /* 0x000fee0000000200 */
[-C--:B---3--:R-:W-:Y:S08]  /*5200*/  HMMA.16816.F32.BF16 R20, R164, R168.reuse, R20 ;  /* 0x000000a8a414723c */ /* 0x088ff00000041814 */
[C---:B------:R-:W-:Y:S08]  /*5210*/  HMMA.16816.F32.BF16 R24, R176.reuse, R168, R24 ;  /* 0x000000a8b018723c */ /* 0x040ff00000041818 */
[-C--:B------:R-:W-:Y:S01]  /*5220*/  HMMA.16816.F32.BF16 R28, R176, R170.reuse, R28 ;  /* 0x000000aab01c723c */ /* 0x080fe2000004181c */
[----:B------:R-:W1:Y:S07]  /*5230*/  LDSM.16.MT88.4 R176, [R200+0x1800] ;  /* 0x00180000c8b0783b */ /* 0x000e6e0000004200 */
[----:B------:R-:W-:Y:S01]  /*5240*/  HMMA.16816.F32.BF16 R32, R164, R170, R32 ;  /* 0x000000aaa420723c */ /* 0x000fe20000041820 */
[----:B------:R-:W2:Y:S05]  /*5250*/  LDSM.16.MT88.4 R164, [R200+0x5800] ;  /* 0x00580000c8a4783b */ /* 0x000eaa0000004200 */
[----:B------:R-:W-:Y:S02]  /*5260*/  LDSM.16.M88.4 R168, [R203+0x1e000] ;  /* 0x01e00000cba8783b */ /* 0x000fe40000000200 */
        /* <DEDUP_REMOVED lines=44> */
[----:B------:R2:W3:Y:S07]  /*5530*/  LDSM.16.M88.4 R180, [R3+0x1f000] ;  /* 0x01f0000003b4783b */ /* 0x0004ee0000000200 */
[----:B------:R-:W-:Y:S01]  /*5540*/  HMMA.16816.F32.BF16 R32, R168, R166, R32 ;  /* 0x000000a6a820723c */ /* 0x000fe20000041820 */
[----:B------:R-:W3:Y:S06]  /*5550*/  LDSM.16.MT88.4 R164, [R200+0x7800] ;  /* 0x00780000c8a4783b */ /* 0x000eec0000004200 */
[----:B----4-:R-:W-:Y:S01]  /*5560*/  @P0 IADD3 R168, P2, R2, UR6, RZ ;  /* 0x0000000602a80c10 */ /* 0x010fe2000ff5e0ff */
[----:B------:R-:W-:Y:S01]  /*5570*/  @UP3 UIADD3 UR6, UP1, UR6, -0x100, URZ ;  /* 0xffffff0006063890 */ /* 0x000fe2000ff3e03f */
[-C--:B-1----:R-:W-:Y:S05]  /*5580*/  HMMA.16816.F32.BF16 R4, R172, R176.reuse, R4 ;  /* 0x000000b0ac04723c */ /* 0x082fea0000041804 */
[----:B------:R-:W-:Y:S01]  /*5590*/  @P0 IADD3.X R169, R0, UR5, RZ, P2, !PT ;  /* 0x0000000500a90c10 */ /* 0x000fe200097fe4ff */
[----:B------:R-:W-:Y:S01]  /*55a0*/  IMAD.MOV.U32 R0, RZ, RZ, c[0x0][0x22c] ;  /* 0x00008b00ff007624 */ /* 0x000fe200078e00ff */
[CC--:B------:R-:W-:Y:S01]  /*55b0*/  LEA R2, P2, R224.reuse, R214.reuse, 0x2 ;  /* 0x000000d6e0027211 */ /* 0x0c0fe200078410ff */
[----:B------:R-:W-:Y:S02]  /*55c0*/  @UP3 UIADD3.X UR5, UR5, -0x1, URZ, UP1, !UPT ;  /* 0xffffffff05053890 */ /* 0x000fe40008ffe43f */
[----:B------:R1:W5:Y:S02]  /*55d0*/  @P0 LDG.E R244, [R168.64] ;  /* 0x00000024a8f40981 */ /* 0x000364000c1e1900 */
[-C--:B--2---:R-:W-:Y:S01]  /*55e0*/  LEA.HI.X.SX32 R3, R224, R215.reuse, 0x2, P2 ;  /* 0x000000d7e0037211 */ /* 0x084fe200010f16ff */
[----:B------:R-:W-:Y:S02]  /*55f0*/  IMAD R0, R0, c[0x0][0x1c0], RZ ;  /* 0x0000700000007a24 */ /* 0x000fe400078e02ff */
[----:B------:R1:W5:Y:S02]  /*5600*/  @P0 LDG.E R243, [R168.64+0x20] ;  /* 0x00002024a8f30981 */ /* 0x000364000c1e1900 */
[----:B------:R-:W-:Y:S03]  /*5610*/  IMAD.SHL.U32 R0, R0, 0x10, RZ ;  /* 0x0000001000007824 */ /* 0x000fe600078e00ff */
[----:B------:R1:W5:Y:S01]  /*5620*/  @P0 LDG.E R242, [R168.64+0x80] ;  /* 0x00008024a8f20981 */ /* 0x000362000c1e1900 */
[C---:B---3--:R-:W-:Y:S04]  /*5630*/  HMMA.16816.F32.BF16 R8, R180.reuse, R176, R8 ;  /* 0x000000b0b408723c */ /* 0x048fe80000041808 */
[----:B------:R1:W5:Y:S05]  /*5640*/  @P0 LDG.E R241, [R168.64+0xa0] ;  /* 0x0000a024a8f10981 */ /* 0x00036a000c1e1900 */
[----:B------:R2:W-:Y:S01]  /*5650*/  RED.E.ADD.F32.FTZ.RN.STRONG.GPU [R214.64], R4 ;  /* 0x00000004d600798e */ /* 0x0005e2000c10e7a4 */
[-C--:B------:R-:W-:Y:S04]  /*5660*/  HMMA.16816.F32.BF16 R12, R180, R178.reuse, R12 ;  /* 0x000000b2b40c723c */ /* 0x080fe8000004180c */
[----:B------:R3:W-:Y:S04]  /*5670*/  RED.E.ADD.F32.FTZ.RN.STRONG.GPU [R2.64], R5 ;  /* 0x000000050200798e */ /* 0x0007e8000c10e7a4 */
[C---:B------:R-:W-:Y:S08]  /*5680*/  HMMA.16816.F32.BF16 R16, R172.reuse, R178, R16 ;  /* 0x000000b2ac10723c */ /* 0x040ff00000041810 */
[-C--:B------:R-:W-:Y:S04]  /*5690*/  HMMA.16816.F32.BF16 R20, R172, R164.reuse, R20 ;  /* 0x000000a4ac14723c */ /* 0x080fe80000041814 */
[CC--:B-1----:R-:W-:Y:S04]  /*56a0*/  LEA R168, P2, R185.reuse, R214.reuse, 0x2 ;  /* 0x000000d6b9a87211 */ /* 0x0c2fe800078410ff */
[C---:B------:R-:W-:Y:S04]  /*56b0*/  HMMA.16816.F32.BF16 R24, R180.reuse, R164, R24 ;  /* 0x000000a4b418723c */ /* 0x040fe80000041818 */
[-C--:B------:R-:W-:Y:S01]  /*56c0*/  LEA.HI.X.SX32 R169, R185, R215.reuse, 0x2, P2 ;  /* 0x000000d7b9a97211 */ /* 0x080fe200010f16ff */
[----:B------:R-:W-:Y:S02]  /*56d0*/  IMAD.MOV.U32 R185, RZ, RZ, c[0x0][0x22c] ;  /* 0x00008b00ffb97624 */ /* 0x000fe400078e00ff */
[CC--:B------:R-:W-:Y:S01]  /*56e0*/  LEA R164, P0, R0.reuse, R214.reuse, 0x2 ;  /* 0x000000d600a47211 */ /* 0x0c0fe200078010ff */
[-C--:B------:R-:W-:Y:S04]  /*56f0*/  HMMA.16816.F32.BF16 R28, R180, R166.reuse, R28 ;  /* 0x000000a6b41c723c */ /* 0x080fe8000004181c */
[-C--:B------:R-:W-:Y:S01]  /*5700*/  LEA.HI.X.SX32 R165, R0, R215.reuse, 0x2, P0 ;  /* 0x000000d700a57211 */ /* 0x080fe200000f16ff */
[----:B------:R-:W-:Y:S03]  /*5710*/  IMAD R185, R185, c[0x0][0x1c0], RZ ;  /* 0x00007000b9b97a24 */ /* 0x000fe600078e02ff */
[----:B------:R-:W-:Y:S01]  /*5720*/  HMMA.16816.F32.BF16 R32, R172, R166, R32 ;  /* 0x000000a6ac20723c */ /* 0x000fe20000041820 */
[----:B------:R1:W-:Y:S03]  /*5730*/  RED.E.ADD.F32.FTZ.RN.STRONG.GPU [R164.64], R6 ;  /* 0x00000006a400798e */ /* 0x0003e6000c10e7a4 */
[----:B------:R-:W-:Y:S02]  /*5740*/  IMAD R185, R185, 0x30, RZ ;  /* 0x00000030b9b97824 */ /* 0x000fe400078e02ff */
[----:B------:R4:W-:Y:S01]  /*5750*/  RED.E.ADD.F32.FTZ.RN.STRONG.GPU [R168.64], R7 ;  /* 0x00000007a800798e */ /* 0x0009e2000c10e7a4 */
[CC--:B------:R-:W-:Y:S02]  /*5760*/  LEA R166, P0, R188.reuse, R214.reuse, 0x2 ;  /* 0x000000d6bca67211 */ /* 0x0c0fe400078010ff */
[CC--:B--2---:R-:W-:Y:S03]  /*5770*/  LEA R4, P2, R185.reuse, R214.reuse, 0x2 ;  /* 0x000000d6b9047211 */ /* 0x0c4fe600078410ff */
[-C--:B------:R-:W-:Y:S02]  /*5780*/  LEA.HI.X.SX32 R167, R188, R215.reuse, 0x2, P0 ;  /* 0x000000d7bca77211 */ /* 0x080fe400000f16ff */
[-C--:B---3--:R-:W-:Y:S01]  /*5790*/  LEA.HI.X.SX32 R5, R185, R215.reuse, 0x2, P2 ;  /* 0x000000d7b9057211 */ /* 0x088fe200010f16ff */
[----:B------:R-:W-:Y:S02]  /*57a0*/  IMAD.MOV.U32 R185, RZ, RZ, c[0x0][0x22c] ;  /* 0x00008b00ffb97624 */ /* 0x000fe400078e00ff */
[----:B------:R2:W-:Y:S02]  /*57b0*/  RED.E.ADD.F32.FTZ.RN.STRONG.GPU [R166.64], R8 ;  /* 0x00000008a600798e */ /* 0x0005e4000c10e7a4 */
[----:B------:R-:W-:Y:S04]  /*57c0*/  IMAD R185, R185, c[0x0][0x1c0], RZ ;  /* 0x00007000b9b97a24 */ /* 0x000fe800078e02ff */
[----:B------:R-:W-:Y:S01]  /*57d0*/  IMAD.SHL.U32 R185, R185, 0x10, RZ ;  /* 0x00000010b9b97824 */ /* 0x000fe200078e00ff */
[CC--:B-1----:R-:W-:Y:S02]  /*57e0*/  LEA R164, P3, R187.reuse, R214.reuse, 0x2 ;  /* 0x000000d6bba47211 */ /* 0x0c2fe400078610ff */
[CC--:B------:R-:W-:Y:S02]  /*57f0*/  LEA R6, P0, R186.reuse, R214.reuse, 0x2 ;  /* 0x000000d6ba067211 */ /* 0x0c0fe400078010ff */
[-C--:B------:R-:W-:Y:S02]  /*5800*/  LEA.HI.X.SX32 R165, R187, R215.reuse, 0x2, P3 ;  /* 0x000000d7bba57211 */ /* 0x080fe400018f16ff */
[-C--:B----4-:R-:W-:Y:S02]  /*5810*/  LEA.HI.X.SX32 R7, R186, R215.reuse, 0x2, P0 ;  /* 0x000000d7ba077211 */ /* 0x090fe400000f16ff */
[C---:B------:R-:W-:Y:S01]  /*5820*/  IADD3 R176, R185.reuse, 0x20, RZ ;  /* 0x00000020b9b07810 */ /* 0x040fe20007ffe0ff */
[----:B------:R1:W-:Y:S01]  /*5830*/  RED.E.ADD.F32.FTZ.RN.STRONG.GPU [R164.64], R9 ;  /* 0x00000009a400798e */ /* 0x0003e2000c10e7a4 */
[C---:B------:R-:W-:Y:S02]  /*5840*/  IADD3 R170, R185.reuse, 0x20, RZ ;  /* 0x00000020b9aa7810 */ /* 0x040fe40007ffe0ff */
[----:B------:R-:W-:Y:S01]  /*5850*/  IADD3 R171, R185, 0x20, RZ ;  /* 0x00000020b9ab7810 */ /* 0x000fe20007ffe0ff */
[----:B------:R-:W-:Y:S01]  /*5860*/  IMAD.MOV.U32 R185, RZ, RZ, c[0x0][0x22c] ;  /* 0x00008b00ffb97624 */ /* 0x000fe200078e00ff */
[----:B------:R3:W-:Y:S01]  /*5870*/  RED.E.ADD.F32.FTZ.RN.STRONG.GPU [R4.64], R10 ;  /* 0x0000000a0400798e */ /* 0x0007e2000c10e7a4 */
[----:B------:R-:W-:Y:S01]  /*5880*/  IMAD.IADD R170, R224, 0x1, R170 ;  /* 0x00000001e0aa7824 */ /* 0x000fe200078e02aa */
[-C--:B--2---:R-:W-:Y:S01]  /*5890*/  LEA R8, P3, R250, R214.reuse, 0x2 ;  /* 0x000000d6fa087211 */ /* 0x084fe200078610ff */
[C---:B------:R-:W-:Y:S02]  /*58a0*/  IMAD.IADD R171, R224.reuse, 0x1, R171 ;  /* 0x00000001e0ab7824 */ /* 0x040fe400078e02ab */
[----:B------:R2:W-:Y:S01]  /*58b0*/  RED.E.ADD.F32.FTZ.RN.STRONG.GPU [R6.64], R11 ;  /* 0x0000000b0600798e */ /* 0x0005e2000c10e7a4 */
[----:B------:R-:W-:Y:S02]  /*58c0*/  IMAD R185, R185, c[0x0][0x1c0], RZ ;  /* 0x00007000b9b97a24 */ /* 0x000fe400078e02ff */
[C---:B------:R-:W-:Y:S02]  /*58d0*/  IMAD.IADD R171, R224.reuse, 0x1, R171 ;  /* 0x00000001e0ab7824 */ /* 0x040fe400078e02ab */
[----:B------:R-:W-:Y:S01]  /*58e0*/  RED.E.ADD.F32.FTZ.RN.STRONG.GPU [R214.64+0x80], R16 ;  /* 0x00008010d600798e */ /* 0x000fe2000c10e7a4 */
[----:B------:R-:W-:Y:S04]  /*58f0*/  IMAD.SHL.U32 R185, R185, 0x10, RZ ;  /* 0x00000010b9b97824 */ /* 0x000fe800078e00ff */
[----:B------:R4:W-:Y:S01]  /*5900*/  RED.E.ADD.F32.FTZ.RN.STRONG.GPU [R2.64+0x80], R17 ;  /* 0x000080110200798e */ /* 0x0009e2000c10e7a4 */
[----:B------:R-:W-:Y:S05]  /*5910*/  IADD3 R168, R185, 0x40, RZ ;  /* 0x00000040b9a87810 */ /* 0x000fea0007ffe0ff */
[----:B------:R-:W-:Y:S01]  /*5920*/  IMAD.IADD R168, R224, 0x1, R168 ;  /* 0x00000001e0a87824 */ /* 0x000fe200078e02a8 */
[-C--:B-1----:R-:W-:Y:S03]  /*5930*/  LEA.HI.X.SX32 R9, R250, R215.reuse, 0x2, P3 ;  /* 0x000000d7fa097211 */ /* 0x082fe600018f16ff */
[----:B------:R-:W-:Y:S01]  /*5940*/  IMAD.IADD R168, R224, 0x1, R168 ;  /* 0x00000001e0a87824 */ /* 0x000fe200078e02a8 */
[CC--:B---3--:R-:W-:Y:S04]  /*5950*/  LEA R4, P0, R176.reuse, R214.reuse, 0x2 ;  /* 0x000000d6b0047211 */ /* 0x0c8fe800078010ff */
[-C--:B------:R-:W-:Y:S02]  /*5960*/  LEA.HI.X.SX32 R5, R176, R215.reuse, 0x2, P0 ;  /* 0x000000d7b0057211 */ /* 0x080fe400000f16ff */
[CC--:B--2---:R-:W-:Y:S02]  /*5970*/  LEA R6, P2, R170.reuse, R214.reuse, 0x2 ;  /* 0x000000d6aa067211 */ /* 0x0c4fe400078410ff */
[CC--:B------:R-:W-:Y:S01]  /*5980*/  LEA R10, P0, R171.reuse, R214.reuse, 0x2 ;  /* 0x000000d6ab0a7211 */ /* 0x0c0fe200078010ff */
[----:B------:R1:W-:Y:S01]  /*5990*/  RED.E.ADD.F32.FTZ.RN.STRONG.GPU [R4.64], R18 ;  /* 0x000000120400798e */ /* 0x0003e2000c10e7a4 */
[-C--:B------:R-:W-:Y:S01]  /*59a0*/  LEA.HI.X.SX32 R7, R170, R215.reuse, 0x2, P2 ;  /* 0x000000d7aa077211 */ /* 0x080fe200010f16ff */
[----:B------:R-:W-:Y:S01]  /*59b0*/  IMAD.IADD R170, R224, 0x1, R249 ;  /* 0x00000001e0aa7824 */ /* 0x000fe200078e02f9 */
[-C--:B------:R-:W-:Y:S02]  /*59c0*/  LEA.HI.X.SX32 R11, R171, R215.reuse, 0x2, P0 ;  /* 0x000000d7ab0b7211 */ /* 0x080fe400000f16ff */
[----:B------:R-:W-:Y:S01]  /*59d0*/  IADD3 R171, R185, 0x40, RZ ;  /* 0x00000040b9ab7810 */ /* 0x000fe20007ffe0ff */
[----:B------:R2:W-:Y:S01]  /*59e0*/  RED.E.ADD.F32.FTZ.RN.STRONG.GPU [R6.64], R19 ;  /* 0x000000130600798e */ /* 0x0005e2000c10e7a4 */
[C---:B----4-:R-:W-:Y:S02]  /*59f0*/  IADD3 R17, R0.reuse, 0x60, RZ ;  /* 0x0000006000117810 */ /* 0x050fe40007ffe0ff */
[C---:B------:R-:W-:Y:S02]  /*5a00*/  IADD3 R16, R0.reuse, 0x60, RZ ;  /* 0x0000006000107810 */ /* 0x040fe40007ffe0ff */
[----:B------:R-:W-:Y:S01]  /*5a10*/  RED.E.ADD.F32.FTZ.RN.STRONG.GPU [R10.64], R12 ;  /* 0x0000000c0a00798e */ /* 0x000fe2000c10e7a4 */
[----:B------:R-:W-:Y:S02]  /*5a20*/  IADD3 R0, R0, 0x60, RZ ;  /* 0x0000006000007810 */ /* 0x000fe40007ffe0ff */
[C---:B------:R-:W-:Y:S02]  /*5a30*/  IMAD.IADD R16, R224.reuse, 0x1, R16 ;  /* 0x00000001e0107824 */ /* 0x040fe400078e0210 */
[----:B------:R3:W-:Y:S01]  /*5a40*/  RED.E.ADD.F32.FTZ.RN.STRONG.GPU [R8.64], R13 ;  /* 0x0000000d0800798e */ /* 0x0007e2000c10e7a4 */
[C---:B------:R-:W-:Y:S04]  /*5a50*/  IMAD.IADD R0, R224.reuse, 0x1, R0 ;  /* 0x00000001e0007824 */ /* 0x040fe800078e0200 */
[----:B------:R-:W-:Y:S01]  /*5a60*/  IMAD.IADD R0, R224, 0x1, R0 ;  /* 0x00000001e0007824 */ /* 0x000fe200078e0200 */
[CC--:B-1----:R-:W-:Y:S04]  /*5a70*/  LEA R4, P2, R249.reuse, R214.reuse, 0x2 ;  /* 0x000000d6f9047211 */ /* 0x0c2fe800078410ff */
[-C--:B------:R-:W-:Y:S02]  /*5a80*/  LEA.HI.X.SX32 R5, R249, R215.reuse, 0x2, P2 ;  /* 0x000000d7f9057211 */ /* 0x080fe400010f16ff */
[CC--:B--2---:R-:W-:Y:S03]  /*5a90*/  LEA R6, P0, R170.reuse, R214.reuse, 0x2 ;  /* 0x000000d6aa067211 */ /* 0x0c4fe600078010ff */
[----:B------:R1:W-:Y:S01]  /*5aa0*/  RED.E.ADD.F32.FTZ.RN.STRONG.GPU [R4.64], R14 ;  /* 0x0000000e0400798e */ /* 0x0003e2000c10e7a4 */
[-C--:B------:R-:W-:Y:S02]  /*5ab0*/  LEA.HI.X.SX32 R7, R170, R215.reuse, 0x2, P0 ;  /* 0x000000d7aa077211 */ /* 0x080fe400000f16ff */
[----:B------:R-:W-:Y:S03]  /*5ac0*/  IADD3 R170, R185, 0x40, RZ ;  /* 0x00000040b9aa7810 */ /* 0x000fe60007ffe0ff */
[----:B------:R2:W-:Y:S01]  /*5ad0*/  RED.E.ADD.F32.FTZ.RN.STRONG.GPU [R6.64], R15 ;  /* 0x0000000f0600798e */ /* 0x0005e2000c10e7a4 */
[-C--:B---3--:R-:W-:Y:S01]  /*5ae0*/  LEA R8, P3, R248, R214.reuse, 0x2 ;  /* 0x000000d6f8087211 */ /* 0x088fe200078610ff */
[----:B------:R-:W-:Y:S03]  /*5af0*/  IMAD.IADD R170, R224, 0x1, R170 ;  /* 0x00000001e0aa7824 */ /* 0x000fe600078e02aa */
[----:B------:R-:W-:Y:S01]  /*5b00*/  RED.E.ADD.F32.FTZ.RN.STRONG.GPU [R214.64+0x100], R20 ;  /* 0x00010014d600798e */ /* 0x000fe2000c10e7a4 */
[-C--:B------:R-:W-:Y:S04]  /*5b10*/  LEA.HI.X.SX32 R9, R248, R215.reuse, 0x2, P3 ;  /* 0x000000d7f8097211 */ /* 0x080fe800018f16ff */
[----:B------:R-:W-:Y:S05]  /*5b20*/  RED.E.ADD.F32.FTZ.RN.STRONG.GPU [R2.64+0x100], R21 ;  /* 0x000100150200798e */ /* 0x000fea000c10e7a4 */
        /* <DEDUP_REMOVED lines=8> */
[----:B------:R-:W-:Y:S05]  /*5bb0*/  LDSM.16.MT88.4 R168, [R202+0x2800] ;  /* 0x00280000caa8783b */ /* 0x000fea0000004200 */
[----:B------:R2:W-:Y:S05]  /*5bc0*/  RED.E.ADD.F32.FTZ.RN.STRONG.GPU [R6.64], R23 ;  /* 0x000000170600798e */ /* 0x0005ea000c10e7a4 */
[----:B------:R3:W-:Y:S05]  /*5bd0*/  RED.E.ADD.F32.FTZ.RN.STRONG.GPU [R10.64], R24 ;  /* 0x000000180a00798e */ /* 0x0007ea000c10e7a4 */
[----:B------:R4:W-:Y:S05]  /*5be0*/  RED.E.ADD.F32.FTZ.RN.STRONG.GPU [R8.64], R25 ;  /* 0x000000190800798e */ /* 0x0009ea000c10e7a4 */
[----:B------:R-:W-:Y:S01]  /*5bf0*/  LDSM.16.MT88.4 R20, [R202+0x2000] ;  /* 0x00200000ca14783b */ /* 0x000fe20000004200 */
[CC--:B-1----:R-:W-:Y:S04]  /*5c00*/  LEA R4, P2, R247.reuse, R214.reuse, 0x2 ;  /* 0x000000d6f7047211 */ /* 0x0c2fe800078410ff */
[-C--:B------:R-:W-:Y:S05]  /*5c10*/  LEA.HI.X.SX32 R5, R247, R215.reuse, 0x2, P2 ;  /* 0x000000d7f7057211 */ /* 0x080fea00010f16ff */
[----:B------:R1:W-:Y:S01]  /*5c20*/  RED.E.ADD.F32.FTZ.RN.STRONG.GPU [R4.64], R26 ;  /* 0x0000001a0400798e */ /* 0x0003e2000c10e7a4 */
[CC--:B--2---:R-:W-:Y:S04]  /*5c30*/  LEA R6, P0, R252.reuse, R214.reuse, 0x2 ;  /* 0x000000d6fc067211 */ /* 0x0c4fe800078010ff */
[-C--:B------:R-:W-:Y:S02]  /*5c40*/  LEA.HI.X.SX32 R7, R252, R215.reuse, 0x2, P0 ;  /* 0x000000d7fc077211 */ /* 0x080fe400000f16ff */
[CC--:B---3--:R-:W-:Y:S03]  /*5c50*/  LEA R10, P0, R16.reuse, R214.reuse, 0x2 ;  /* 0x000000d6100a7211 */ /* 0x0c8fe600078010ff */
[----:B------:R2:W-:Y:S01]  /*5c60*/  RED.E.ADD.F32.FTZ.RN.STRONG.GPU [R6.64], R27 ;  /* 0x0000001b0600798e */ /* 0x0005e2000c10e7a4 */
[-C--:B------:R-:W-:Y:S02]  /*5c70*/  LEA.HI.X.SX32 R11, R16, R215.reuse, 0x2, P0 ;  /* 0x000000d7100b7211 */ /* 0x080fe400000f16ff */
[CC--:B----4-:R-:W-:Y:S02]  /*5c80*/  LEA R8, P4, R0.reuse, R214.reuse, 0x2 ;  /* 0x000000d600087211 */ /* 0x0d0fe400078810ff */
[----:B------:R-:W-:Y:S02]  /*5c90*/  RED.E.ADD.F32.FTZ.RN.STRONG.GPU [R214.64+0x180], R32 ;  /* 0x00018020d600798e */ /* 0x000fe4000c10e7a4 */
[-C--:B------:R-:W-:Y:S01]  /*5ca0*/  LEA.HI.X.SX32 R9, R0, R215.reuse, 0x2, P4 ;  /* 0x000000d700097211 */ /* 0x080fe200020f16ff */
[----:B------:R-:W-:Y:S02]  /*5cb0*/  IMAD.IADD R0, R192, 0x1, R202 ;  /* 0x00000001c0007824 */ /* 0x000fe400078e02ca */
[----:B------:R3:W-:Y:S05]  /*5cc0*/  RED.E.ADD.F32.FTZ.RN.STRONG.GPU [R2.64+0x180], R33 ;  /* 0x000180210200798e */ /* 0x0007ea000c10e7a4 */
[----:B------:R-:W-:Y:S01]  /*5cd0*/  LDSM.16.MT88.4 R24, [R0+0x2000] ;  /* 0x002000000018783b */ /* 0x000fe20000004200 */
[CC--:B-1----:R-:W-:Y:S04]  /*5ce0*/  LEA R4, P2, R17.reuse, R214.reuse, 0x2 ;  /* 0x000000d611047211 */ /* 0x0c2fe800078410ff */
[----:B------:R-:W-:Y:S01]  /*5cf0*/  LDSM.16.MT88.4 R164, [R0+0x800] ;  /* 0x0008000000a4783b */ /* 0x000fe20000004200 */
[-C--:B------:R-:W-:Y:S04]  /*5d00*/  LEA.HI.X.SX32 R5, R17, R215.reuse, 0x2, P2 ;  /* 0x000000d711057211 */ /* 0x080fe800010f16ff */
[----:B------:R-:W-:Y:S01]  /*5d10*/  LDSM.16.MT88.4 R16, [R0] ;  /* 0x000000000010783b */ /* 0x000fe20000004200 */
[CC--:B--2---:R-:W-:Y:S04]  /*5d20*/  LEA R6, P3, R246.reuse, R214.reuse, 0x2 ;  /* 0x000000d6f6067211 */ /* 0x0c4fe800078610ff */
[----:B------:R1:W-:Y:S01]  /*5d30*/  RED.E.ADD.F32.FTZ.RN.STRONG.GPU [R4.64], R34 ;  /* 0x000000220400798e */ /* 0x0003e2000c10e7a4 */
[-C--:B------:R-:W-:Y:S04]  /*5d40*/  LEA.HI.X.SX32 R7, R246, R215.reuse, 0x2, P3 ;  /* 0x000000d7f6077211 */ /* 0x080fe800018f16ff */
[----:B------:R-:W-:Y:S01]  /*5d50*/  RED.E.ADD.F32.FTZ.RN.STRONG.GPU [R10.64], R35 ;  /* 0x000000230a00798e */ /* 0x000fe2000c10e7a4 */
[CC--:B---3--:R-:W-:Y:S04]  /*5d60*/  LEA R2, P0, R251.reuse, R214.reuse, 0x2 ;  /* 0x000000d6fb027211 */ /* 0x0c8fe800078010ff */
[----:B------:R-:W-:Y:S01]  /*5d70*/  RED.E.ADD.F32.FTZ.RN.STRONG.GPU [R8.64], R28 ;  /* 0x0000001c0800798e */ /* 0x000fe2000c10e7a4 */
[-C--:B------:R-:W-:Y:S02]  /*5d80*/  LEA.HI.X.SX32 R3, R251, R215.reuse, 0x2, P0 ;  /* 0x000000d7fb037211 */ /* 0x080fe400000f16ff */
[----:B------:R-:W-:Y:S02]  /*5d90*/  PLOP3.LUT P0, PT, PT, PT, UP2, 0x80, 0x0 ;  /* 0x000000000000781c */ /* 0x000fe40003f0f028 */
[----:B------:R-:W-:Y:S05]  /*5da0*/  RED.E.ADD.F32.FTZ.RN.STRONG.GPU [R6.64], R29 ;  /* 0x0000001d0600798e */ /* 0x000fea000c10e7a4 */
[----:B------:R-:W-:Y:S05]  /*5db0*/  LDSM.16.MT88.4 R8, [R202] ;  /* 0x00000000ca08783b */ /* 0x000fea0000004200 */
[----:B------:R-:W-:Y:S01]  /*5dc0*/  LDSM.16.MT88.4 R32, [R201+0x1e800] ;  /* 0x01e80000c920783b */ /* 0x000fe20000004200 */
[C---:B-1----:R-:W-:Y:S04]  /*5dd0*/  LEA R4, P2, R245.reuse, R214, 0x2 ;  /* 0x000000d6f5047211 */ /* 0x042fe800078410ff */
[----:B------:R-:W-:Y:S01]  /*5de0*/  LDSM.16.MT88.4 R172, [R0+0x2800] ;  /* 0x0028000000ac783b */ /* 0x000fe20000004200 */
[----:B------:R-:W-:Y:S02]  /*5df0*/  LEA.HI.X.SX32 R5, R245, R215, 0x2, P2 ;  /* 0x000000d7f5057211 */ /* 0x000fe400010f16ff */
[----:B------:R-:W-:Y:S01]  /*5e00*/  PLOP3.LUT P2, PT, PT, PT, UP0, 0x80, 0x0 ;  /* 0x000000000000781c */ /* 0x000fe20003f4f008 */
[----:B------:R-:W-:Y:S02]  /*5e10*/  @UP3 UIADD3 UR10, UP0, UR10, -0x100, URZ ;  /* 0xffffff000a0a3890 */ /* 0x000fe4000ff1e03f */
[----:B------:R-:W-:Y:S02]  /*5e20*/  RED.E.ADD.F32.FTZ.RN.STRONG.GPU [R4.64], R30 ;  /* 0x0000001e0400798e */ /* 0x000fe4000c10e7a4 */
[----:B------:R-:W-:Y:S03]  /*5e30*/  @UP3 UIADD3.X UR11, UR11, -0x1, URZ, UP0, !UPT ;  /* 0xffffffff0b0b3890 */ /* 0x000fe600087fe43f */
[----:B------:R-:W1:Y:S05]  /*5e40*/  LDSM.16.MT88.4 R4, [R201+0x1c000] ;  /* 0x01c00000c904783b */ /* 0x000e6a0000004200 */
        /* <DEDUP_REMOVED lines=83> */
.L_x_211:
[----:B------:R-:W2:Y:S04]  /*6380*/  LDL R166, [R1+0xc] ;  /* 0x00000c0001a67983 */ /* 0x000ea80000100800 */
[----:B------:R-:W3:Y:S04]  /*6390*/  LDL R165, [R1+0x24] ;  /* 0x0000240001a57983 */ /* 0x000ee80000100800 */
[----:B------:R-:W4:Y:S01]  /*63a0*/  LDL R167, [R1+0x3c] ;  /* 0x00003c0001a77983 */ /* 0x000f220000100800 */
[----:B------:R-:W-:-:S02]  /*63b0*/  F2FP.BF16.PACK_AB R42, R43, R42 ;  /* 0x0000002a2b2a723e */ /* 0x000fc400000010ff */
[----:B------:R-:W-:Y:S01]  /*63c0*/  F2FP.BF16.PACK_AB R40, R41, R40 ;  /* 0x000000282928723e */ /* 0x000fe200000010ff */
[----:B------:R-:W4:Y:S01]  /*63d0*/  LDL R43, [R1+0x10] ;  /* 0x00001000012b7983 */ /* 0x000f220000100800 */
[----:B------:R-:W-:-:S03]  /*63e0*/  F2FP.BF16.PACK_AB R44, R45, R44 ;  /* 0x0000002c2d2c723e */ /* 0x000fc600000010ff */
[----:B------:R-:W4:Y:S01]  /*63f0*/  LDL.64 R168, [R1+0x30] ;  /* 0x0000300001a87983 */ /* 0x000f220000100a00 */
[----:B------:R-:W-:Y:S01]  /*6400*/  FMUL.FTZ R100, R100, c[0x0][0x2e0] ;  /* 0x0000b80064647a20 */ /* 0x000fe20000410000 */
[----:B------:R-:W-:Y:S01]  /*6410*/  F2FP.BF16.PACK_AB R36, R37, R36 ;  /* 0x000000242524723e */ /* 0x000fe200000010ff */
[----:B------:R-:W-:Y:S01]  /*6420*/  FMUL.FTZ R6, R101, c[0x0][0x2e0] ;  /* 0x0000b80065067a20 */ /* 0x000fe20000410000 */
[----:B------:R-:W4:Y:S01]  /*6430*/  LDL R41, [R1+0x28] ;  /* 0x0000280001297983 */ /* 0x000f220000100800 */
[----:B------:R-:W-:Y:S01]  /*6440*/  FMUL.FTZ R102, R102, c[0x0][0x2e0] ;  /* 0x0000b80066667a20 */ /* 0x000fe20000410000 */
[----:B------:R-:W-:Y:S01]  /*6450*/  F2FP.BF16.PACK_AB R38, R39, R38 ;  /* 0x000000262726723e */ /* 0x000fe200000010ff */
[----:B------:R-:W-:Y:S01]  /*6460*/  FMUL.FTZ R0, R103, c[0x0][0x2e0] ;  /* 0x0000b80067007a20 */ /* 0x000fe20000410000 */
[----:B------:R-:W4:Y:S01]  /*6470*/  LDL R45, [R1+0x38] ;  /* 0x00003800012d7983 */ /* 0x000f220000100800 */
[----:B------:R-:W-:Y:S01]  /*6480*/  FMUL.FTZ R112, R112, c[0x0][0x2e0] ;  /* 0x0000b80070707a20 */ /* 0x000fe20000410000 */
[----:B------:R-:W-:Y:S01]  /*6490*/  F2FP.BF16.PACK_AB R48, R49, R48 ;  /* 0x000000303130723e */ /* 0x000fe200000010ff */
[----:B------:R-:W-:Y:S01]  /*64a0*/  FMUL.FTZ R8, R113, c[0x0][0x2e0] ;  /* 0x0000b80071087a20 */ /* 0x000fe20000410000 */
[----:B------:R-:W4:Y:S01]  /*64b0*/  LDL R164, [R1] ;  /* 0x0000000001a47983 */ /* 0x000f220000100800 */
        /* <DEDUP_REMOVED lines=94> */
[----:B------:R-:W-:Y:S01]  /*6aa0*/  F2FP.BF16.PACK_AB R56, R57, R56 ;  /* 0x000000383938723e */ /* 0x000fe200000010ff */
[----:B------:R-:W1:Y:S01]  /*6ab0*/  S2R R35, SR_CTAID.Y ;  /* 0x0000000000237919 */ /* 0x000e620000002600 */
[----:B------:R-:W-:Y:S01]  /*6ac0*/  F2FP.BF16.PACK_AB R18, R18, R154 ;  /* 0x0000009a1212723e */ /* 0x000fe200000010ff */
[----:B------:R-:W-:Y:S01]  /*6ad0*/  ULDC.64 UR6, c[0x0][0x3a0] ;  /* 0x0000e80000067ab9 */ /* 0x000fe20000000a00 */
        /* <DEDUP_REMOVED lines=19> */
[----:B------:R-:W-:Y:S01]  /*6c10*/  F2FP.BF16.PACK_AB R94, R95, R94 ;  /* 0x0000005e5f5e723e */ /* 0x000fe200000010ff */
[----:B------:R-:W-:Y:S01]  /*6c20*/  IMAD.U32 R4, RZ, RZ, UR41 ;  /* 0x00000029ff047e24 */ /* 0x000fe2000f8e00ff */
[----:B------:R-:W-:Y:S01]  /*6c30*/  F2FP.BF16.PACK_AB R17, R17, R158 ;  /* 0x0000009e1111723e */ /* 0x000fe200000010ff */
[----:B------:R-:W1:Y:S01]  /*6c40*/  S2R R37, SR_CTAID.Z ;  /* 0x0000000000257919 */ /* 0x000e620000002700 */
[----:B------:R-:W-:Y:S02]  /*6c50*/  UIMAD UR8, UR40, UR6, URZ ;  /* 0x00000006280872a4 */ /* 0x000fe4000f8e023f */
[----:B------:R-:W-:Y:S01]  /*6c60*/  ULDC.64 UR4, c[0x0][0x3a8] ;  /* 0x0000ea0000047ab9 */ /* 0x000fe20000000a00 */
[----:B------:R-:W1:Y:S01]  /*6c70*/  S2R R39, SR_TID.X ;  /* 0x0000000000277919 */ /* 0x000e620000002100 */
[----:B------:R-:W-:Y:S01]  /*6c80*/  UIMAD UR8, UR41, UR7, UR8 ;  /* 0x00000007290872a4 */ /* 0x000fe2000f8e0208 */
[----:B------:R-:W-:Y:S01]  /*6c90*/  IMAD.U32 R11, RZ, RZ, UR41 ;  /* 0x00000029ff0b7e24 */ /* 0x000fe2000f8e00ff */
[----:B------:R-:W-:-:S04]  /*6ca0*/  UIMAD UR40, UR40, UR4, URZ ;  /* 0x00000004282872a4 */ /* 0x000fc8000f8e023f */
[----:B------:R-:W-:Y:S01]  /*6cb0*/  UIMAD UR40, UR41, UR5, UR40 ;  /* 0x00000005292872a4 */ /* 0x000fe2000f8e0228 */
[----:B--2---:R-:W-:Y:S04]  /*6cc0*/  STS [R166], R6 ;  /* 0x00000006a6007388 */ /* 0x004fe80000000800 */
[----:B------:R1:W-:Y:S04]  /*6cd0*/  STS [R166+0x400], R0 ;  /* 0x00040000a6007388 */ /* 0x0003e80000000800 */
[----:B---3--:R-:W-:Y:S04]  /*6ce0*/  STS [R165], R8 ;  /* 0x00000008a5007388 */ /* 0x008fe80000000800 */
[----:B----4-:R-:W-:Y:S04]  /*6cf0*/  STS [R167], R7 ;  /* 0x00000007a7007388 */ /* 0x010fe80000000800 */
[----:B------:R-:W-:Y:S04]  /*6d00*/  STS [R166+0x2000], R10 ;  /* 0x0020000aa6007388 */ /* 0x000fe80000000800 */
[----:B------:R-:W-:Y:S04]  /*6d10*/  STS [R166+0x2400], R9 ;  /* 0x00240009a6007388 */ /* 0x000fe80000000800 */
[----:B------:R-:W-:Y:S04]  /*6d20*/  STS [R165+0x2000], R13 ;  /* 0x0020000da5007388 */ /* 0x000fe80000000800 */
[----:B------:R2:W-:Y:S04]  /*6d30*/  STS [R165+0x2400], R12 ;  /* 0x0024000ca5007388 */ /* 0x0005e80000000800 */
[----:B------:R-:W-:Y:S04]  /*6d40*/  STS [R43], R14 ;  /* 0x0000000e2b007388 */ /* 0x000fe80000000800 */
[----:B------:R-:W-:Y:S04]  /*6d50*/  STS [R43+0x400], R16 ;  /* 0x000400102b007388 */ /* 0x000fe80000000800 */
[----:B------:R-:W-:Y:S04]  /*6d60*/  STS [R41], R15 ;  /* 0x0000000f29007388 */ /* 0x000fe80000000800 */
[----:B------:R-:W-:Y:S04]  /*6d70*/  STS [R45], R32 ;  /* 0x000000202d007388 */ /* 0x000fe80000000800 */
        /* <DEDUP_REMOVED lines=43> */
[----:B------:R-:W-:Y:S01]  /*7030*/  STS [R165+0xe400], R78 ;  /* 0x00e4004ea5007388 */ /* 0x000fe20000000800 */
[----:B------:R-:W-:-:S03]  /*7040*/  SHF.R.S32.HI R3, RZ, 0x1f, R168 ;  /* 0x0000001fff037819 */ /* 0x000fc600000114a8 */
[----:B------:R-:W-:Y:S01]  /*7050*/  STS [R43+0xc000], R84 ;  /* 0x00c000542b007388 */ /* 0x000fe20000000800 */
[----:B------:R-:W-:-:S03]  /*7060*/  MOV R2, R168 ;  /* 0x000000a800027202 */ /* 0x000fc60000000f00 */
[----:B------:R-:W-:Y:S04]  /*7070*/  STS [R43+0xc400], R86 ;  /* 0x00c400562b007388 */ /* 0x000fe80000000800 */
[----:B------:R-:W-:Y:S04]  /*7080*/  STS [R41+0xc000], R96 ;  /* 0x00c0006029007388 */ /* 0x000fe80000000800 */
[----:B------:R-:W-:Y:S04]  /*7090*/  STS [R41+0xc400], R98 ;  /* 0x00c4006229007388 */ /* 0x000fe80000000800 */
[----:B------:R-:W-:Y:S01]  /*70a0*/  STS [R43+0xe000], R88 ;  /* 0x00e000582b007388 */ /* 0x000fe20000000800 */
[----:B------:R-:W-:-:S03]  /*70b0*/  IMAD.WIDE.U32 R4, R4, c[0x0][0x3a0], R2 ;  /* 0x0000e80004047a25 */ /* 0x000fc600078e0002 */
[----:B------:R-:W-:Y:S01]  /*70c0*/  STS [R43+0xe400], R90 ;  /* 0x00e4005a2b007388 */ /* 0x000fe20000000800 */
[----:B-1----:R-:W-:-:S03]  /*70d0*/  SHF.R.S32.HI R0, RZ, 0x1f, R35 ;  /* 0x0000001fff007819 */ /* 0x002fc60000011423 */
[----:B------:R-:W-:Y:S04]  /*70e0*/  STS [R41+0xe000], R92 ;  /* 0x00e0005c29007388 */ /* 0x000fe80000000800 */
[----:B------:R-:W-:Y:S01]  /*70f0*/  STS [R41+0xe400], R94 ;  /* 0x00e4005e29007388 */ /* 0x000fe20000000800 */
[----:B------:R-:W-:Y:S01]  /*7100*/  IADD3 R5, R5, UR8, RZ ;  /* 0x0000000805057c10 */ /* 0x000fe2000fffe0ff */
[----:B------:R-:W-:Y:S02]  /*7110*/  IMAD R6, R0, c[0x0][0x388], RZ ;  /* 0x0000e20000067a24 */ /* 0x000fe400078e02ff */
[----:B------:R-:W-:-:S04]  /*7120*/  IMAD.WIDE.U32 R2, R11, c[0x0][0x3a8], R2 ;  /* 0x0000ea000b027a25 */ /* 0x000fc800078e0002 */
[C---:B------:R-:W-:Y:S02]  /*7130*/  IMAD R6, R35.reuse, c[0x0][0x38c], R6 ;  /* 0x0000e30023067a24 */ /* 0x040fe400078e0206 */
[----:B------:R-:W-:Y:S01]  /*7140*/  IMAD.WIDE.U32 R4, R35, c[0x0][0x388], R4 ;  /* 0x0000e20023047a25 */ /* 0x000fe200078e0004 */
[----:B------:R-:W-:-:S03]  /*7150*/  IADD3 R3, R3, UR40, RZ ;  /* 0x0000002803037c10 */ /* 0x000fc6000fffe0ff */
[----:B------:R-:W-:Y:S01]  /*7160*/  IMAD.IADD R5, R5, 0x1, R6 ;  /* 0x0000000105057824 */ /* 0x000fe200078e0206 */
[----:B------:R-:W-:Y:S01]  /*7170*/  SHF.R.S32.HI R6, RZ, 0x1f, R37 ;  /* 0x0000001fff067819 */ /* 0x000fe20000011425 */
[----:B------:R-:W-:Y:S01]  /*7180*/  IMAD R0, R0, c[0x0][0x390], RZ ;  /* 0x0000e40000007a24 */ /* 0x000fe200078e02ff */
[----:B------:R-:W-:Y:S01]  /*7190*/  SHF.R.S32.HI R11, RZ, 0x1f, R39 ;  /* 0x0000001fff0b7819 */ /* 0x000fe20000011427 */
[C---:B------:R-:W-:Y:S01]  /*71a0*/  IMAD.WIDE.U32 R2, R35.reuse, c[0x0][0x390], R2 ;  /* 0x0000e40023027a25 */ /* 0x040fe200078e0002 */
[----:B--2---:R-:W-:Y:S01]  /*71b0*/  SHF.L.U32 R12, R164, 0x1, RZ ;  /* 0x00000001a40c7819 */ /* 0x004fe200000006ff */
[----:B------:R-:W-:Y:S02]  /*71c0*/  BAR.SYNC.DEFER_BLOCKING 0x0 ;  /* 0x0000000000007b1d */ /* 0x000fe40000010000 */
[----:B------:R-:W-:Y:S01]  /*71d0*/  IMAD R0, R35, c[0x0][0x394], R0 ;  /* 0x0000e50023007a24 */ /* 0x000fe200078e0200 */
[----:B------:R-:W-:Y:S01]  /*71e0*/  LEA.HI R11, R11, R39, RZ, 0x3 ;  /* 0x000000270b0b7211 */ /* 0x000fe200078f18ff */
[----:B------:R-:W-:-:S02]  /*71f0*/  IMAD R8, R6, c[0x0][0x3b8], RZ ;  /* 0x0000ee0006087a24 */ /* 0x000fc400078e02ff */
[----:B------:R-:W-:Y:S01]  /*7200*/  IMAD.IADD R3, R3, 0x1, R0 ;  /* 0x0000000103037824 */ /* 0x000fe200078e0200 */
[----:B------:R-:W-:Y:S01]  /*7210*/  SHF.R.S32.HI R0, RZ, 0x3, R11 ;  /* 0x00000003ff007819 */ /* 0x000fe2000001140b */
[C---:B------:R-:W-:Y:S02]  /*7220*/  IMAD R8, R37.reuse, c[0x0][0x3bc], R8 ;  /* 0x0000ef0025087a24 */ /* 0x040fe400078e0208 */
[----:B------:R-:W-:-:S04]  /*7230*/  IMAD.WIDE.U32 R4, R37, c[0x0][0x3b8], R4 ;  /* 0x0000ee0025047a25 */ /* 0x000fc800078e0004 */
[----:B------:R-:W-:Y:S02]  /*7240*/  IMAD R9, R6, c[0x0][0x3c0], RZ ;  /* 0x0000f00006097a24 */ /* 0x000fe400078e02ff */
[----:B------:R-:W-:-:S04]  /*7250*/  IMAD.WIDE.U32 R6, R37, c[0x0][0x3c0], R2 ;  /* 0x0000f00025067a25 */ /* 0x000fc800078e0002 */
[----:B------:R-:W-:Y:S01]  /*7260*/  IMAD.IADD R3, R5, 0x1, R8 ;  /* 0x0000000105037824 */ /* 0x000fe200078e0208 */
[----:B------:R-:W1:Y:S04]  /*7270*/  LDS.128 R64, [R12+0xc000] ;  /* 0x00c000000c407984 */ /* 0x000e680000000c00 */
[----:B------:R-:W2:Y:S01]  /*7280*/  LDS.128 R68, [R12+0x10000] ;  /* 0x010000000c447984 */ /* 0x000ea20000000c00 */
[----:B------:R-:W-:-:S03]  /*7290*/  SHF.R.S32.HI R5, RZ, 0x1f, R0 ;  /* 0x0000001fff057819 */ /* 0x000fc60000011400 */
[----:B------:R-:W3:Y:S01]  /*72a0*/  LDS.128 R72, [R12+0xd000] ;  /* 0x00d000000c487984 */ /* 0x000ee20000000c00 */
[----:B------:R-:W-:-:S03]  /*72b0*/  IMAD R9, R37, c[0x0][0x3c4], R9 ;  /* 0x0000f10025097a24 */ /* 0x000fc600078e0209 */
[----:B------:R-:W4:Y:S01]  /*72c0*/  LDS.128 R60, [R12+0x11000] ;  /* 0x011000000c3c7984 */ /* 0x000f220000000c00 */
[----:B------:R-:W-:Y:S02]  /*72d0*/  IMAD.MOV.U32 R2, RZ, RZ, R4 ;  /* 0x000000ffff027224 */ /* 0x000fe400078e0004 */
[----:B------:R-:W-:Y:S01]  /*72e0*/  IMAD R4, R5, c[0x0][0x3a0], RZ ;  /* 0x0000e80005047a24 */ /* 0x000fe200078e02ff */
[----:B------:R-:W1:Y:S01]  /*72f0*/  LDS.128 R56, [R12+0xe000] ;  /* 0x00e000000c387984 */ /* 0x000e620000000c00 */
[----:B------:R-:W-:-:S03]  /*7300*/  IADD3 R7, R7, R9, RZ ;  /* 0x0000000907077210 */ /* 0x000fc60007ffe0ff */
[----:B------:R-:W1:Y:S01]  /*7310*/  LDS.128 R52, [R12+0x12000] ;  /* 0x012000000c347984 */ /* 0x000e620000000c00 */
[----:B------:R-:W-:Y:S02]  /*7320*/  IMAD R5, R5, c[0x0][0x3a8], RZ ;  /* 0x0000ea0005057a24 */ /* 0x000fe400078e02ff */
[C---:B------:R-:W-:Y:S01]  /*7330*/  IMAD R4, R0.reuse, c[0x0][0x3a4], R4 ;  /* 0x0000e90000047a24 */ /* 0x040fe200078e0204 */
[----:B------:R-:W1:Y:S01]  /*7340*/  LDS.128 R48, [R12+0xf000] ;  /* 0x00f000000c307984 */ /* 0x000e620000000c00 */
[C---:B------:R-:W-:Y:S01]  /*7350*/  IMAD.WIDE.U32 R2, R0.reuse, c[0x0][0x3a0], R2 ;  /* 0x0000e80000027a25 */ /* 0x040fe200078e0002 */
[----:B------:R-:W-:Y:S02]  /*7360*/  USHF.L.U64.HI UR7, UR6, UR19, UR7 ;  /* 0x0000001306077299 */ /* 0x000fe40008010207 */
[----:B------:R-:W1:Y:S01]  /*7370*/  LDS.128 R44, [R12+0x13000] ;  /* 0x013000000c2c7984 */ /* 0x000e620000000c00 */
[C---:B------:R-:W-:Y:S01]  /*7380*/  IMAD R8, R0.reuse, c[0x0][0x3ac], R5 ;  /* 0x0000eb0000087a24 */ /* 0x040fe200078e0205 */
[----:B------:R-:W-:Y:S01]  /*7390*/  USHF.L.U32 UR6, UR6, 0x6, URZ ;  /* 0x0000000606067899 */ /* 0x000fe2000800063f */
[----:B------:R-:W-:Y:S01]  /*73a0*/  IMAD.IADD R3, R3, 0x1, R4 ;  /* 0x0000000103037824 */ /* 0x000fe200078e0204 */
[----:B------:R-:W1:Y:S01]  /*73b0*/  LDS.128 R40, [R12+0x14000] ;  /* 0x014000000c287984 */ /* 0x000e620000000c00 */
[----:B------:R-:W-:Y:S01]  /*73c0*/  IMAD.WIDE.U32 R6, R0, c[0x0][0x3a8], R6 ;  /* 0x0000ea0000067a25 */ /* 0x000fe200078e0006 */
[----:B------:R-:W-:-:S02]  /*73d0*/  LEA R4, P0, R2, c[0x0][0x340], 0x1 ;  /* 0x0000d00002047a11 */ /* 0x000fc400078008ff */
[----:B------:R-:W1:Y:S04]  /*73e0*/  LDS.128 R24, [R12+0x18000] ;  /* 0x018000000c187984 */ /* 0x000e680000000c00 */
[----:B------:R-:W2:Y:S04]  /*73f0*/  LDS.128 R36, [R12+0x15000] ;  /* 0x015000000c247984 */ /* 0x000ea80000000c00 */
[----:B------:R-:W3:Y:S04]  /*7400*/  LDS.128 R20, [R12+0x19000] ;  /* 0x019000000c147984 */ /* 0x000ee80000000c00 */
[----:B------:R-:W4:Y:S04]  /*7410*/  LDS.128 R32, [R12+0x16000] ;  /* 0x016000000c207984 */ /* 0x000f280000000c00 */
[----:B------:R-:W4:Y:S04]  /*7420*/  LDS.128 R16, [R12+0x1a000] ;  /* 0x01a000000c107984 */ /* 0x000f280000000c00 */
[----:B------:R-:W4:Y:S01]  /*7430*/  LDS.128 R28, [R12+0x17000] ;  /* 0x017000000c1c7984 */ /* 0x000f220000000c00 */
[----:B------:R-:W-:-:S03]  /*7440*/  LEA.HI.X R5, R2, c[0x0][0x344], R3, 0x1, P0 ;  /* 0x0000d10002057a11 */ /* 0x000fc600000f0c03 */
[----:B------:R-:W4:Y:S01]  /*7450*/  LDS.128 R12, [R12+0x1b000] ;  /* 0x01b000000c0c7984 */ /* 0x000f220000000c00 */
[----:B------:R-:W-:Y:S02]  /*7460*/  IADD3 R0, R7, R8, RZ ;  /* 0x0000000807007210 */ /* 0x000fe40007ffe0ff */
[----:B------:R-:W-:Y:S02]  /*7470*/  LEA R8, P0, R6, c[0x0][0x348], 0x1 ;  /* 0x0000d20006087a11 */ /* 0x000fe400078008ff */
[----:B------:R-:W-:Y:S02]  /*7480*/  IADD3 R2, P1, R4, UR6, RZ ;  /* 0x0000000604027c10 */ /* 0x000fe4000ff3e0ff */
[----:B------:R-:W-:Y:S02]  /*7490*/  LEA.HI.X R9, R6, c[0x0][0x34c], R0, 0x1, P0 ;  /* 0x0000d30006097a11 */ /* 0x000fe400000f0c00 */
[----:B------:R-:W-:Y:S02]  /*74a0*/  IADD3.X R3, R5, UR7, RZ, P1, !PT ;  /* 0x0000000705037c10 */ /* 0x000fe40008ffe4ff */
[----:B------:R-:W-:-:S04]  /*74b0*/  IADD3 R6, P0, R2, UR6, RZ ;  /* 0x0000000602067c10 */ /* 0x000fc8000ff1e0ff */
[----:B------:R-:W-:Y:S02]  /*74c0*/  IADD3.X R7, R3, UR7, RZ, P0, !PT ;  /* 0x0000000703077c10 */ /* 0x000fe400087fe4ff */
[----:B------:R-:W-:Y:S01]  /*74d0*/  IADD3 R10, P0, R6, UR6, RZ ;  /* 0x00000006060a7c10 */ /* 0x000fe2000ff1e0ff */
[----:B------:R-:W-:Y:S01]  /*74e0*/  USHF.L.U32 UR6, UR4, 0x6, URZ ;  /* 0x0000000604067899 */ /* 0x000fe2000800063f */
[----:B-1----:R-:W-:Y:S01]  /*74f0*/  STG.E.128 [R4.64], R64 ;  /* 0x0000004004007986 */ /* 0x002fe2000c101d24 */
[----:B------:R-:W-:Y:S01]  /*7500*/  USHF.L.U64.HI UR4, UR4, UR19, UR5 ;  /* 0x0000001304047299 */ /* 0x000fe20008010205 */
[----:B------:R-:W-:Y:S02]  /*7510*/  IADD3.X R11, R7, UR7, RZ, P0, !PT ;  /* 0x00000007070b7c10 */ /* 0x000fe400087fe4ff */
[----:B--2---:R1:W-:Y:S04]  /*7520*/  STG.E.128 [R4.64+0x80], R68 ;  /* 0x0000804404007986 */ /* 0x0043e8000c101d24 */
[----:B---3--:R-:W-:Y:S04]  /*7530*/  STG.E.128 [R2.64], R72 ;  /* 0x0000004802007986 */ /* 0x008fe8000c101d24 */
[----:B----4-:R2:W-:Y:S04]  /*7540*/  STG.E.128 [R2.64+0x80], R60 ;  /* 0x0000803c02007986 */ /* 0x0105e8000c101d24 */
[----:B------:R-:W-:Y:S04]  /*7550*/  STG.E.128 [R6.64], R56 ;  /* 0x0000003806007986 */ /* 0x000fe8000c101d24 */
[----:B------:R3:W-:Y:S01]  /*7560*/  STG.E.128 [R6.64+0x80], R52 ;  /* 0x0000803406007986 */ /* 0x0007e2000c101d24 */
[----:B-1----:R-:W-:-:S04]  /*7570*/  IADD3 R4, P0, R8, UR6, RZ ;  /* 0x0000000608047c10 */ /* 0x002fc8000ff1e0ff */
[----:B------:R-:W-:Y:S02]  /*7580*/  IADD3.X R5, R9, UR4, RZ, P0, !PT ;  /* 0x0000000409057c10 */ /* 0x000fe400087fe4ff */
[----:B--2---:R-:W-:-:S04]  /*7590*/  IADD3 R2, P0, R4, UR6, RZ ;  /* 0x0000000604027c10 */ /* 0x004fc8000ff1e0ff */
[----:B------:R-:W-:Y:S02]  /*75a0*/  IADD3.X R3, R5, UR4, RZ, P0, !PT ;  /* 0x0000000405037c10 */ /* 0x000fe400087fe4ff */
[----:B---3--:R-:W-:Y:S01]  /*75b0*/  IADD3 R6, P0, R2, UR6, RZ ;  /* 0x0000000602067c10 */ /* 0x008fe2000ff1e0ff */
[----:B------:R1:W-:Y:S03]  /*75c0*/  STG.E.128 [R10.64], R48 ;  /* 0x000000300a007986 */ /* 0x0003e6000c101d24 */
[----:B------:R-:W-:Y:S01]  /*75d0*/  IADD3.X R7, R3, UR4, RZ, P0, !PT ;  /* 0x0000000403077c10 */ /* 0x000fe200087fe4ff */
[----:B------:R1:W-:Y:S04]  /*75e0*/  STG.E.128 [R10.64+0x80], R44 ;  /* 0x0000802c0a007986 */ /* 0x0003e8000c101d24 */
[----:B------:R1:W-:Y:S04]  /*75f0*/  STG.E.128 [R8.64], R40 ;  /* 0x0000002808007986 */ /* 0x0003e8000c101d24 */
[----:B------:R1:W-:Y:S04]  /*7600*/  STG.E.128 [R8.64+0x80], R24 ;  /* 0x0000801808007986 */ /* 0x0003e8000c101d24 */
[----:B------:R1:W-:Y:S04]  /*7610*/  STG.E.128 [R4.64], R36 ;  /* 0x0000002404007986 */ /* 0x0003e8000c101d24 */
[----:B------:R1:W-:Y:S04]  /*7620*/  STG.E.128 [R4.64+0x80], R20 ;  /* 0x0000801404007986 */ /* 0x0003e8000c101d24 */
[----:B------:R1:W-:Y:S04]  /*7630*/  STG.E.128 [R2.64], R32 ;  /* 0x0000002002007986 */ /* 0x0003e8000c101d24 */
[----:B------:R1:W-:Y:S04]  /*7640*/  STG.E.128 [R2.64+0x80], R16 ;  /* 0x0000801002007986 */ /* 0x0003e8000c101d24 */
[----:B------:R1:W-:Y:S04]  /*7650*/  STG.E.128 [R6.64], R28 ;  /* 0x0000001c06007986 */ /* 0x0003e8000c101d24 */
[----:B------:R1:W-:Y:S02]  /*7660*/  STG.E.128 [R6.64+0x80], R12 ;  /* 0x0000800c06007986 */ /* 0x0003e4000c101d24 */
.L_x_208:
        /* <DEDUP_REMOVED lines=11> */
.L_x_215:
[----:B------:R-:W-:Y:S05]  /*7720*/  EXIT ;  /* 0x000000000000794d */ /* 0x000fea0003800000 */
.L_x_217:
        /* <DEDUP_REMOVED lines=13> */
.L_x_1067:


//--------------------- .text._ZN5flash44flash_bwd_dq_dk_dv_loop_seqk_parallel_kernelI23Flash_bwd_kernel_traitsILi128ELi64ELi128ELi8ELi2ELi4ELi2ELb0ELb0EN7cutlass10bfloat16_tE19Flash_kernel_traitsILi128ELi64ELi128ELi8ES3_EELb0ELb1ELb0ELb0ELb0ELb1ELb0EEEvNS_16Flash_bwd_paramsE --------------------------
	.section	.text._ZN5flash44flash_bwd_dq_dk_dv_loop_seqk_parallel_kernelI23Flash_bwd_kernel_traitsILi128ELi64ELi128ELi8ELi2ELi4ELi2ELb0ELb0EN7cutlass10bfloat16_tE19Flash_kernel_traitsILi128ELi64ELi128ELi8ES3_EELb0ELb1ELb0ELb0ELb0ELb1ELb0EEEvNS_16Flash_bwd_paramsE,"ax",@progbits
	.sectioninfo	@"SHI_REGISTERS=255"
	.align	128
        .global         _ZN5flash44flash_bwd_dq_dk_dv_loop_seqk_parallel_kernelI23Flash_bwd_kernel_traitsILi128ELi64ELi128ELi8ELi2ELi4ELi2ELb0ELb0EN7cutlass10bfloat16_tE19Flash_kernel_traitsILi128ELi64ELi128ELi8ES3_EELb0ELb1ELb0ELb0ELb0ELb1ELb0EEEvNS_16Flash_bwd_paramsE
        .type           _ZN5flash44flash_bwd_dq_dk_dv_loop_seqk_parallel_kernelI23Flash_bwd_kernel_traitsILi128ELi64ELi128ELi8ELi2ELi4ELi2ELb0ELb0EN7cutlass10bfloat16_tE19Flash_kernel_traitsILi128ELi64ELi128ELi8ES3_EELb0ELb1ELb0ELb0ELb0ELb1ELb0EEEvNS_16Flash_bwd_paramsE,@function
        .size           _ZN5flash44flash_bwd_dq_dk_dv_loop_seqk_parallel_kernelI23Flash_bwd_kernel_traitsILi128ELi64ELi128ELi8ELi2ELi4ELi2ELb0ELb0EN7cutlass10bfloat16_tE19Flash_kernel_traitsILi128ELi64ELi128ELi8ES3_EELb0ELb1ELb0ELb0ELb0ELb1ELb0EEEvNS_16Flash_bwd_paramsE,(.L_x_1068 - _ZN5flash44flash_bwd_dq_dk_dv_loop_seqk_parallel_kernelI23Flash_bwd_kernel_traitsILi128ELi64ELi128ELi8ELi2ELi4ELi2ELb0ELb0EN7cutlass10bfloat16_tE19Flash_kernel_traitsILi128ELi64ELi128ELi8ES3_EELb0ELb1ELb0ELb0ELb0ELb1ELb0EEEvNS_16Flash_bwd_paramsE)
        .other          _ZN5flash44flash_bwd_dq_dk_dv_loop_seqk_parallel_kernelI23Flash_bwd_kernel_traitsILi128ELi64ELi128ELi8ELi2ELi4ELi2ELb0ELb0EN7cutlass10bfloat16_tE19Flash_kernel_traitsILi128ELi64ELi128ELi8ES3_EELb0ELb1ELb0ELb0ELb0ELb1ELb0EEEvNS_16Flash_bwd_paramsE,@"STO_CUDA_ENTRY STV_DEFAULT"
_ZN5flash44flash_bwd_dq_dk_dv_loop_seqk_parallel_kernelI23Flash_bwd_kernel_traitsILi128ELi64ELi128ELi8ELi2ELi4ELi2ELb0ELb0EN7cutlass10bfloat16_tE19Flash_kernel_traitsILi128ELi64ELi128ELi8ES3_EELb0ELb1ELb0ELb0ELb0ELb1ELb0EEEvNS_16Flash_bwd_paramsE:
.text._ZN5flash44flash_bwd_dq_dk_dv_loop_seqk_parallel_kernelI23Flash_bwd_kernel_traitsILi128ELi64ELi128ELi8ELi2ELi4ELi2ELb0ELb0EN7cutlass10bfloat16_tE19Flash_kernel_traitsILi128ELi64ELi128ELi8ES3_EELb0ELb1ELb0ELb0ELb0ELb1ELb0EEEvNS_16Flash_bwd_paramsE:
        /* <DEDUP_REMOVED lines=12> */
[----:B------:R-:W2:Y:S01]  /*00c0*/  S2UR UR36, SR_CTAID.Z ;  /* 0x00000000002479c3 */ /* 0x000ea20000002700 */
[----:B------:R-:W-:Y:S01]  /*00d0*/  ULDC.U8 UR9, c[0x0][0x328] ;  /* 0x0000ca0000097ab9 */ /* 0x000fe20000000000 */
[----:B------:R-:W-:Y:S01]  /*00e0*/  IMAD.MOV.U32 R224, RZ, RZ, -0x10 ;  /* 0xfffffff0ffe07424 */ /* 0x000fe200078e00ff */
[----:B------:R-:W-:Y:S02]  /*00f0*/  UISETP.NE.AND UP5, UPT, UR9, URZ, UPT ;  /* 0x0000003f0900728c */ /* 0x000fe4000bfa5270 */
[----:B------:R-:W-:Y:S02]  /*0100*/  ULDC UR14, c[0x0][0x224] ;  /* 0x00008900000e7ab9 */ /* 0x000fe40000000800 */
[----:B------:R-:W-:Y:S01]  /*0110*/  ULDC UR45, c[0x0][0x22c] ;  /* 0x00008b00002d7ab9 */ /* 0x000fe20000000800 */
[----:B------:R-:W3:Y:S01]  /*0120*/  S2UR UR28, SR_CTAID.Y ;  /* 0x00000000001c79c3 */ /* 0x000ee20000002600 */
[----:B------:R-:W-:-:S02]  /*0130*/  ULDC UR34, c[0x0][0x1c0] ;  /* 0x0000700000227ab9 */ /* 0x000fc40000000800 */
[----:B------:R-:W-:Y:S02]  /*0140*/  ULDC UR12, c[0x0][0x1c0] ;  /* 0x00007000000c7ab9 */ /* 0x000fe40000000800 */
[----:B------:R-:W-:Y:S02]  /*0150*/  USHF.R.S32.HI UR7, URZ, 0x1f, UR14 ;  /* 0x0000001f3f077899 */ /* 0x000fe4000801140e */
[----:B------:R-:W-:Y:S01]  /*0160*/  UIMAD.WIDE UR34, UR45, UR34, URZ ;  /* 0x000000222d2272a5 */ /* 0x000fe2000f8e023f */
[----:B------:R-:W4:Y:S01]  /*0170*/  S2UR UR59, SR_CTAID.X ;  /* 0x00000000003b79c3 */ /* 0x000f220000002500 */
[----:B------:R-:W-:Y:S02]  /*0180*/  UMOV UR8, 0x80 ;  /* 0x0000008000087882 */ /* 0x000fe40000000000 */
[----:B------:R-:W-:Y:S02]  /*0190*/  ULDC UR6, c[0x0][0x210] ;  /* 0x0000840000067ab9 */ /* 0x000fe40000000800 */
[----:B------:R-:W-:Y:S01]  /*01a0*/  ULDC UR54, c[0x0][0x234] ;  /* 0x00008d0000367ab9 */ /* 0x000fe20000000800 */
[----:B-1----:R-:W-:Y:S01]  /*01b0*/  SHF.R.S32.HI R14, RZ, 0x1f, R15 ;  /* 0x0000001fff0e7819 */ /* 0x002fe2000001140f */
[----:B--2---:R-:W-:-:S02]  /*01c0*/  UIMAD UR46, UR36, UR45, URZ ;  /* 0x0000002d242e72a4 */ /* 0x004fc4000f8e023f */
[----:B------:R-:W-:Y:S01]  /*01d0*/  UIMAD UR45, UR45, UR12, URZ ;  /* 0x0000000c2d2d72a4 */ /* 0x000fe2000f8e023f */
[CC--:B------:R-:W-:Y:S01]  /*01e0*/  LEA.HI R4, R14.reuse, R15.reuse, RZ, 0x5 ;  /* 0x0000000f0e047211 */ /* 0x0c0fe200078f28ff */
[----:B------:R-:W-:Y:S01]  /*01f0*/  ULDC UR13, c[0x0][0x1c0] ;  /* 0x00007000000d7ab9 */ /* 0x000fe20000000800 */
[----:B------:R-:W-:Y:S01]  /*0200*/  LEA.HI R8, R14, R15, RZ, 0x4 ;  /* 0x0000000f0e087211 */ /* 0x000fe200078f20ff */
[----:B------:R-:W-:Y:S01]  /*0210*/  ULDC UR11, c[0x0][0x1c0] ;  /* 0x00007000000b7ab9 */ /* 0x000fe20000000800 */
[--C-:B------:R-:W-:Y:S01]  /*0220*/  SHF.R.S32.HI R5, RZ, 0x5, R4.reuse ;  /* 0x00000005ff057819 */ /* 0x100fe20000011404 */
[----:B------:R-:W-:Y:S01]  /*0230*/  UIMAD UR54, UR8, UR6, UR54 ;  /* 0x00000006083672a4 */ /* 0x000fe2000f8e0236 */
[----:B------:R-:W-:Y:S01]  /*0240*/  SHF.R.S32.HI R0, RZ, 0x1f, R4 ;  /* 0x0000001fff007819 */ /* 0x000fe20000011404 */
[----:B---3--:R-:W-:Y:S01]  /*0250*/  UIMAD UR51, UR7, UR28, URZ ;  /* 0x0000001c073372a4 */ /* 0x008fe2000f8e023f */
[-C--:B------:R-:W-:Y:S01]  /*0260*/  LEA.HI R2, R4, R5.reuse, RZ, 0x1 ;  /* 0x0000000504027211 */ /* 0x080fe200078f08ff */
[----:B------:R-:W-:Y:S01]  /*0270*/  UIMAD.WIDE.U32 UR42, UR28, UR14, URZ ;  /* 0x0000000e1c2a72a5 */ /* 0x000fe2000f8e003f */
[----:B------:R-:W-:Y:S01]  /*0280*/  LEA.HI R0, R0, R5, RZ, 0x2 ;  /* 0x0000000500007211 */ /* 0x000fe200078f10ff */
[----:B------:R-:W-:Y:S01]  /*0290*/  UIMAD UR6, UR28, UR11, UR36 ;  /* 0x0000000b1c0672a4 */ /* 0x000fe2000f8e0224 */
[----:B------:R-:W-:Y:S01]  /*02a0*/  SHF.R.S32.HI R6, RZ, 0x4, R8 ;  /* 0x00000004ff067819 */ /* 0x000fe20000011408 */
[----:B------:R-:W-:Y:S01]  /*02b0*/  @!UP5 UIMAD UR7, UR28, UR13, UR36 ;  /* 0x0000000d1c07d2a4 */ /* 0x000fe2000f8e0224 */
[----:B------:R-:W-:Y:S01]  /*02c0*/  LOP3.LUT R0, R0, 0xfffffffc, RZ, 0xc0, !PT ;  /* 0xfffffffc00007812 */ /* 0x000fe200078ec0ff */
[----:B------:R-:W-:Y:S01]  /*02d0*/  USHF.L.U32 UR44, UR45, 0x6, URZ ;  /* 0x000000062d2c7899 */ /* 0x000fe2000800063f */
[----:B------:R-:W-:Y:S01]  /*02e0*/  LOP3.LUT R2, R2, 0xfffffffe, RZ, 0xc0, !PT ;  /* 0xfffffffe02027812 */ /* 0x000fe200078ec0ff */
[----:B------:R-:W-:Y:S01]  /*02f0*/  ULDC UR48, c[0x0][0x214] ;  /* 0x0000850000307ab9 */ /* 0x000fe20000000800 */
[----:B------:R-:W-:Y:S01]  /*0300*/  LEA.HI R3, R8, R6, RZ, 0x1 ;  /* 0x0000000608037211 */ /* 0x000fe200078f08ff */
[C---:B------:R-:W-:Y:S01]  /*0310*/  IMAD.IADD R11, R5.reuse, 0x1, -R0 ;  /* 0x00000001050b7824 */ /* 0x040fe200078e0a00 */
[----:B------:R-:W-:Y:S01]  /*0320*/  LEA.HI R17, R14, R15, RZ, 0x2 ;  /* 0x0000000f0e117211 */ /* 0x000fe200078f10ff */
[----:B------:R-:W-:Y:S01]  /*0330*/  IMAD.IADD R13, R5, 0x1, -R2 ;  /* 0x00000001050d7824 */ /* 0x000fe200078e0a02 */
[----:B------:R-:W-:Y:S01]  /*0340*/  LOP3.LUT R0, R3, 0xfffffffe, RZ, 0xc0, !PT ;  /* 0xfffffffe03007812 */ /* 0x000fe200078ec0ff */
[----:B------:R-:W-:Y:S01]  /*0350*/  ULDC UR55, c[0x0][0x1c8] ;  /* 0x0000720000377ab9 */ /* 0x000fe20000000800 */
[--C-:B------:R-:W-:Y:S01]  /*0360*/  SHF.R.S32.HI R5, RZ, 0x2, R17.reuse ;  /* 0x00000002ff057819 */ /* 0x100fe20000011411 */
[----:B------:R-:W-:Y:S01]  /*0370*/  ULDC.U8 UR10, c[0x0][0x3d0] ;  /* 0x0000f400000a7ab9 */ /* 0x000fe20000000000 */
[----:B------:R-:W-:Y:S01]  /*0380*/  SHF.R.S32.HI R2, RZ, 0x1f, R17 ;  /* 0x0000001fff027819 */ /* 0x000fe20000011411 */
[----:B------:R-:W-:Y:S01]  /*0390*/  IMAD.IADD R9, R6, 0x1, -R0 ;  /* 0x0000000106097824 */ /* 0x000fe200078e0a00 */
[----:B------:R-:W-:Y:S01]  /*03a0*/  LOP3.LUT R3, R4, 0xffffffe0, RZ, 0xc0, !PT ;  /* 0xffffffe004037812 */ /* 0x000fe200078ec0ff */
[----:B------:R-:W-:Y:S01]  /*03b0*/  ULDC UR49, c[0x0][0x224] ;  /* 0x0000890000317ab9 */ /* 0x000fe20000000800 */
[----:B------:R-:W-:Y:S01]  /*03c0*/  LEA.HI R0, R2, R5, RZ, 0x3 ;  /* 0x0000000502007211 */ /* 0x000fe200078f18ff */
[----:B------:R-:W-:Y:S01]  /*03d0*/  @UP5 UIMAD UR53, UR28, UR48, URZ ;  /* 0x000000301c3552a4 */ /* 0x000fe2000f8e023f */
[----:B------:R-:W-:Y:S01]  /*03e0*/  LEA.HI R6, R14, R15, RZ, 0x3 ;  /* 0x0000000f0e067211 */ /* 0x000fe200078f18ff */
[----:B------:R-:W-:Y:S01]  /*03f0*/  ULDC.64 UR4, c[0x0][0x118] ;  /* 0x0000460000047ab9 */ /* 0x000fe20000000a00 */
[----:B------:R-:W-:Y:S01]  /*0400*/  LOP3.LUT R2, R0, 0xfffffff8, RZ, 0xc0, !PT ;  /* 0xfffffff800027812 */ /* 0x000fe200078ec0ff */
[----:B------:R-:W-:Y:S01]  /*0410*/  IMAD.IADD R0, R15, 0x1, -R3 ;  /* 0x000000010f007824 */ /* 0x000fe200078e0a03 */
[----:B------:R-:W-:-:S02]  /*0420*/  UMOV UR60, 0x4 ;  /* 0x00000004003c7882 */ /* 0x000fc40000000000 */
[----:B------:R-:W-:Y:S01]  /*0430*/  ULOP3.LUT UR55, UR36, UR55, URZ, 0x3c, !UPT ;  /* 0x0000003724377292 */ /* 0x000fe2000f8e3c3f */
[----:B------:R-:W-:Y:S01]  /*0440*/  IMAD.IADD R7, R5, 0x1, -R2 ;  /* 0x0000000105077824 */ /* 0x000fe200078e0a02 */
[----:B------:R-:W-:Y:S01]  /*0450*/  SHF.R.S32.HI R2, RZ, 0x1f, R0 ;  /* 0x0000001fff027819 */ /* 0x000fe20000011400 */
[----:B------:R-:W-:Y:S02]  /*0460*/  USHF.R.S32.HI UR56, URZ, 0x1f, UR36 ;  /* 0x0000001f3f387899 */ /* 0x000fe40008011424 */
[----:B------:R-:W-:Y:S01]  /*0470*/  USHF.L.U32 UR61, UR28, 0x7, URZ ;  /* 0x000000071c3d7899 */ /* 0x000fe2000800063f */
[----:B------:R-:W-:Y:S01]  /*0480*/  LEA.HI R18, R2, R0, RZ, 0x2 ;  /* 0x0000000002127211 */ /* 0x000fe200078f10ff */
[----:B------:R-:W-:Y:S01]  /*0490*/  UISETP.NE.AND UP6, UPT, UR10, URZ, UPT ;  /* 0x0000003f0a00728c */ /* 0x000fe2000bfc5270 */
[----:B------:R-:W-:Y:S01]  /*04a0*/  SHF.R.S32.HI R0, RZ, 0x3, R6 ;  /* 0x00000003ff007819 */ /* 0x000fe20000011406 */
[----:B------:R-:W-:Y:S01]  /*04b0*/  USHF.R.S32.HI UR58, URZ, 0x1f, UR28 ;  /* 0x0000001f3f3a7899 */ /* 0x000fe2000801141c */
[----:B------:R-:W-:Y:S01]  /*04c0*/  LOP3.LUT R2, R6, 0xfffffff8, RZ, 0xc0, !PT ;  /* 0xfffffff806027812 */ /* 0x000fe200078ec0ff */
[----:B------:R-:W-:-:S02]  /*04d0*/  USHF.R.S32.HI UR57, URZ, 0x1f, UR36 ;  /* 0x0000001f3f397899 */ /* 0x000fc40008011424 */
[----:B------:R-:W-:Y:S01]  /*04e0*/  IMAD.SHL.U32 R3, R0, 0x40, RZ ;  /* 0x0000004000037824 */ /* 0x000fe200078e00ff */
[----:B------:R-:W-:Y:S01]  /*04f0*/  UIMAD.WIDE.U32 UR40, UR34, UR42, URZ ;  /* 0x0000002a222872a5 */ /* 0x000fe2000f8e003f */
[----:B------:R-:W-:Y:S01]  /*0500*/  IMAD.IADD R0, R15, 0x1, -R2 ;  /* 0x000000010f007824 */ /* 0x000fe200078e0a02 */
[----:B------:R-:W-:Y:S01]  /*0510*/  LOP3.LUT R2, R8, 0xfffffff0, RZ, 0xc0, !PT ;  /* 0xfffffff008027812 */ /* 0x000fe200078ec0ff */
[----:B------:R-:W-:Y:S01]  /*0520*/  UIMAD UR50, UR35, UR42, URZ ;  /* 0x0000002a233272a4 */ /* 0x000fe2000f8e023f */
[----:B------:R-:W-:Y:S01]  /*0530*/  LOP3.LUT R3, R3, 0x1c0, RZ, 0xc0, !PT ;  /* 0x000001c003037812 */ /* 0x000fe200078ec0ff */
[C---:B------:R-:W-:Y:S01]  /*0540*/  IMAD.SHL.U32 R20, R0.reuse, 0x8, RZ ;  /* 0x0000000800147824 */ /* 0x040fe200078e00ff */
[C---:B------:R-:W-:Y:S01]  /*0550*/  LOP3.LUT P4, RZ, R0.reuse, 0x2, RZ, 0xc0, !PT ;  /* 0x0000000200ff7812 */ /* 0x040fe2000788c0ff */
[----:B------:R-:W-:Y:S01]  /*0560*/  IMAD.IADD R2, R15, 0x1, -R2 ;  /* 0x000000010f027824 */ /* 0x000fe200078e0a02 */
[----:B------:R-:W-:Y:S01]  /*0570*/  SHF.R.U32.HI R4, RZ, 0x3, R3 ;  /* 0x00000003ff047819 */ /* 0x000fe20000011603 */
[----:B------:R-:W-:Y:S01]  /*0580*/  USHF.R.S32.HI UR52, URZ, 0x1f, UR46 ;  /* 0x0000001f3f347899 */ /* 0x000fe2000801142e */
[----:B------:R-:W-:Y:S01]  /*0590*/  LOP3.LUT R3, R3, 0x38, R20, 0xf8, !PT ;  /* 0x0000003803037812 */ /* 0x000fe200078ef814 */
[----:B------:R-:W-:Y:S01]  /*05a0*/  STL [R1+0x30], R20 ;  /* 0x0000301401007387 */ /* 0x000fe20000100800 */
[----:B------:R-:W-:Y:S01]  /*05b0*/  SHF.R.S32.HI R5, RZ, 0x1f, R2 ;  /* 0x0000001fff057819 */ /* 0x000fe20000011402 */
[----:B------:R-:W-:Y:S01]  /*05c0*/  UIMAD UR49, UR6, UR49, URZ ;  /* 0x00000031063172a4 */ /* 0x000fe2000f8e023f */
[----:B------:R-:W-:Y:S01]  /*05d0*/  LOP3.LUT R12, R3, R4, RZ, 0x3c, !PT ;  /* 0x00000004030c7212 */ /* 0x000fe200078e3cff */
[----:B------:R-:W-:Y:S01]  /*05e0*/  @!UP5 UIMAD UR48, UR7, UR48, URZ ;  /* 0x000000300730d2a4 */ /* 0x000fe2000f8e023f */
[----:B------:R-:W-:Y:S01]  /*05f0*/  LEA.HI R10, R5, R2, RZ, 0x3 ;  /* 0x00000002050a7211 */ /* 0x000fe200078f18ff */
[----:B------:R-:W-:Y:S01]  /*0600*/  IMAD.SHL.U32 R5, R9, 0x200, RZ ;  /* 0x0000020009057824 */ /* 0x000fe200078e00ff */
[C---:B------:R-:W-:Y:S01]  /*0610*/  LOP3.LUT P3, RZ, R0.reuse, 0x4, RZ, 0xc0, !PT ;  /* 0x0000000400ff7812 */ /* 0x040fe2000786c0ff */
[----:B------:R-:W-:Y:S01]  /*0620*/  IMAD.SHL.U32 R0, R0, 0x40, RZ ;  /* 0x0000004000007824 */ /* 0x000fe200078e00ff */
[----:B------:R-:W-:Y:S01]  /*0630*/  LOP3.LUT R3, R10, 0xfffffff8, RZ, 0xc0, !PT ;  /* 0xfffffff80a037812 */ /* 0x000fe200078ec0ff */
[----:B------:R-:W-:Y:S01]  /*0640*/  USHF.R.S32.HI UR47, URZ, 0x1f, UR44 ;  /* 0x0000001f3f2f7899 */ /* 0x000fe2000801142c */
[----:B------:R-:W-:Y:S01]  /*0650*/  LEA.HI R4, R14, R15, RZ, 0x6 ;  /* 0x0000000f0e047211 */ /* 0x000fe200078f30ff */
[----:B------:R-:W-:Y:S01]  /*0660*/  UMOV UR39, 0xffffc000 ;  /* 0xffffc00000277882 */ /* 0x000fe20000000000 */
[----:B------:R-:W-:Y:S01]  /*0670*/  LOP3.LUT R0, R0, 0x1c0, RZ, 0xc0, !PT ;  /* 0x000001c000007812 */ /* 0x000fe200078ec0ff */
[----:B------:R-:W-:Y:S01]  /*0680*/  IMAD.IADD R16, R2, 0x1, -R3 ;  /* 0x0000000102107824 */ /* 0x000fe200078e0a03 */
[----:B------:R-:W-:Y:S01]  /*0690*/  LOP3.LUT R3, R7, 0x1, RZ, 0xc0, !PT ;  /* 0x0000000107037812 */ /* 0x000fe200078ec0ff */
[----:B------:R-:W-:Y:S01]  /*06a0*/  IMAD.SHL.U32 R2, R11, 0x10, RZ ;  /* 0x000000100b027824 */ /* 0x000fe200078e00ff */
[----:B------:R-:W-:-:S02]  /*06b0*/  SHF.R.S32.HI R4, RZ, 0x6, R4 ;  /* 0x00000006ff047819 */ /* 0x000fc40000011404 */
[C---:B------:R-:W-:Y:S02]  /*06c0*/  LOP3.LUT R210, R0.reuse, 0x8, R6, 0xf8, !PT ;  /* 0x0000000800d27812 */ /* 0x040fe400078ef806 */
[----:B------:R-:W-:Y:S02]  /*06d0*/  LOP3.LUT R2, R0, 0x30, R2, 0xf8, !PT ;  /* 0x0000003000027812 */ /* 0x000fe400078ef802 */
[----:B------:R-:W-:Y:S01]  /*06e0*/  SHF.R.U32.HI R205, RZ, 0x3, R0 ;  /* 0x00000003ffcd7819 */ /* 0x000fe20000011600 */
[----:B------:R-:W-:Y:S01]  /*06f0*/  IMAD R0, R4, 0x800, R5 ;  /* 0x0000080004007824 */ /* 0x000fe200078e0205 */
[----:B------:R-:W-:Y:S02]  /*0700*/  ISETP.NE.U32.AND P0, PT, R3, 0x1, PT ;  /* 0x000000010300780c */ /* 0x000fe40003f05070 */
[----:B------:R-:W-:Y:S02]  /*0710*/  LOP3.LUT R210, R210, R205, RZ, 0x3c, !PT ;  /* 0x000000cdd2d27212 */ /* 0x000fe400078e3cff */
        /* <DEDUP_REMOVED lines=35> */
[----:B------:R-:W-:Y:S01]  /*0950*/  IMAD.IADD R6, R5, 0x1, R6 ;  /* 0x0000000105067824 */ /* 0x000fe200078e0206 */
[----:B------:R-:W-:Y:S01]  /*0960*/  SHF.R.S32.HI R5, RZ, 0x2, R18 ;  /* 0x00000002ff057819 */ /* 0x000fe20000011412 */
[----:B------:R-:W-:Y:S02]  /*0970*/  IMAD.SHL.U32 R0, R10, 0x40, RZ ;  /* 0x000000400a007824 */ /* 0x000fe400078e00ff */
[----:B------:R-:W-:-:S02]  /*0980*/  IMAD.SHL.U32 R222, R6, 0x2, RZ ;  /* 0x0000000206de7824 */ /* 0x000fc400078e00ff */
[----:B------:R-:W-:Y:S01]  /*0990*/  IMAD R11, R13, 0x10, R5 ;  /* 0x000000100d0b7824 */ /* 0x000fe200078e0205 */
[----:B------:R-:W-:Y:S01]  /*09a0*/  LOP3.LUT R0, R0, 0xfffffe00, RZ, 0xc0, !PT ;  /* 0xfffffe0000007812 */ /* 0x000fe200078ec0ff */
[----:B------:R-:W-:-:S03]  /*09b0*/  IMAD.IADD R225, R222, 0x1, R224 ;  /* 0x00000001dee17824 */ /* 0x000fc600078e02e0 */
[----:B------:R-:W-:Y:S01]  /*09c0*/  STL [R1+0x38], R11 ;  /* 0x0000380b01007387 */ /* 0x000fe20000100800 */
[----:B------:R-:W-:Y:S02]  /*09d0*/  IMAD R5, R13, 0x400, R0 ;  /* 0x000004000d057824 */ /* 0x000fe400078e0200 */
        /* <DEDUP_REMOVED lines=9> */
[----:B------:R-:W-:Y:S01]  /*0a70*/  IMAD.MOV.U32 R4, RZ, RZ, 0x20 ;  /* 0x00000020ff047424 */ /* 0x000fe200078e00ff */
[-C--:B------:R-:W-:Y:S01]  /*0a80*/  LOP3.LUT R214, R2, R0.reuse, RZ, 0xfc, !PT ;  /* 0x0000000002d67212 */ /* 0x080fe200078efcff */
[----:B------:R-:W-:Y:S01]  /*0a90*/  IMAD.MOV.U32 R2, RZ, RZ, 0x40 ;  /* 0x00000040ff027424 */ /* 0x000fe200078e00ff */
[----:B------:R-:W-:Y:S01]  /*0aa0*/  LOP3.LUT R204, R204, R0, RZ, 0xfc, !PT ;  /* 0x00000000cccc7212 */ /* 0x000fe200078efcff */
[----:B------:R-:W-:Y:S01]  /*0ab0*/  IMAD.IADD R216, R5, 0x1, R216 ;  /* 0x0000000105d87824 */ /* 0x000fe200078e02d8 */
[----:B------:R-:W-:-:S02]  /*0ac0*/  IADD3 R0, R11, -0x40, RZ ;  /* 0xffffffc00b007810 */ /* 0x000fc40007ffe0ff */
[----:B------:R-:W-:Y:S02]  /*0ad0*/  SEL R211, R4, 0xffffffe0, !P4 ;  /* 0xffffffe004d37807 */ /* 0x000fe40006000000 */
[----:B------:R-:W-:Y:S02]  /*0ae0*/  SHF.R.S32.HI R3, RZ, 0x1f, R0 ;  /* 0x0000001fff037819 */ /* 0x000fe40000011400 */
[----:B------:R-:W-:Y:S01]  /*0af0*/  SEL R212, R2, 0xffffffc0, !P3 ;  /* 0xffffffc002d47807 */ /* 0x000fe20005800000 */
[----:B------:R-:W-:Y:S01]  /*0b00*/  IMAD.IADD R211, R210, 0x1, R211 ;  /* 0x00000001d2d37824 */ /* 0x000fe200078e02d3 */
[C---:B------:R-:W-:Y:S01]  /*0b10*/  SHF.L.U64.HI R3, R0.reuse, 0x2, R3 ;  /* 0x0000000200037819 */ /* 0x040fe20000010203 */
[----:B------:R-:W-:Y:S01]  /*0b20*/  IMAD.SHL.U32 R0, R0, 0x4, RZ ;  /* 0x0000000400007824 */ /* 0x000fe200078e00ff */
[----:B------:R-:W-:Y:S01]  /*0b30*/  SEL R4, R4, 0xffffffe0, !P1 ;  /* 0xffffffe004047807 */ /* 0x000fe20004800000 */
[----:B------:R-:W-:Y:S01]  /*0b40*/  IMAD.IADD R213, R210, 0x1, R212 ;  /* 0x00000001d2d57824 */ /* 0x000fe200078e02d4 */
[----:B------:R-:W-:Y:S01]  /*0b50*/  LEA R7, R8, 0xc000, 0x1 ;  /* 0x0000c00008077811 */ /* 0x000fe200078e08ff */
[----:B------:R1:W-:Y:S01]  /*0b60*/  STL [R1+0x1c], R3 ;  /* 0x00001c0301007387 */ /* 0x0003e20000100800 */
[----:B------:R-:W-:Y:S01]  /*0b70*/  SEL R2, R2, 0xffffffc0, !P2 ;  /* 0xffffffc002027807 */ /* 0x000fe20005000000 */
[----:B------:R-:W-:Y:S01]  /*0b80*/  IMAD.IADD R223, R222, 0x1, R4 ;  /* 0x00000001dedf7824 */ /* 0x000fe200078e0204 */
[----:B------:R-:W-:Y:S01]  /*0b90*/  LEA R204, R204, 0xc000, 0x1 ;  /* 0x0000c000cccc7811 */ /* 0x000fe200078e08ff */
[----:B------:R2:W-:Y:S01]  /*0ba0*/  STL [R1+0x18], R0 ;  /* 0x0000180001007387 */ /* 0x0005e20000100800 */
[----:B------:R-:W-:-:S02]  /*0bb0*/  IMAD.IADD R5, R4, 0x1, R7 ;  /* 0x0000000104057824 */ /* 0x000fc400078e0207 */
[----:B------:R-:W-:Y:S01]  /*0bc0*/  IMAD.IADD R212, R212, 0x1, R211 ;  /* 0x00000001d4d47824 */ /* 0x000fe200078e02d3 */
[----:B------:R-:W-:Y:S01]  /*0bd0*/  STL [R1+0x10], R7 ;  /* 0x0000100701007387 */ /* 0x000fe20000100800 */
[--C-:B------:R-:W-:Y:S02]  /*0be0*/  IMAD.IADD R4, R5, 0x1, R2.reuse ;  /* 0x0000000105047824 */ /* 0x100fe400078e0202 */
[----:B------:R-:W-:Y:S01]  /*0bf0*/  IMAD.IADD R224, R224, 0x1, R223 ;  /* 0x00000001e0e07824 */ /* 0x000fe200078e02df */
[----:B------:R-:W-:Y:S01]  /*0c00*/  STL [R1+0x24], R5 ;  /* 0x0000240501007387 */ /* 0x000fe20000100800 */
[C---:B-1----:R-:W-:Y:S02]  /*0c10*/  IADD3 R3, R7.reuse, 0x420, RZ ;  /* 0x0000042007037810 */ /* 0x042fe40007ffe0ff */
[C---:B------:R-:W-:Y:S01]  /*0c20*/  @P1 IADD3 R3, R7.reuse, 0x3e0, RZ ;  /* 0x000003e007031810 */ /* 0x040fe20007ffe0ff */
[----:B--2---:R-:W-:-:S05]  /*0c30*/  IMAD.IADD R0, R7, 0x1, R2 ;  /* 0x0000000107007824 */ /* 0x004fca00078e0202 */
[----:B------:R1:W-:Y:S04]  /*0c40*/  STL [R1+0x14], R0 ;  /* 0x0000140001007387 */ /* 0x0003e80000100800 */
[----:B------:R2:W-:Y:S04]  /*0c50*/  STL [R1+0x40], R3 ;  /* 0x0000400301007387 */ /* 0x0005e80000100800 */
[----:B------:R2:W-:Y:S01]  /*0c60*/  STL [R1+0x28], R4 ;  /* 0x0000280401007387 */ /* 0x0005e20000100800 */
[----:B-1----:R-:W-:-:S05]  /*0c70*/  IMAD.IADD R0, R2, 0x1, R3 ;  /* 0x0000000102007824 */ /* 0x002fca00078e0203 */
[----:B----4-:R2:W-:Y:S02]  /*0c80*/  STL [R1+0x3c], R0 ;  /* 0x00003c0001007387 */ /* 0x0105e40000100800 */
.L_x_262:
[----:B------:R-:W-:Y:S02]  /*0c90*/  ULDC.64 UR6, c[0x0][0x240] ;  /* 0x0000900000067ab9 */ /* 0x000fe40000000a00 */
[----:B------:R-:W-:Y:S02]  /*0ca0*/  UISETP.NE.U32.AND UP1, UPT, URZ, UR6, UPT ;  /* 0x000000063f00728c */ /* 0x000fe4000bf25070 */
[----:B------:R-:W-:Y:S02]  /*0cb0*/  USHF.L.U32 UR13, UR28, 0x2, URZ ;  /* 0x000000021c0d7899 */ /* 0x000fe4000800063f */
[----:B------:R-:W-:Y:S02]  /*0cc0*/  USHF.R.S32.HI UR38, URZ, 0x1f, UR28 ;  /* 0x0000001f3f267899 */ /* 0x000fe4000801141c */
[----:B------:R-:W-:Y:S02]  /*0cd0*/  UISETP.NE.AND.EX UP1, UPT, URZ, UR7, UPT, UP1 ;  /* 0x000000073f00728c */ /* 0x000fe4000bf25310 */
[----:B------:R-:W-:-:S02]  /*0ce0*/  ULDC.64 UR10, c[0x0][0x250] ;  /* 0x00009400000a7ab9 */ /* 0x000fc40000000a00 */
[----:B------:R-:W-:Y:S02]  /*0cf0*/  UISETP.NE.U32.AND UP3, UPT, URZ, UR10, UPT ;  /* 0x0000000a3f00728c */ /* 0x000fe4000bf65070 */
[----:B------:R-:W-:Y:S01]  /*0d00*/  USHF.L.U64.HI UR12, UR28, 0x2, UR38 ;  /* 0x000000021c0c7899 */ /* 0x000fe20008010226 */
[----:B------:R-:W-:Y:S01]  /*0d10*/  PLOP3.LUT P2, PT, PT, PT, UP1, 0x80, 0x0 ;  /* 0x000000000000781c */ /* 0x000fe20003f4f018 */
[----:B------:R-:W-:Y:S02]  /*0d20*/  UIADD3 UR6, UP0, UR13, UR6, URZ ;  /* 0x000000060d067290 */ /* 0x000fe4000ff1e03f */
[----:B------:R-:W-:Y:S02]  /*0d30*/  UISETP.NE.AND.EX UP3, UPT, URZ, UR11, UPT, UP3 ;  /* 0x0000000b3f00728c */ /* 0x000fe4000bf65330 */
[----:B------:R-:W-:Y:S02]  /*0d40*/  UIADD3.X UR7, UR12, UR7, URZ, UP0, !UPT ;  /* 0x000000070c077290 */ /* 0x000fe400087fe43f */
[----:B-1----:R-:W-:Y:S01]  /*0d50*/  IMAD.U32 R2, RZ, RZ, UR6 ;  /* 0x00000006ff027e24 */ /* 0x002fe2000f8e00ff */
[----:B------:R-:W-:Y:S01]  /*0d60*/  ULDC.U8 UR14, c[0x0][0x312] ;  /* 0x0000c480000e7ab9 */ /* 0x000fe20000000000 */
[----:B------:R-:W-:Y:S01]  /*0d70*/  PLOP3.LUT P0, PT, PT, PT, UP3, 0x80, 0x0 ;  /* 0x000000000000781c */ /* 0x000fe20003f0f038 */
[----:B------:R-:W-:Y:S01]  /*0d80*/  ULDC.64 UR8, c[0x0][0x248] ;  /* 0x0000920000087ab9 */ /* 0x000fe20000000a00 */
[----:B--2---:R-:W-:Y:S01]  /*0d90*/  IMAD.U32 R3, RZ, RZ, UR7 ;  /* 0x00000007ff037e24 */ /* 0x004fe2000f8e00ff */
[----:B------:R-:W-:-:S02]  /*0da0*/  UISETP.NE.AND UP4, UPT, UR14, URZ, UPT ;  /* 0x0000003f0e00728c */ /* 0x000fc4000bf85270 */
[----:B------:R-:W-:Y:S02]  /*0db0*/  @UP3 UIADD3 UR6, UP0, UR13, UR10, URZ ;  /* 0x0000000a0d063290 */ /* 0x000fe4000ff1e03f */
[----:B------:R1:W2:Y:S01]  /*0dc0*/  @P2 LDG.E R7, [R2.64] ;  /* 0x0000000402072981 */ /* 0x0002a2000c1e1900 */
[----:B------:R-:W-:Y:S02]  /*0dd0*/  UISETP.EQ.U32.AND UP2, UPT, URZ, UR8, UPT ;  /* 0x000000083f00728c */ /* 0x000fe4000bf42070 */
        /* <DEDUP_REMOVED lines=11> */
[----:B------:R-:W5:Y:S01]  /*0e90*/  @!P1 LDG.E R0, [R2.64] ;  /* 0x0000000402009981 */ /* 0x000f62000c1e1900 */
        /* <DEDUP_REMOVED lines=20> */
.L_x_218:
        /* <DEDUP_REMOVED lines=21> */
[----:B-1----:R-:W-:Y:S02]  /*1130*/  UISETP.NE.AND UP0, UPT, UR25, -0x1, UPT ;  /* 0xffffffff1900788c */ /* 0x002fe4000bf05270 */
[----:B------:R-:W-:Y:S02]  /*1140*/  ULDC.64 UR6, c[0x0][0x190] ;  /* 0x0000640000067ab9 */ /* 0x000fe40000000a00 */
[----:B------:R-:W-:Y:S02]  /*1150*/  UIMAD.WIDE.U32 UR8, UR15, UR6, URZ ;  /* 0x000000060f0872a5 */ /* 0x000fe4000f8e003f */
[----:B------:R-:W-:Y:S01]  /*1160*/  UIADD3 UR6, UR26, 0x3f, URZ ;  /* 0x0000003f1a067890 */ /* 0x000fe2000fffe03f */
[----:B------:R-:W-:Y:S01]  /*1170*/  PLOP3.LUT P1, PT, PT, PT, UP0, 0x80, 0x0 ;  /* 0x000000000000781c */ /* 0x000fe20003f2f008 */
[----:B------:R-:W-:Y:S02]  /*1180*/  UISETP.NE.AND UP2, UPT, UR15, -0x1, UPT ;  /* 0xffffffff0f00788c */ /* 0x000fe4000bf45270 */
[----:B------:R-:W-:-:S02]  /*1190*/  USHF.R.S32.HI UR12, URZ, 0x1f, UR6 ;  /* 0x0000001f3f0c7899 */ /* 0x000fc40008011406 */
[----:B------:R-:W-:Y:S02]  /*11a0*/  @UP0 UIADD3 UR13, UR19, UR25, URZ ;  /* 0x00000019130d0290 */ /* 0x000fe4000fffe03f */
[----:B------:R-:W-:Y:S02]  /*11b0*/  ULEA.HI UR12, UR12, UR6, URZ, 0x6 ;  /* 0x000000060c0c7291 */ /* 0x000fe4000f8f303f */
[----:B------:R-:W-:Y:S02]  /*11c0*/  ULDC.64 UR16, c[0x0][0x178] ;  /* 0x00005e0000107ab9 */ /* 0x000fe40000000a00 */
[----:B------:R-:W-:Y:S02]  /*11d0*/  ULDC.64 UR20, c[0x0][0x198] ;  /* 0x0000660000147ab9 */ /* 0x000fe40000000a00 */
[----:B------:R-:W-:Y:S02]  /*11e0*/  UIMAD UR23, UR15, UR7, URZ ;  /* 0x000000070f1772a4 */ /* 0x000fe4000f8e023f */
[----:B------:R-:W-:-:S02]  /*11f0*/  UIMAD UR22, UR38, UR16, URZ ;  /* 0x00000010261672a4 */ /* 0x000fc4000f8e023f */
[----:B------:R-:W-:Y:S02]  /*1200*/  @UP0 UIMAD.WIDE.U32 UR6, UR13, UR20, URZ ;  /* 0x000000140d0602a5 */ /* 0x000fe4000f8e003f */
[----:B------:R-:W-:Y:S02]  /*1210*/  USHF.R.S32.HI UR32, URZ, 0x6, UR12 ;  /* 0x000000063f207899 */ /* 0x000fe4000801140c */
[----:B------:R-:W-:Y:S02]  /*1220*/  ULOP3.LUT UR12, UR12, 0xffffffc0, URZ, 0xc0, !UPT ;  /* 0xffffffc00c0c7892 */ /* 0x000fe4000f8ec03f */
[----:B------:R-:W-:Y:S02]  /*1230*/  UIMAD.WIDE.U32 UR10, UR28, UR16, URZ ;  /* 0x000000101c0a72a5 */ /* 0x000fe4000f8e003f */
[----:B------:R-:W-:Y:S02]  /*1240*/  UIMAD UR17, UR28, UR17, UR22 ;  /* 0x000000111c1172a4 */ /* 0x000fe4000f8e0216 */
[----:B------:R-:W-:-:S02]  /*1250*/  @UP0 UIMAD UR33, UR13, UR21, UR7 ;  /* 0x000000150d2102a4 */ /* 0x000fc4000f8e0207 */
[----:B------:R-:W-:Y:S02]  /*1260*/  UIADD3 UR13, UR12, -0x40, URZ ;  /* 0xffffffc00c0d7890 */ /* 0x000fe4000fffe03f */
[----:B------:R-:W-:Y:S02]  /*1270*/  UIADD3 UR30, UR11, UR17, URZ ;  /* 0x000000110b1e7290 */ /* 0x000fe4000fffe03f */
[----:B------:R-:W-:Y:S02]  /*1280*/  @UP2 UIADD3 UR30, UR9, UR23, URZ ;  /* 0x00000017091e2290 */ /* 0x000fe4000fffe03f */
[----:B------:R-:W-:Y:S02]  /*1290*/  USEL UR37, UR10, UR8, !UP2 ;  /* 0x000000080a257287 */ /* 0x000fe4000d000000 */
        /* <DEDUP_REMOVED lines=15> */
.L_x_220:
        /* <DEDUP_REMOVED lines=18> */
.L_x_221:
        /* <DEDUP_REMOVED lines=18> */
[----:B------:R-:W-:-:S03]  /*15d0*/  UIMAD UR6, UR38, UR10, UR51 ;  /* 0x0000000a260672a4 */ /* 0x000fc6000f8e0233 */
[----:B------:R-:W-:Y:S01]  /*15e0*/  ULDC UR10, c[0x0][0x234] ;  /* 0x00008d00000a7ab9 */ /* 0x000fe20000000800 */
[----:B-1----:R-:W-:Y:S01]  /*15f0*/  IADD3 R2, R2, 0xffffffe, RZ ;  /* 0x0ffffffe02027810 */ /* 0x002fe20007ffe0ff */
[----:B------:R-:W-:-:S03]  /*1600*/  UIADD3 UR6, UR43, UR6, URZ ;  /* 0x000000062b067290 */ /* 0x000fc6000fffe03f */
[----:B------:R-:W1:Y:S01]  /*1610*/  F2I.FTZ.U32.TRUNC.NTZ R3, R2 ;  /* 0x0000000200037305 */ /* 0x000e62000021f000 */
[----:B------:R-:W-:-:S04]  /*1620*/  UIMAD UR6, UR34, UR6, UR50 ;  /* 0x00000006220672a4 */ /* 0x000fc8000f8e0232 */
[----:B------:R-:W-:Y:S02]  /*1630*/  UIADD3 UR12, UR41, UR6, URZ ;  /* 0x00000006290c7290 */ /* 0x000fe4000fffe03f */
[----:B------:R-:W-:-:S04]  /*1640*/  UIMAD.WIDE.U32 UR6, UR34, UR15, URZ ;  /* 0x0000000f220672a5 */ /* 0x000fc8000f8e003f */
[----:B------:R-:W-:Y:S02]  /*1650*/  @UP2 UIADD3 UR12, UR7, UR8, URZ ;  /* 0x00000008070c2290 */ /* 0x000fe4000fffe03f */
[----:B------:R-:W-:Y:S02]  /*1660*/  USEL UR17, UR40, UR6, !UP2 ;  /* 0x0000000628117287 */ /* 0x000fe4000d000000 */
[----:B------:R-:W-:Y:S01]  /*1670*/  ULDC.64 UR8, c[0x0][0x3d8] ;  /* 0x0000f60000087ab9 */ /* 0x000fe20000000a00 */
[----:B-1----:R-:W-:Y:S01]  /*1680*/  IMAD.MOV R0, RZ, RZ, -R3 ;  /* 0x000000ffff007224 */ /* 0x002fe200078e0a03 */
[----:B------:R-:W-:Y:S01]  /*1690*/  UIMAD.WIDE.U32 UR6, UR59, UR8, URZ ;  /* 0x000000083b0672a5 */ /* 0x000fe2000f8e003f */
[----:B------:R-:W-:Y:S02]  /*16a0*/  IMAD.MOV.U32 R2, RZ, RZ, RZ ;  /* 0x000000ffff027224 */ /* 0x000fe400078e00ff */
[----:B------:R-:W-:Y:S01]  /*16b0*/  IMAD R0, R0, R5, RZ ;  /* 0x0000000500007224 */ /* 0x000fe200078e02ff */
[----:B------:R-:W-:-:S02]  /*16c0*/  USEL UR16, UR6, URZ, UP6 ;  /* 0x0000003f06107287 */ /* 0x000fc4000b000000 */
[----:B------:R-:W-:Y:S01]  /*16d0*/  USHF.L.U64.HI UR6, UR28, 0x7, UR38 ;  /* 0x000000071c067899 */ /* 0x000fe20008010226 */
[----:B------:R-:W-:Y:S01]  /*16e0*/  IMAD.HI.U32 R0, R3, R0, R2 ;  /* 0x0000000003007227 */ /* 0x000fe200078e0002 */
[----:B------:R-:W-:Y:S02]  /*16f0*/  UIMAD UR9, UR59, UR9, UR7 ;  /* 0x000000093b0972a4 */ /* 0x000fe4000f8e0207 */
[----:B------:R-:W-:Y:S01]  /*1700*/  USEL UR7, UR6, URZ, UP1 ;  /* 0x0000003f06077287 */ /* 0x000fe20008800000 */
[----:B------:R-:W-:Y:S01]  /*1710*/  IMAD.MOV.U32 R2, RZ, RZ, R4 ;  /* 0x000000ffff027224 */ /* 0x000fe200078e0004 */
[----:B------:R-:W-:-:S03]  /*1720*/  USEL UR6, UR61, URZ, UP1 ;  /* 0x0000003f3d067287 */ /* 0x000fc60008800000 */
[----:B------:R-:W-:Y:S01]  /*1730*/  IMAD.HI.U32 R0, R0, R2, RZ ;  /* 0x0000000200007227 */ /* 0x000fe200078e00ff */
[----:B------:R-:W-:-:S03]  /*1740*/  UIADD3 UR6, UP1, UR13, UR6, URZ ;  /* 0x000000060d067290 */ /* 0x000fc6000ff3e03f */
[----:B------:R-:W-:Y:S01]  /*1750*/  IMAD.MOV R3, RZ, RZ, -R0 ;  /* 0x000000ffff037224 */ /* 0x000fe200078e0a00 */
[----:B------:R-:W-:Y:S02]  /*1760*/  UIADD3.X UR8, UR23, UR7, URZ, UP1, !UPT ;  /* 0x0000000717087290 */ /* 0x000fe40008ffe43f */
[----:B------:R-:W-:Y:S01]  /*1770*/  UIMAD UR7, UR35, UR6, URZ ;  /* 0x00000006230772a4 */ /* 0x000fe2000f8e023f */
[----:B------:R-:W-:-:S03]  /*1780*/  IMAD R2, R5, R3, R2 ;  /* 0x0000000305027224 */ /* 0x000fc600078e0202 */
[----:B------:R-:W-:Y:S02]  /*1790*/  UIMAD UR8, UR34, UR8, UR7 ;  /* 0x00000008220872a4 */ /* 0x000fe4000f8e0207 */
[----:B------:R-:W-:Y:S01]  /*17a0*/  ISETP.GT.U32.AND P0, PT, R5, R2, PT ;  /* 0x000000020500720c */ /* 0x000fe20003f04070 */
[----:B------:R-:W-:-:S04]  /*17b0*/  @UP5 USEL UR7, UR53, UR15, !UP2 ;  /* 0x0000000f35075287 */ /* 0x000fc8000d000000 */
[----:B------:R-:W-:Y:S02]  /*17c0*/  @UP5 UIMAD UR11, UR36, UR10, UR7 ;  /* 0x0000000a240b52a4 */ /* 0x000fe4000f8e0207 */
[----:B------:R-:W-:Y:S02]  /*17d0*/  UIMAD.WIDE.U32 UR6, UR34, UR6, URZ ;  /* 0x00000006220672a5 */ /* 0x000fe4000f8e003f */
[----:B------:R-:W-:Y:S02]  /*17e0*/  USEL UR10, UR9, URZ, UP6 ;  /* 0x0000003f090a7287 */ /* 0x000fe4000b000000 */
[----:B------:R-:W-:Y:S02]  /*17f0*/  UIADD3 UR9, UR7, UR8, URZ ;  /* 0x0000000807097290 */ /* 0x000fe4000fffe03f */
[----:B------:R-:W-:Y:S01]  /*1800*/  @!P0 IMAD.IADD R2, R2, 0x1, -R5 ;  /* 0x0000000102028824 */ /* 0x000fe200078e0a05 */
[----:B------:R-:W-:Y:S01]  /*1810*/  @!P0 IADD3 R0, R0, 0x1, RZ ;  /* 0x0000000100008810 */ /* 0x000fe20007ffe0ff */
[----:B------:R-:W-:Y:S01]  /*1820*/  @!UP5 UMOV UR11, UR48 ;  /* 0x00000030000bdc82 */ /* 0x000fe20008000000 */
[----:B------:R-:W-:-:S02]  /*1830*/  ISETP.LE.AND P0, PT, RZ, UR55, PT ;  /* 0x00000037ff007c0c */ /* 0x000fc4000bf03270 */
        /* <DEDUP_REMOVED lines=13> */
.L_x_222:
[----:B------:R-:W-:Y:S02]  /*1910*/  UMOV UR8, UR49 ;  /* 0x0000003100087c82 */ /* 0x000fe40008000000 */
.L_x_223:
[----:B------:R-:W2:Y:S04]  /*1920*/  LDL.64 R2, [R1+0x30] ;  /* 0x0000300001027983 */ /* 0x000ea80000100a00 */
[----:B------:R1:W2:Y:S01]  /*1930*/  LDL.64 R14, [R1+0x30] ;  /* 0x00003000010e7983 */ /* 0x0002a20000100a00 */
[----:B------:R-:W-:Y:S01]  /*1940*/  UIADD3 UR6, UP4, UP3, UR6, UR44, UR46 ;  /* 0x0000002c06067290 */ /* 0x000fe2000fb9e02e */
[----:B------:R-:W-:Y:S01]  /*1950*/  IMAD.U32 R11, RZ, RZ, UR36 ;  /* 0x00000024ff0b7e24 */ /* 0x000fe2000f8e00ff */
[----:B------:R-:W-:Y:S01]  /*1960*/  ULDC UR15, c[0x0][0x2e8] ;  /* 0x0000ba00000f7ab9 */ /* 0x000fe20000000800 */
[----:B------:R-:W3:Y:S01]  /*1970*/  S2R R26, SR_TID.X ;  /* 0x00000000001a7919 */ /* 0x000ee20000002100 */
[----:B------:R-:W-:Y:S01]  /*1980*/  UIADD3 UR17, UP2, UP1, UR16, UR6, UR17 ;  /* 0x0000000610117290 */ /* 0x000fe2000f95e011 */
[----:B------:R-:W-:Y:S01]  /*1990*/  BSSY B1, `(.L_x_219) ;  /* 0x00007e0000017945 */ /* 0x000fe20003800000 */
[----:B------:R-:W-:-:S02]  /*19a0*/  UIADD3.X UR6, UR9, UR47, UR52, UP4, UP3 ;  /* 0x0000002f09067290 */ /* 0x000fc4000a7e6434 */
[----:B------:R-:W-:Y:S02]  /*19b0*/  UIADD3 UR16, UR13, UR8, URZ ;  /* 0x000000080d107290 */ /* 0x000fe4000fffe03f */
[----:B------:R-:W-:Y:S02]  /*19c0*/  UIADD3.X UR12, UR10, UR6, UR12, UP2, UP1 ;  /* 0x000000060a0c7290 */ /* 0x000fe400097e240c */
[----:B------:R-:W-:Y:S02]  /*19d0*/  UIADD3 UR8, UR13, UR11, URZ ;  /* 0x0000000b0d087290 */ /* 0x000fe4000fffe03f */
[----:B------:R-:W-:Y:S02]  /*19e0*/  ULDC.64 UR6, c[0x0][0x1a8] ;  /* 0x00006a0000067ab9 */ /* 0x000fe40000000a00 */
[----:B------:R-:W-:-:S04]  /*19f0*/  UIMAD UR6, UR56, UR6, URZ ;  /* 0x00000006380672a4 */ /* 0x000fc8000f8e023f */
[----:B------:R-:W-:-:S03]  /*1a00*/  UIMAD UR10, UR36, UR7, UR6 ;  /* 0x00000007240a72a4 */ /* 0x000fc6000f8e0206 */
[----:B------:R-:W-:Y:S02]  /*1a10*/  ULDC.64 UR6, c[0x0][0x378] ;  /* 0x0000de0000067ab9 */ /* 0x000fe40000000a00 */
[----:B------:R-:W-:Y:S01]  /*1a20*/  UIMAD UR6, UR56, UR6, URZ ;  /* 0x00000006380672a4 */ /* 0x000fe2000f8e023f */
[----:B---3--:R-:W-:-:S03]  /*1a30*/  SHF.R.S32.HI R27, RZ, 0x1f, R26 ;  /* 0x0000001fff1b7819 */ /* 0x008fc6000001141a */
[----:B------:R-:W-:Y:S01]  /*1a40*/  UIMAD UR9, UR36, UR7, UR6 ;  /* 0x00000007240972a4 */ /* 0x000fe2000f8e0206 */
[----:B------:R-:W-:Y:S02]  /*1a50*/  LEA.HI R0, R27, R26, RZ, 0x3 ;  /* 0x0000001a1b007211 */ /* 0x000fe400078f18ff */
[----:B------:R-:W-:Y:S02]  /*1a60*/  ULDC.64 UR6, c[0x0][0x370] ;  /* 0x0000dc0000067ab9 */ /* 0x000fe40000000a00 */
[----:B------:R-:W-:Y:S01]  /*1a70*/  UIMAD UR6, UR23, UR6, URZ ;  /* 0x00000006170672a4 */ /* 0x000fe2000f8e023f */
[----:B------:R-:W-:-:S03]  /*1a80*/  SHF.R.S32.HI R0, RZ, 0x3, R0 ;  /* 0x00000003ff007819 */ /* 0x000fc60000011400 */
[----:B------:R-:W-:Y:S01]  /*1a90*/  UIMAD UR7, UR13, UR7, UR6 ;  /* 0x000000070d0772a4 */ /* 0x000fe2000f8e0206 */
[----:B------:R-:W-:Y:S01]  /*1aa0*/  SHF.R.S32.HI R23, RZ, 0x1f, R0 ;  /* 0x0000001fff177819 */ /* 0x000fe20000011400 */
[----:B------:R-:W-:Y:S01]  /*1ab0*/  UIADD3 UR6, -UR14, UR26, UR24 ;  /* 0x0000001a0e067290 */ /* 0x000fe2000fffe118 */
[----:B------:R-:W-:-:S03]  /*1ac0*/  IADD3 R4, P0, R0, UR13, RZ ;  /* 0x0000000d00047c10 */ /* 0x000fc6000ff1e0ff */
[----:B------:R-:W-:Y:S01]  /*1ad0*/  UIADD3 UR6, UR6, -UR15, URZ ;  /* 0x8000000f06067290 */ /* 0x000fe2000fffe03f */
[----:B------:R-:W-:-:S05]  /*1ae0*/  IADD3.X R5, R23, UR23, RZ, P0, !PT ;  /* 0x0000001717057c10 */ /* 0x000fca00087fe4ff */
[----:B------:R-:W-:Y:S02]  /*1af0*/  IMAD R5, R5, c[0x0][0x190], RZ ;  /* 0x0000640005057a24 */ /* 0x000fe400078e02ff */
[----:B--2---:R-:W-:-:S05]  /*1b00*/  IMAD.MOV.U32 R14, RZ, RZ, R2 ;  /* 0x000000ffff0e7224 */ /* 0x004fca00078e0002 */
[----:B------:R-:W-:-:S05]  /*1b10*/  SHF.R.S32.HI R15, RZ, 0x1f, R14 ;  /* 0x0000001fff0f7819 */ /* 0x000fca000001140e */
[C---:B------:R-:W-:Y:S01]  /*1b20*/  IMAD.WIDE.U32 R2, R4.reuse, c[0x0][0x190], R14 ;  /* 0x0000640004027a25 */ /* 0x040fe200078e000e */
[----:B------:R1:W-:Y:S03]  /*1b30*/  STL [R1+0x34], R15 ;  /* 0x0000340f01007387 */ /* 0x0003e60000100800 */
[----:B------:R-:W-:Y:S01]  /*1b40*/  IMAD R4, R4, c[0x0][0x194], R5 ;  /* 0x0000650004047a24 */ /* 0x000fe200078e0205 */
[----:B------:R-:W-:Y:S01]  /*1b50*/  IADD3 R6, P0, R2, UR37, RZ ;  /* 0x0000002502067c10 */ /* 0x000fe2000ff1e0ff */
[----:B------:R-:W-:-:S03]  /*1b60*/  IMAD.U32 R5, RZ, RZ, UR36 ;  /* 0x00000024ff057e24 */ /* 0x000fc6000f8e00ff */
[----:B------:R-:W-:Y:S01]  /*1b70*/  IADD3.X R7, R3, UR30, R4, P0, !PT ;  /* 0x0000001e03077c10 */ /* 0x000fe200087fe404 */
[----:B------:R-:W-:Y:S01]  /*1b80*/  IMAD.U32 R4, RZ, RZ, UR13 ;  /* 0x0000000dff047e24 */ /* 0x000fe2000f8e00ff */
[----:B------:R-:W-:Y:S01]  /*1b90*/  IADD3 R2, P0, R14, UR21, RZ ;  /* 0x000000150e027c10 */ /* 0x000fe2000ff1e0ff */
[----:B------:R-:W-:-:S03]  /*1ba0*/  USHF.R.S32.HI UR13, URZ, 0x1f, UR6 ;  /* 0x0000001f3f0d7899 */ /* 0x000fc60008011406 */
[----:B------:R-:W-:Y:S01]  /*1bb0*/  IADD3.X R3, R15, UR22, RZ, P0, !PT ;  /* 0x000000160f037c10 */ /* 0x000fe200087fe4ff */
[----:B------:R-:W-:Y:S02]  /*1bc0*/  ULEA.HI UR13, UR13, UR6, URZ, 0x6 ;  /* 0x000000060d0d7291 */ /* 0x000fe4000f8f303f */
[----:B------:R-:W-:Y:S02]  /*1bd0*/  ULDC.64 UR22, c[0x0][0x200] ;  /* 0x0000800000167ab9 */ /* 0x000fe40000000a00 */
[----:B------:R-:W-:Y:S01]  /*1be0*/  IMAD.WIDE.U32 R2, R4, c[0x0][0x370], R2 ;  /* 0x0000dc0004027a25 */ /* 0x000fe200078e0002 */
[----:B------:R-:W-:Y:S01]  /*1bf0*/  LEA.HI R4, R27, R26, RZ, 0x5 ;  /* 0x0000001a1b047211 */ /* 0x000fe200078f28ff */
[----:B------:R-:W-:Y:S02]  /*1c00*/  USHF.R.S32.HI UR13, URZ, 0x6, UR13 ;  /* 0x000000063f0d7899 */ /* 0x000fe4000801140d */
[----:B------:R-:W-:Y:S01]  /*1c10*/  UIADD3 UR6, UR32, -0x1, URZ ;  /* 0xffffffff20067890 */ /* 0x000fe2000fffe03f */
[----:B------:R-:W-:Y:S01]  /*1c20*/  IADD3 R3, R3, UR7, RZ ;  /* 0x0000000703037c10 */ /* 0x000fe2000fffe0ff */
[----:B------:R-:W-:Y:S01]  /*1c30*/  UISETP.LT.AND UP1, UPT, URZ, UR13, UPT ;  /* 0x0000000d3f00728c */ /* 0x000fe2000bf21270 */
[----:B------:R-:W-:-:S02]  /*1c40*/  LOP3.LUT R9, R4, 0xffffffe0, RZ, 0xc0, !PT ;  /* 0xffffffe004097812 */ /* 0x000fc400078ec0ff */
[----:B------:R-:W-:Y:S01]  /*1c50*/  SHF.R.S32.HI R4, RZ, 0x5, R4 ;  /* 0x00000005ff047819 */ /* 0x000fe20000011404 */
[----:B------:R-:W-:Y:S01]  /*1c60*/  IMAD.WIDE.U32 R2, R5, c[0x0][0x378], R2 ;  /* 0x0000de0005027a25 */ /* 0x000fe200078e0002 */
[----:B------:R-:W-:-:S03]  /*1c70*/  USEL UR13, URZ, UR13, !UP1 ;  /* 0x0000000d3f0d7287 */ /* 0x000fc6000c800000 */
[----:B------:R-:W-:Y:S01]  /*1c80*/  IMAD.IADD R9, R26, 0x1, -R9 ;  /* 0x000000011a097824 */ /* 0x000fe200078e0a09 */
[----:B------:R-:W-:Y:S01]  /*1c90*/  IADD3 R3, R3, UR9, RZ ;  /* 0x0000000903037c10 */ /* 0x000fe2000fffe0ff */
[----:B------:R-:W-:Y:S02]  /*1ca0*/  UISETP.GT.AND UP1, UPT, UR32, UR13, UPT ;  /* 0x0000000d2000728c */ /* 0x000fe4000bf24270 */
[----:B------:R-:W-:Y:S01]  /*1cb0*/  IMAD R9, R4, UR45, R9 ;  /* 0x0000002d04097c24 */ /* 0x000fe2000f8e0209 */
[----:B------:R-:W-:Y:S01]  /*1cc0*/  UIMAD.WIDE UR8, UR8, UR60, UR22 ;  /* 0x0000003c080872a5 */ /* 0x000fe2000f8e0216 */
[----:B------:R-:W-:Y:S02]  /*1cd0*/  IMAD R4, R23, c[0x0][0x370], RZ ;  /* 0x0000dc0017047a24 */ /* 0x000fe400078e02ff */
[----:B------:R-:W-:Y:S02]  /*1ce0*/  ULDC.64 UR22, c[0x0][0x3c8] ;  /* 0x0000f20000167ab9 */ /* 0x000fe40000000a00 */
[----:B------:R-:W-:-:S02]  /*1cf0*/  IMAD R10, R0, c[0x0][0x374], R4 ;  /* 0x0000dd00000a7a24 */ /* 0x000fc400078e0204 */
[----:B------:R-:W-:-:S04]  /*1d00*/  IMAD.WIDE.U32 R4, R0, c[0x0][0x370], R2 ;  /* 0x0000dc0000047a25 */ /* 0x000fc800078e0002 */
[----:B------:R-:W-:Y:S01]  /*1d10*/  IMAD.WIDE.U32 R2, R11, c[0x0][0x1a8], R6 ;  /* 0x00006a000b027a25 */ /* 0x000fe200078e0006 */
[----:B------:R-:W-:-:S03]  /*1d20*/  LEA R220, P0, R4, c[0x0][0x330], 0x1 ;  /* 0x0000cc0004dc7a11 */ /* 0x000fc600078008ff */
[----:B------:R-:W-:Y:S01]  /*1d30*/  IMAD.IADD R6, R5, 0x1, R10 ;  /* 0x0000000105067824 */ /* 0x000fe200078e020a */
[----:B------:R-:W-:Y:S01]  /*1d40*/  IADD3 R5, P3, R9, UR17, RZ ;  /* 0x0000001109057c10 */ /* 0x000fe2000ff7e0ff */
[----:B------:R-:W-:Y:S01]  /*1d50*/  UIMAD.WIDE UR16, UR16, UR60, UR22 ;  /* 0x0000003c101072a5 */ /* 0x000fe2000f8e0216 */
[----:B------:R-:W-:Y:S01]  /*1d60*/  IADD3 R7, R3, UR10, RZ ;  /* 0x0000000a03077c10 */ /* 0x000fe2000fffe0ff */
[----:B------:R-:W-:Y:S01]  /*1d70*/  UMOV UR10, UR8 ;  /* 0x00000008000a7c82 */ /* 0x000fe20008000000 */
[----:B------:R-:W-:Y:S02]  /*1d80*/  LEA.HI.X R221, R4, c[0x0][0x334], R6, 0x1, P0 ;  /* 0x0000cd0004dd7a11 */ /* 0x000fe400000f0c06 */
[----:B------:R-:W-:Y:S02]  /*1d90*/  PLOP3.LUT P0, PT, PT, PT, UP1, 0x80, 0x0 ;  /* 0x000000000000781c */ /* 0x000fe40003f0f018 */
[----:B------:R-:W-:Y:S01]  /*1da0*/  LEA R227, P2, R5, c[0x0][0x350], 0x2 ;  /* 0x0000d40005e37a11 */ /* 0x000fe200078410ff */
[----:B------:R-:W-:Y:S01]  /*1db0*/  UMOV UR11, UR17 ;  /* 0x00000011000b7c82 */ /* 0x000fe20008000000 */
[----:B------:R-:W-:-:S02]  /*1dc0*/  LEA R218, P4, R2, c[0x0][0x160], 0x1 ;  /* 0x0000580002da7a11 */ /* 0x000fc400078808ff */
[----:B------:R-:W-:Y:S01]  /*1dd0*/  LEA.HI.X.SX32 R3, R9, UR12, 0x1, P3 ;  /* 0x0000000c09037c11 */ /* 0x000fe200098f0eff */
[----:B------:R-:W-:Y:S01]  /*1de0*/  UMOV UR12, UR16 ;  /* 0x00000010000c7c82 */ /* 0x000fe20008000000 */
[----:B------:R-:W-:Y:S02]  /*1df0*/  LEA.HI.X R219, R2, c[0x0][0x164], R7, 0x1, P4 ;  /* 0x0000590002db7a11 */ /* 0x000fe400020f0c07 */
[----:B------:R-:W-:-:S03]  /*1e00*/  LEA.HI.X R226, R5, c[0x0][0x354], R3, 0x2, P2 ;  /* 0x0000d50005e27a11 */ /* 0x000fc600010f1403 */
[----:B------:R-:W-:Y:S05]  /*1e10*/  @P0 BRA `(.L_x_224) ;  /* 0x00000b9000000947 */ /* 0x000fea0003800000 */
[----:B-1----:R-:W-:Y:S02]  /*1e20*/  @UP0 UIADD3 UR8, UR19, UR25, URZ ;  /* 0x0000001913080290 */ /* 0x002fe4000fffe03f */
        /* <DEDUP_REMOVED lines=17> */
.L_x_225:
        /* <DEDUP_REMOVED lines=18> */
.L_x_226:
        /* <DEDUP_REMOVED lines=28> */
.L_x_228:
[----:B------:R-:W-:Y:S05]  /*2220*/  BSYNC B0 ;  /* 0x0000000000007941 */ /* 0x000fea0003800000 */
.L_x_227:
[----:B------:R-:W-:Y:S01]  /*2230*/  IADD3 R4, R0, 0x20, RZ ;  /* 0x0000002000047810 */ /* 0x000fe20007ffe0ff */
[----:B------:R-:W-:Y:S03]  /*2240*/  BSSY B0, `(.L_x_229) ;  /* 0x000000f000007945 */ /* 0x000fe60003800000 */
[----:B------:R-:W-:-:S13]  /*2250*/  ISETP.GE.AND P2, PT, R4, UR6, PT ;  /* 0x0000000604007c0c */ /* 0x000fda000bf46270 */
[----:B------:R-:W-:Y:S05]  /*2260*/  @P2 BRA `(.L_x_230) ;  /* 0x000000c000002947 */ /* 0x000fea0003800000 */
[----:B-1----:R-:W-:Y:S02]  /*2270*/  IADD3 R6, P0, R0, 0x20, RZ ;  /* 0x0000002000067810 */ /* 0x002fe40007f1e0ff */
[----:B------:R-:W-:-:S03]  /*2280*/  MOV R5, R8 ;  /* 0x0000000800057202 */ /* 0x000fc60000000f00 */
[----:B------:R-:W-:-:S04]  /*2290*/  IMAD.X R4, RZ, RZ, R23, P0 ;  /* 0x000000ffff047224 */ /* 0x000fc800000e0617 */
[----:B------:R-:W-:Y:S02]  /*22a0*/  IMAD R7, R4, c[0x0][0x3a0], RZ ;  /* 0x0000e80004077a24 */ /* 0x000fe400078e02ff */
[----:B------:R-:W-:Y:S02]  /*22b0*/  IMAD.MOV.U32 R4, RZ, RZ, R2 ;  /* 0x000000ffff047224 */ /* 0x000fe400078e0002 */
[C---:B------:R-:W-:Y:S02]  /*22c0*/  IMAD R7, R6.reuse, c[0x0][0x3a4], R7 ;  /* 0x0000e90006077a24 */ /* 0x040fe400078e0207 */
[----:B------:R-:W-:-:S05]  /*22d0*/  IMAD.WIDE.U32 R4, R6, c[0x0][0x3a0], R4 ;  /* 0x0000e80006047a25 */ /* 0x000fca00078e0004 */
[----:B------:R-:W-:Y:S02]  /*22e0*/  LEA R6, P0, R4, c[0x0][0x340], 0x1 ;  /* 0x0000d00004067a11 */ /* 0x000fe400078008ff */
[----:B------:R-:W-:-:S04]  /*22f0*/  IADD3 R7, R5, R7, RZ ;  /* 0x0000000705077210 */ /* 0x000fc80007ffe0ff */
[----:B------:R-:W-:-:S05]  /*2300*/  LEA.HI.X R7, R4, c[0x0][0x344], R7, 0x1, P0 ;  /* 0x0000d10004077a11 */ /* 0x000fca00000f0c07 */
[----:B------:R1:W-:Y:S04]  /*2310*/  STG.E.128 [R6.64], RZ ;  /* 0x000000ff06007986 */ /* 0x0003e8000c101d04 */
[----:B------:R1:W-:Y:S02]  /*2320*/  STG.E.128 [R6.64+0x80], RZ ;  /* 0x000080ff06007986 */ /* 0x0003e4000c101d04 */
.L_x_230:
[----:B------:R-:W-:Y:S05]  /*2330*/  BSYNC B0 ;  /* 0x0000000000007941 */ /* 0x000fea0003800000 */
.L_x_229:
        /* <DEDUP_REMOVED lines=16> */
.L_x_232:
[----:B------:R-:W-:Y:S05]  /*2440*/  BSYNC B0 ;  /* 0x0000000000007941 */ /* 0x000fea0003800000 */
.L_x_231:
[----:B------:R-:W-:Y:S01]  /*2450*/  IADD3 R4, R0, 0x60, RZ ;  /* 0x0000006000047810 */ /* 0x000fe20007ffe0ff */
[----:B------:R-:W-:Y:S03]  /*2460*/  BSSY B0, `(.L_x_233) ;  /* 0x000000f000007945 */ /* 0x000fe60003800000 */
[----:B------:R-:W-:-:S13]  /*2470*/  ISETP.GE.AND P0, PT, R4, UR6, PT ;  /* 0x0000000604007c0c */ /* 0x000fda000bf06270 */
[----:B------:R-:W-:Y:S05]  /*2480*/  @P0 BRA `(.L_x_234) ;  /* 0x000000c000000947 */ /* 0x000fea0003800000 */
[----:B------:R-:W-:Y:S01]  /*2490*/  IADD3 R3, P4, R0, 0x60, RZ ;  /* 0x0000006000037810 */ /* 0x000fe20007f9e0ff */
[----:B------:R-:W-:Y:S01]  /*24a0*/  IMAD.MOV.U32 R9, RZ, RZ, R8 ;  /* 0x000000ffff097224 */ /* 0x000fe200078e0008 */
[----:B------:R-:W-:-:S03]  /*24b0*/  MOV R8, R2 ;  /* 0x0000000200087202 */ /* 0x000fc60000000f00 */
[----:B------:R-:W-:Y:S02]  /*24c0*/  IMAD.X R4, RZ, RZ, R23, P4 ;  /* 0x000000ffff047224 */ /* 0x000fe400020e0617 */
[----:B------:R-:W-:-:S04]  /*24d0*/  IMAD.WIDE.U32 R8, R3, c[0x0][0x3a0], R8 ;  /* 0x0000e80003087a25 */ /* 0x000fc800078e0008 */
[----:B------:R-:W-:Y:S01]  /*24e0*/  IMAD R4, R4, c[0x0][0x3a0], RZ ;  /* 0x0000e80004047a24 */ /* 0x000fe200078e02ff */
[----:B------:R-:W-:-:S03]  /*24f0*/  LEA R2, P4, R8, c[0x0][0x340], 0x1 ;  /* 0x0000d00008027a11 */ /* 0x000fc600078808ff */
[----:B------:R-:W-:-:S05]  /*2500*/  IMAD R3, R3, c[0x0][0x3a4], R4 ;  /* 0x0000e90003037a24 */ /* 0x000fca00078e0204 */
[----:B------:R-:W-:-:S04]  /*2510*/  IADD3 R3, R9, R3, RZ ;  /* 0x0000000309037210 */ /* 0x000fc80007ffe0ff */
[----:B------:R-:W-:-:S05]  /*2520*/  LEA.HI.X R3, R8, c[0x0][0x344], R3, 0x1, P4 ;  /* 0x0000d10008037a11 */ /* 0x000fca00020f0c03 */
[----:B------:R2:W-:Y:S04]  /*2530*/  STG.E.128 [R2.64], RZ ;  /* 0x000000ff02007986 */ /* 0x0005e8000c101d04 */
[----:B------:R2:W-:Y:S02]  /*2540*/  STG.E.128 [R2.64+0x80], RZ ;  /* 0x000080ff02007986 */ /* 0x0005e4000c101d04 */
.L_x_234:
[----:B------:R-:W-:Y:S05]  /*2550*/  BSYNC B0 ;  /* 0x0000000000007941 */ /* 0x000fea0003800000 */
.L_x_233:
[----:B------:R-:W-:Y:S01]  /*2560*/  ULDC.64 UR6, c[0x0][0x3a8] ;  /* 0x0000ea0000067ab9 */ /* 0x000fe20000000a00 */
[----:B--2---:R-:W-:Y:S01]  /*2570*/  IMAD.WIDE.U32 R2, R10, c[0x0][0x3a8], R14 ;  /* 0x0000ea000a027a25 */ /* 0x004fe200078e000e */
        /* <DEDUP_REMOVED lines=14> */
[----:B-1----:R-:W-:Y:S01]  /*2660*/  IMAD R6, R23, c[0x0][0x3a8], RZ ;  /* 0x0000ea0017067a24 */ /* 0x002fe200078e02ff */
        /* <DEDUP_REMOVED lines=8> */
.L_x_236:
[----:B------:R-:W-:Y:S05]  /*26f0*/  BSYNC B0 ;  /* 0x0000000000007941 */ /* 0x000fea0003800000 */
.L_x_235:
[----:B------:R-:W-:Y:S01]  /*2700*/  BSSY B0, `(.L_x_237) ;  /* 0x000000e000007945 */ /* 0x000fe20003800000 */
        /* <DEDUP_REMOVED lines=13> */
.L_x_238:
[----:B------:R-:W-:Y:S05]  /*27e0*/  BSYNC B0 ;  /* 0x0000000000007941 */ /* 0x000fea0003800000 */
.L_x_237:
        /* <DEDUP_REMOVED lines=14> */
.L_x_240:
[----:B------:R-:W-:Y:S05]  /*28d0*/  BSYNC B0 ;  /* 0x0000000000007941 */ /* 0x000fea0003800000 */
.L_x_239:
        /* <DEDUP_REMOVED lines=10> */
[----:B------:R1:W-:Y:S04]  /*2980*/  STG.E.128 [R2.64], RZ ;  /* 0x000000ff02007986 */ /* 0x0003e8000c101d04 */
[----:B------:R1:W-:Y:S01]  /*2990*/  STG.E.128 [R2.64+0x80], RZ ;  /* 0x000080ff02007986 */ /* 0x0003e2000c101d04 */
[----:B------:R-:W-:Y:S05]  /*29a0*/  BRA `(.L_x_241) ;  /* 0x00006de000007947 */ /* 0x000fea0003800000 */
.L_x_224:
[----:B-1----:R-:W2:Y:S01]  /*29b0*/  LDL R16, [R1] ;  /* 0x0000000001107983 */ /* 0x002ea20000100800 */
[----:B------:R-:W-:Y:S01]  /*29c0*/  UIMAD UR7, UR6, -0x40, UR26 ;  /* 0xffffffc0060778a4 */ /* 0x000fe2000f8e021a */
[----:B------:R-:W-:Y:S01]  /*29d0*/  IADD3 R2, R0, 0x20, RZ ;  /* 0x0000002000027810 */ /* 0x000fe20007ffe0ff */
[----:B------:R-:W-:Y:S01]  /*29e0*/  IMAD.MOV.U32 R196, RZ, RZ, 0x40 ;  /* 0x00000040ffc47424 */ /* 0x000fe200078e00ff */
[----:B------:R-:W3:Y:S01]  /*29f0*/  LDL R28, [R1+0x38] ;  /* 0x00003800011c7983 */ /* 0x000ee20000100800 */
[----:B------:R-:W-:Y:S01]  /*2a00*/  ULDC.64 UR16, c[0x0][0x198] ;  /* 0x0000660000107ab9 */ /* 0x000fe20000000a00 */
[----:B------:R-:W-:Y:S01]  /*2a10*/  IMAD.U32 R12, RZ, RZ, UR24 ;  /* 0x00000018ff0c7e24 */ /* 0x000fe2000f8e00ff */
[----:B------:R-:W-:Y:S01]  /*2a20*/  ISETP.GE.AND P6, PT, R2, UR7, PT ;  /* 0x0000000702007c0c */ /* 0x000fe2000bfc6270 */
[----:B------:R-:W-:Y:S01]  /*2a30*/  IMAD.WIDE.U32 R4, R196, c[0x0][0x370], RZ ;  /* 0x0000dc00c4047a25 */ /* 0x000fe200078e00ff */
[----:B------:R-:W-:Y:S01]  /*2a40*/  UIMAD UR8, UR20, UR16, URZ ;  /* 0x00000010140872a4 */ /* 0x000fe2000f8e023f */
[----:B------:R-:W-:-:S02]  /*2a50*/  ISETP.GE.AND P1, PT, R0, UR7, PT ;  /* 0x0000000700007c0c */ /* 0x000fc4000bf26270 */
[C---:B------:R-:W-:Y:S01]  /*2a60*/  IMAD R9, R196.reuse, c[0x0][0x374], RZ ;  /* 0x0000dd00c4097a24 */ /* 0x040fe200078e02ff */
[----:B------:R-:W-:Y:S01]  /*2a70*/  UIMAD UR15, UR24, UR17, UR8 ;  /* 0x00000011180f72a4 */ /* 0x000fe2000f8e0208 */
[----:B------:R-:W-:Y:S01]  /*2a80*/  IMAD.WIDE.U32 R6, R196, c[0x0][0x190], RZ ;  /* 0x00006400c4067a25 */ /* 0x000fe200078e00ff */
[----:B------:R-:W-:Y:S02]  /*2a90*/  UIMAD UR8, UR18, -0x80, UR14 ;  /* 0xffffff80120878a4 */ /* 0x000fe4000f8e020e */
[----:B------:R-:W-:-:S03]  /*2aa0*/  ULDC.64 UR16, c[0x0][0x1a0] ;  /* 0x0000680000107ab9 */ /* 0x000fc60000000a00 */
[----:B------:R-:W-:Y:S02]  /*2ab0*/  @!P6 IADD3 R4, P0, R220, R4, RZ ;  /* 0x00000004dc04e210 */ /* 0x000fe40007f1e0ff */
[----:B------:R-:W-:Y:S02]  /*2ac0*/  ISETP.GE.AND P4, PT, R2, UR8, PT ;  /* 0x0000000802007c0c */ /* 0x000fe4000bf86270 */
[----:B------:R-:W-:Y:S01]  /*2ad0*/  @!P6 IADD3.X R5, R221, R5, R9, P0, !PT ;  /* 0x00000005dd05e210 */ /* 0x000fe200007fe409 */
[----:B------:R-:W-:Y:S01]  /*2ae0*/  IMAD R9, R196, c[0x0][0x194], RZ ;  /* 0x00006500c4097a24 */ /* 0x000fe200078e02ff */
[----:B------:R-:W-:Y:S02]  /*2af0*/  PLOP3.LUT P0, PT, PT, PT, UP6, 0x80, 0x0 ;  /* 0x000000000000781c */ /* 0x000fe40003f0f068 */
[----:B------:R-:W-:Y:S02]  /*2b00*/  IADD3 R2, R0, 0x40, RZ ;  /* 0x0000004000027810 */ /* 0x000fe40007ffe0ff */
[----:B------:R-:W-:Y:S01]  /*2b10*/  @!P6 IADD3 R20, P5, R218, R6, RZ ;  /* 0x00000006da14e210 */ /* 0x000fe20007fbe0ff */
[----:B------:R-:W-:Y:S01]  /*2b20*/  IMAD.U32 R6, RZ, RZ, UR15 ;  /* 0x0000000fff067e24 */ /* 0x000fe2000f8e00ff */
[----:B------:R-:W-:Y:S01]  /*2b30*/  ISETP.GE.AND P3, PT, R2, UR8, PT ;  /* 0x0000000802007c0c */ /* 0x000fe2000bf66270 */
[----:B------:R-:W-:Y:S01]  /*2b40*/  IMAD.WIDE.U32 R2, R12, c[0x0][0x198], R14 ;  /* 0x000066000c027a25 */ /* 0x000fe200078e000e */
[----:B------:R-:W-:Y:S01]  /*2b50*/  ULEA.HI UR15, UR6, UR6, URZ, 0x1 ;  /* 0x00000006060f7291 */ /* 0x000fe2000f8f083f */
[----:B------:R-:W-:-:S02]  /*2b60*/  @!P6 IADD3.X R21, R219, R7, R9, P5, !PT ;  /* 0x00000007db15e210 */ /* 0x000fc40002ffe409 */
[----:B------:R-:W-:Y:S01]  /*2b70*/  ISETP.GE.AND P5, PT, R0, UR8, PT ;  /* 0x0000000800007c0c */ /* 0x000fe2000bfa6270 */
[----:B------:R-:W-:Y:S01]  /*2b80*/  ULOP3.LUT UR15, UR15, 0xfffffffe, URZ, 0xc0, !UPT ;  /* 0xfffffffe0f0f7892 */ /* 0x000fe2000f8ec03f */
[----:B------:R-:W-:-:S03]  /*2b90*/  IADD3 R2, P2, R2, UR31, RZ ;  /* 0x0000001f02027c10 */ /* 0x000fc6000ff5e0ff */
[----:B------:R-:W-:Y:S01]  /*2ba0*/  UIADD3 UR15, UR6, -UR15, URZ ;  /* 0x8000000f060f7290 */ /* 0x000fe2000fffe03f */
[----:B------:R-:W-:Y:S01]  /*2bb0*/  IADD3.X R3, R3, UR33, R6, P2, !PT ;  /* 0x0000002103037c10 */ /* 0x000fe200097fe406 */
[----:B------:R-:W-:Y:S02]  /*2bc0*/  IMAD R6, R13, c[0x0][0x1b0], RZ ;  /* 0x00006c000d067a24 */ /* 0x000fe400078e02ff */
[----:B------:R-:W-:Y:S02]  /*2bd0*/  UISETP.NE.AND UP0, UPT, UR15, 0x1, UPT ;  /* 0x000000010f00788c */ /* 0x000fe4000bf05270 */
[----:B------:R-:W-:Y:S01]  /*2be0*/  IMAD R10, R8, c[0x0][0x1b4], R6 ;  /* 0x00006d00080a7a24 */ /* 0x000fe200078e0206 */
[----:B------:R-:W-:Y:S01]  /*2bf0*/  @P0 BAR.SYNC.DEFER_BLOCKING 0x0 ;  /* 0x0000000000000b1d */ /* 0x000fe20000010000 */
[----:B------:R-:W-:Y:S01]  /*2c00*/  @!P4 IADD3 R6, P0, R0, 0x20, RZ ;  /* 0x000000200006c810 */ /* 0x000fe20007f1e0ff */
[----:B------:R-:W-:Y:S01]  /*2c10*/  IMAD.WIDE.U32 R2, R8, c[0x0][0x1b0], R2 ;  /* 0x00006c0008027a25 */ /* 0x000fe200078e0002 */
[----:B------:R-:W-:-:S02]  /*2c20*/  PLOP3.LUT P2, PT, PT, PT, UP0, 0x80, 0x0 ;  /* 0x000000000000781c */ /* 0x000fc40003f4f008 */
[----:B------:R-:W-:Y:S01]  /*2c30*/  @!P4 IADD3.X R7, RZ, R23, RZ, P0, !PT ;  /* 0x00000017ff07c210 */ /* 0x000fe200007fe4ff */
[----:B------:R-:W-:Y:S01]  /*2c40*/  IMAD.IADD R3, R3, 0x1, R10 ;  /* 0x0000000103037824 */ /* 0x000fe200078e020a */
[----:B------:R-:W-:-:S03]  /*2c50*/  IADD3 R10, R0, 0x60, RZ ;  /* 0x00000060000a7810 */ /* 0x000fc60007ffe0ff */
[----:B------:R-:W-:Y:S02]  /*2c60*/  @!P4 IMAD R11, R7, c[0x0][0x198], RZ ;  /* 0x00006600070bca24 */ /* 0x000fe400078e02ff */
[----:B------:R-:W-:Y:S02]  /*2c70*/  @!P5 IMAD R7, R23, c[0x0][0x198], RZ ;  /* 0x000066001707da24 */ /* 0x000fe400078e02ff */
[----:B------:R-:W-:Y:S01]  /*2c80*/  @!P4 IMAD R11, R6, c[0x0][0x19c], R11 ;  /* 0x00006700060bca24 */ /* 0x000fe200078e020b */
[----:B------:R-:W-:Y:S01]  /*2c90*/  MOV R242, 0x7f800000 ;  /* 0x7f80000000f27802 */ /* 0x000fe20000000f00 */
[----:B------:R-:W-:Y:S02]  /*2ca0*/  IMAD.MOV.U32 R243, RZ, RZ, 0x7f800000 ;  /* 0x7f800000fff37424 */ /* 0x000fe400078e00ff */
[----:B------:R-:W-:Y:S02]  /*2cb0*/  IMAD.MOV.U32 R240, RZ, RZ, 0x7f800000 ;  /* 0x7f800000fff07424 */ /* 0x000fe400078e00ff */
[----:B------:R-:W-:-:S02]  /*2cc0*/  IMAD.MOV.U32 R241, RZ, RZ, 0x7f800000 ;  /* 0x7f800000fff17424 */ /* 0x000fc400078e00ff */
[----:B------:R-:W-:Y:S02]  /*2cd0*/  IMAD.MOV.U32 R215, RZ, RZ, 0x20 ;  /* 0x00000020ffd77424 */ /* 0x000fe400078e00ff */
[----:B------:R-:W-:Y:S01]  /*2ce0*/  IMAD.SHL.U32 R207, R216, 0x2, RZ ;  /* 0x00000002d8cf7824 */ /* 0x000fe200078e00ff */
[----:B------:R-:W-:Y:S01]  /*2cf0*/  UIADD3 UR15, UR26, 0x80, UR24 ;  /* 0x000000801a0f7890 */ /* 0x000fe2000fffe018 */
        /* <DEDUP_REMOVED lines=21> */
[C---:B--2---:R-:W-:Y:S01]  /*2e50*/  IMAD.SHL.U32 R22, R16.reuse, 0x2, RZ ;  /* 0x0000000210167824 */ /* 0x044fe200078e00ff */
[----:B------:R-:W-:-:S04]  /*2e60*/  IADD3 R9, R16, 0x2000, RZ ;  /* 0x0000200010097810 */ /* 0x000fc80007ffe0ff */
[----:B------:R-:W-:Y:S01]  /*2e70*/  @P1 STS.128 [R22+0x8000], RZ ;  /* 0x008000ff16001388 */ /* 0x000fe20000000c00 */
[----:B------:R-:W-:-:S03]  /*2e80*/  SEL R9, R9, R16, !P2 ;  /* 0x0000001009097207 */ /* 0x000fc60005000000 */
[----:B------:R-:W-:Y:S02]  /*2e90*/  @P1 STS.128 [R22+0xa000], RZ ;  /* 0x00a000ff16001388 */ /* 0x000fe40000000c00 */
[----:B------:R-:W-:Y:S02]  /*2ea0*/  IMAD.SHL.U32 R217, R9, 0x2, RZ ;  /* 0x0000000209d97824 */ /* 0x000fe400078e00ff */
[----:B------:R-:W-:Y:S01]  /*2eb0*/  @!PT LDS RZ, [RZ] ;  /* 0x00000000fffff984 */ /* 0x000fe20000000800 */
[----:B------:R-:W-:Y:S01]  /*2ec0*/  @!PT LDS RZ, [RZ] ;  /* 0x00000000fffff984 */ /* 0x000fe20000000800 */
[----:B------:R-:W-:Y:S01]  /*2ed0*/  @!PT LDS RZ, [RZ] ;  /* 0x00000000fffff984 */ /* 0x000fe20000000800 */
[----:B------:R1:W-:Y:S01]  /*2ee0*/  @!P1 LDGSTS.E.BYPASS.LTC128B.128 [R22+0x8000], [R220.64] ;  /* 0x08000000dc169fae */ /* 0x0003e2000b901d44 */
[----:B------:R-:W-:Y:S02]  /*2ef0*/  @!P5 IMAD R9, R0, c[0x0][0x19c], R7 ;  /* 0x000067000009da24 */ /* 0x000fe400078e0207 */
[--C-:B------:R-:W-:Y:S01]  /*2f00*/  @!P5 IMAD.MOV.U32 R7, RZ, RZ, R3.reuse ;  /* 0x000000ffff07d224 */ /* 0x100fe200078e0003 */
[----:B------:R1:W-:Y:S04]  /*2f10*/  @!P1 LDGSTS.E.BYPASS.LTC128B.128 [R22+0xa000], [R220.64+0x80] ;  /* 0x0a000080dc169fae */ /* 0x0003e8000b901d44 */
[----:B------:R-:W-:Y:S04]  /*2f20*/  @P6 STS.128 [R22+0x9000], RZ ;  /* 0x009000ff16006388 */ /* 0x000fe80000000c00 */
[----:B------:R-:W-:Y:S04]  /*2f30*/  @P6 STS.128 [R22+0xb000], RZ ;  /* 0x00b000ff16006388 */ /* 0x000fe80000000c00 */
[----:B------:R-:W-:Y:S01]  /*2f40*/  @!PT LDS RZ, [RZ] ;  /* 0x00000000fffff984 */ /* 0x000fe20000000800 */
[----:B------:R-:W-:Y:S01]  /*2f50*/  @!PT LDS RZ, [RZ] ;  /* 0x00000000fffff984 */ /* 0x000fe20000000800 */
[----:B------:R-:W-:Y:S01]  /*2f60*/  @!PT LDS RZ, [RZ] ;  /* 0x00000000fffff984 */ /* 0x000fe20000000800 */
[----:B------:R2:W-:Y:S04]  /*2f70*/  @!P6 LDGSTS.E.BYPASS.LTC128B.128 [R22+0x9000], [R4.64] ;  /* 0x090000000416efae */ /* 0x0005e8000b901d44 */
[----:B------:R2:W-:Y:S04]  /*2f80*/  @!P6 LDGSTS.E.BYPASS.LTC128B.128 [R22+0xb000], [R4.64+0x80] ;  /* 0x0b0000800416efae */ /* 0x0005e8000b901d44 */
[----:B------:R-:W-:Y:S04]  /*2f90*/  @P1 STS [R217], RZ ;  /* 0x000000ffd9001388 */ /* 0x000fe80000000800 */
[----:B------:R-:W-:Y:S04]  /*2fa0*/  @P1 STS [R217+0x4], RZ ;  /* 0x000004ffd9001388 */ /* 0x000fe80000000800 */
[----:B------:R-:W-:Y:S04]  /*2fb0*/  @P1 STS [R217+0x8], RZ ;  /* 0x000008ffd9001388 */ /* 0x000fe80000000800 */
[----:B------:R-:W-:Y:S04]  /*2fc0*/  @P1 STS [R217+0xc], RZ ;  /* 0x00000cffd9001388 */ /* 0x000fe80000000800 */
[----:B------:R-:W-:Y:S04]  /*2fd0*/  @P1 STS [R217+0x2000], RZ ;  /* 0x002000ffd9001388 */ /* 0x000fe80000000800 */
[----:B------:R-:W-:Y:S01]  /*2fe0*/  @P1 STS [R217+0x2004], RZ ;  /* 0x002004ffd9001388 */ /* 0x000fe20000000800 */
[----:B--2---:R-:W-:-:S03]  /*2ff0*/  @!P4 IMAD.WIDE.U32 R4, R6, c[0x0][0x198], R2 ;  /* 0x000066000604ca25 */ /* 0x004fc600078e0002 */
[----:B------:R-:W-:Y:S01]  /*3000*/  @P1 STS [R217+0x2008], RZ ;  /* 0x002008ffd9001388 */ /* 0x000fe20000000800 */
[----:B------:R-:W-:-:S03]  /*3010*/  @!P5 IMAD.MOV.U32 R6, RZ, RZ, R2 ;  /* 0x000000ffff06d224 */ /* 0x000fc600078e0002 */
[----:B------:R-:W-:Y:S01]  /*3020*/  @P1 STS [R217+0x200c], RZ ;  /* 0x00200cffd9001388 */ /* 0x000fe20000000800 */
[----:B------:R-:W-:Y:S02]  /*3030*/  @!P4 IMAD.IADD R5, R5, 0x1, R11 ;  /* 0x000000010505c824 */ /* 0x000fe400078e020b */
[----:B------:R-:W-:Y:S01]  /*3040*/  @!P5 IMAD.WIDE.U32 R6, R0, c[0x0][0x198], R6 ;  /* 0x000066000006da25 */ /* 0x000fe200078e0006 */
[----:B------:R-:W-:Y:S01]  /*3050*/  @!PT LDS RZ, [RZ] ;  /* 0x00000000fffff984 */ /* 0x000fe20000000800 */
[----:B------:R-:W-:Y:S01]  /*3060*/  @!PT LDS RZ, [RZ] ;  /* 0x00000000fffff984 */ /* 0x000fe20000000800 */
[----:B------:R-:W-:Y:S01]  /*3070*/  @!PT LDS RZ, [RZ] ;  /* 0x00000000fffff984 */ /* 0x000fe20000000800 */
[----:B------:R1:W-:Y:S04]  /*3080*/  @!P1 LDGSTS.E.BYPASS.LTC128B.128 [R217], [R218.64] ;  /* 0x00000000dad99fae */ /* 0x0003e8000b901d44 */
[----:B------:R-:W-:Y:S01]  /*3090*/  @!P5 IADD3 R9, R7, R9, RZ ;  /* 0x000000090709d210 */ /* 0x000fe20007ffe0ff */
[----:B------:R1:W-:Y:S01]  /*30a0*/  @!P1 LDGSTS.E.BYPASS.LTC128B.128 [R217+0x2000], [R218.64+0x80] ;  /* 0x02000080dad99fae */ /* 0x0003e2000b901d44 */
[----:B------:R-:W-:-:S02]  /*30b0*/  @!P5 LEA R18, P0, R6, c[0x0][0x168], 0x1 ;  /* 0x00005a000612da11 */ /* 0x000fc400078008ff */
[----:B------:R-:W-:Y:S01]  /*30c0*/  ISETP.GE.AND P1, PT, R10, UR8, PT ;  /* 0x000000080a007c0c */ /* 0x000fe2000bf26270 */
[----:B------:R-:W-:Y:S01]  /*30d0*/  UIMAD UR8, UR20, UR16, URZ ;  /* 0x00000010140872a4 */ /* 0x000fe2000f8e023f */
[----:B------:R-:W-:Y:S02]  /*30e0*/  @!P5 LEA.HI.X R19, R6, c[0x0][0x16c], R9, 0x1, P0 ;  /* 0x00005b000613da11 */ /* 0x000fe400000f0c09 */
[----:B------:R-:W-:-:S04]  /*30f0*/  @!P4 LEA R16, P0, R4, c[0x0][0x168], 0x1 ;  /* 0x00005a000410ca11 */ /* 0x000fc800078008ff */
[----:B------:R-:W-:Y:S01]  /*3100*/  @!P4 LEA.HI.X R17, R4, c[0x0][0x16c], R5, 0x1, P0 ;  /* 0x00005b000411ca11 */ /* 0x000fe200000f0c05 */
[----:B------:R-:W-:Y:S01]  /*3110*/  UIMAD UR8, UR24, UR17, UR8 ;  /* 0x00000011180872a4 */ /* 0x000fe2000f8e0208 */
[----:B------:R-:W-:Y:S01]  /*3120*/  @!P3 IADD3 R9, P0, R0, 0x40, RZ ;  /* 0x000000400009b810 */ /* 0x000fe20007f1e0ff */
[----:B------:R-:W-:-:S04]  /*3130*/  IMAD.WIDE.U32 R4, R12, c[0x0][0x1a0], R14 ;  /* 0x000068000c047a25 */ /* 0x000fc800078e000e */
[--C-:B------:R-:W-:Y:S01]  /*3140*/  @!P3 IMAD.X R6, RZ, RZ, R23.reuse, P0 ;  /* 0x000000ffff06b224 */ /* 0x100fe200000e0617 */
[----:B------:R-:W-:Y:S01]  /*3150*/  @!P1 IADD3 R10, P0, R0, 0x60, RZ ;  /* 0x00000060000a9810 */ /* 0x000fe20007f1e0ff */
[----:B------:R-:W-:Y:S02]  /*3160*/  IMAD.U32 R7, RZ, RZ, UR8 ;  /* 0x00000008ff077e24 */ /* 0x000fe4000f8e00ff */
[----:B------:R-:W-:Y:S02]  /*3170*/  @!P3 IMAD R6, R6, c[0x0][0x198], RZ ;  /* 0x000066000606ba24 */ /* 0x000fe400078e02ff */
[----:B------:R-:W-:Y:S01]  /*3180*/  @!P1 IMAD.X R14, RZ, RZ, R23, P0 ;  /* 0x000000ffff0e9224 */ /* 0x000fe200000e0617 */
[----:B------:R-:W-:Y:S01]  /*3190*/  IADD3 R4, P0, R4, UR27, RZ ;  /* 0x0000001b04047c10 */ /* 0x000fe2000ff1e0ff */
[----:B------:R-:W-:Y:S02]  /*31a0*/  IMAD R11, R13, c[0x0][0x1b8], RZ ;  /* 0x00006e000d0b7a24 */ /* 0x000fe400078e02ff */
[----:B------:R-:W-:Y:S01]  /*31b0*/  @!P3 IMAD R13, R9, c[0x0][0x19c], R6 ;  /* 0x00006700090dba24 */ /* 0x000fe200078e0206 */
[----:B------:R-:W-:Y:S01]  /*31c0*/  IADD3.X R5, R5, UR29, R7, P0, !PT ;  /* 0x0000001d05057c10 */ /* 0x000fe200087fe407 */
[----:B------:R-:W-:Y:S01]  /*31d0*/  @!P3 IMAD.MOV.U32 R7, RZ, RZ, R3 ;  /* 0x000000ffff07b224 */ /* 0x000fe200078e0003 */
[----:B------:R-:W-:Y:S01]  /*31e0*/  @!P3 MOV R6, R2 ;  /* 0x000000020006b202 */ /* 0x000fe20000000f00 */
[----:B------:R-:W-:-:S02]  /*31f0*/  IMAD R12, R8, c[0x0][0x1bc], R11 ;  /* 0x00006f00080c7a24 */ /* 0x000fc400078e020b */
[----:B------:R-:W-:-:S04]  /*3200*/  IMAD.WIDE.U32 R4, R8, c[0x0][0x1b8], R4 ;  /* 0x00006e0008047a25 */ /* 0x000fc800078e0004 */
[----:B------:R-:W-:-:S04]  /*3210*/  @!P3 IMAD.WIDE.U32 R6, R9, c[0x0][0x198], R6 ;  /* 0x000066000906ba25 */ /* 0x000fc800078e0006 */
[----:B------:R-:W-:Y:S02]  /*3220*/  @!P1 IMAD.MOV.U32 R8, RZ, RZ, R2 ;  /* 0x000000ffff089224 */ /* 0x000fe400078e0002 */
[----:B------:R-:W-:Y:S02]  /*3230*/  @!P1 IMAD R2, R14, c[0x0][0x198], RZ ;  /* 0x000066000e029a24 */ /* 0x000fe400078e02ff */
[----:B------:R-:W-:Y:S01]  /*3240*/  @!P1 IMAD.MOV.U32 R9, RZ, RZ, R3 ;  /* 0x000000ffff099224 */ /* 0x000fe200078e0003 */
[----:B------:R-:W-:Y:S01]  /*3250*/  IADD3 R3, R5, R12, RZ ;  /* 0x0000000c05037210 */ /* 0x000fe20007ffe0ff */
[----:B------:R-:W-:Y:S01]  /*3260*/  @!P3 IMAD.IADD R7, R7, 0x1, R13 ;  /* 0x000000010707b824 */ /* 0x000fe200078e020d */
[----:B------:R-:W-:Y:S01]  /*3270*/  @!P3 LEA R14, P0, R6, c[0x0][0x168], 0x1 ;  /* 0x00005a00060eba11 */ /* 0x000fe200078008ff */
[----:B------:R-:W-:Y:S02]  /*3280*/  @!P1 IMAD R12, R10, c[0x0][0x19c], R2 ;  /* 0x000067000a0c9a24 */ /* 0x000fe400078e0202 */
[----:B------:R-:W-:-:S02]  /*3290*/  @!P5 IMAD.MOV.U32 R2, RZ, RZ, R4 ;  /* 0x000000ffff02d224 */ /* 0x000fc400078e0004 */
[----:B------:R-:W-:Y:S01]  /*32a0*/  @!P1 IMAD.WIDE.U32 R8, R10, c[0x0][0x198], R8 ;  /* 0x000066000a089a25 */ /* 0x000fe200078e0008 */
[----:B------:R-:W-:-:S03]  /*32b0*/  @!P3 LEA.HI.X R15, R6, c[0x0][0x16c], R7, 0x1, P0 ;  /* 0x00005b00060fba11 */ /* 0x000fc600000f0c07 */
[----:B------:R-:W-:Y:S02]  /*32c0*/  @!P5 IMAD R11, R23, c[0x0][0x1a0], RZ ;  /* 0x00006800170bda24 */ /* 0x000fe400078e02ff */
[----:B------:R-:W-:-:S04]  /*32d0*/  @!P5 IMAD.WIDE.U32 R6, R0, c[0x0][0x1a0], R2 ;  /* 0x000068000006da25 */ /* 0x000fc800078e0002 */
[----:B------:R-:W-:Y:S01]  /*32e0*/  @!P1 IMAD.IADD R2, R9, 0x1, R12 ;  /* 0x0000000109029824 */ /* 0x000fe200078e020c */
[----:B------:R-:W-:Y:S01]  /*32f0*/  @!P1 LEA R12, P0, R8, c[0x0][0x168], 0x1 ;  /* 0x00005a00080c9a11 */ /* 0x000fe200078008ff */
[----:B------:R-:W-:-:S03]  /*3300*/  @!P5 IMAD R5, R0, c[0x0][0x1a4], R11 ;  /* 0x000069000005da24 */ /* 0x000fc600078e020b */
[----:B------:R-:W-:Y:S01]  /*3310*/  @!P1 LEA.HI.X R13, R8, c[0x0][0x16c], R2, 0x1, P0 ;  /* 0x00005b00080d9a11 */ /* 0x000fe200000f0c02 */
[----:B------:R-:W-:Y:S01]  /*3320*/  @!P5 IMAD.IADD R5, R7, 0x1, R5 ;  /* 0x000000010705d824 */ /* 0x000fe200078e0205 */
[----:B------:R-:W-:-:S04]  /*3330*/  @!P5 LEA R8, P0, R6, c[0x0][0x170], 0x1 ;  /* 0x00005c000608da11 */ /* 0x000fc800078008ff */
[----:B------:R-:W-:Y:S02]  /*3340*/  @!P5 LEA.HI.X R9, R6, c[0x0][0x174], R5, 0x1, P0 ;  /* 0x00005d000609da11 */ /* 0x000fe400000f0c05 */
[C---:B------:R-:W-:Y:S01]  /*3350*/  @!P4 IADD3 R2, P0, R0.reuse, 0x20, RZ ;  /* 0x000000200002c810 */ /* 0x040fe20007f1e0ff */
[----:B------:R-:W-:Y:S04]  /*3360*/  @P6 STS [R217+0x1000], RZ ;  /* 0x001000ffd9006388 */ /* 0x000fe80000000800 */
[----:B------:R-:W-:Y:S01]  /*3370*/  @!P4 IMAD.X R5, RZ, RZ, R23, P0 ;  /* 0x000000ffff05c224 */ /* 0x000fe200000e0617 */
[----:B------:R-:W-:Y:S01]  /*3380*/  @!P3 IADD3 R11, P0, R0, 0x40, RZ ;  /* 0x00000040000bb810 */ /* 0x000fe20007f1e0ff */
[----:B------:R-:W-:Y:S04]  /*3390*/  @P6 STS [R217+0x1004], RZ ;  /* 0x001004ffd9006388 */ /* 0x000fe80000000800 */
[----:B------:R-:W-:Y:S04]  /*33a0*/  @P6 STS [R217+0x1008], RZ ;  /* 0x001008ffd9006388 */ /* 0x000fe80000000800 */
[----:B------:R-:W-:Y:S04]  /*33b0*/  @P6 STS [R217+0x100c], RZ ;  /* 0x00100cffd9006388 */ /* 0x000fe80000000800 */
[----:B------:R-:W-:Y:S04]  /*33c0*/  @P6 STS [R217+0x3000], RZ ;  /* 0x003000ffd9006388 */ /* 0x000fe80000000800 */
[----:B------:R-:W-:Y:S04]  /*33d0*/  @P6 STS [R217+0x3004], RZ ;  /* 0x003004ffd9006388 */ /* 0x000fe80000000800 */
[----:B------:R-:W-:Y:S04]  /*33e0*/  @P6 STS [R217+0x3008], RZ ;  /* 0x003008ffd9006388 */ /* 0x000fe80000000800 */
[----:B------:R-:W-:Y:S01]  /*33f0*/  @P6 STS [R217+0x300c], RZ ;  /* 0x00300cffd9006388 */ /* 0x000fe20000000800 */
[----:B------:R-:W-:-:S03]  /*3400*/  @!P3 IADD3.X R10, RZ, R23, RZ, P0, !PT ;  /* 0x00000017ff0ab210 */ /* 0x000fc600007fe4ff */
[----:B------:R-:W-:Y:S01]  /*3410*/  @!PT LDS RZ, [RZ] ;  /* 0x00000000fffff984 */ /* 0x000fe20000000800 */
[----:B------:R-:W-:Y:S01]  /*3420*/  @!PT LDS RZ, [RZ] ;  /* 0x00000000fffff984 */ /* 0x000fe20000000800 */
[----:B------:R-:W-:Y:S01]  /*3430*/  @!PT LDS RZ, [RZ] ;  /* 0x00000000fffff984 */ /* 0x000fe20000000800 */
[----:B------:R1:W-:Y:S01]  /*3440*/  @!P6 LDGSTS.E.BYPASS.LTC128B.128 [R217+0x1000], [R20.64] ;  /* 0x0100000014d9efae */ /* 0x0003e2000b901d44 */
[----:B------:R-:W-:-:S03]  /*3450*/  @!P4 IMAD R5, R5, c[0x0][0x1a0], RZ ;  /* 0x000068000505ca24 */ /* 0x000fc600078e02ff */
[----:B------:R1:W-:Y:S01]  /*3460*/  @!P6 LDGSTS.E.BYPASS.LTC128B.128 [R217+0x3000], [R20.64+0x80] ;  /* 0x0300008014d9efae */ /* 0x0003e2000b901d44 */
[----:B------:R-:W-:-:S03]  /*3470*/  @!P1 IADD3 R0, P0, R0, 0x60, RZ ;  /* 0x0000006000009810 */ /* 0x000fc60007f1e0ff */
[----:B------:R-:W-:Y:S04]  /*3480*/  @P5 STS.128 [R22+0xc000], RZ ;  /* 0x00c000ff16005388 */ /* 0x000fe80000000c00 */
[----:B------:R-:W-:Y:S01]  /*3490*/  @P5 STS.128 [R22+0x10000], RZ ;  /* 0x010000ff16005388 */ /* 0x000fe20000000c00 */
[----:B------:R-:W-:-:S03]  /*34a0*/  @!P4 IMAD.MOV.U32 R6, RZ, RZ, R4 ;  /* 0x000000ffff06c224 */ /* 0x000fc600078e0004 */
[----:B------:R-:W-:Y:S01]  /*34b0*/  @!PT LDS RZ, [RZ] ;  /* 0x00000000fffff984 */ /* 0x000fe20000000800 */
[----:B------:R-:W-:Y:S01]  /*34c0*/  @!PT LDS RZ, [RZ] ;  /* 0x00000000fffff984 */ /* 0x000fe20000000800 */
[----:B------:R-:W-:Y:S01]  /*34d0*/  @!PT LDS RZ, [RZ] ;  /* 0x00000000fffff984 */ /* 0x000fe20000000800 */
[----:B------:R1:W-:Y:S01]  /*34e0*/  @!P5 LDGSTS.E.BYPASS.LTC128B.128 [R22+0xc000], [R18.64] ;  /* 0x0c0000001216dfae */ /* 0x0003e2000b901d44 */
[----:B------:R-:W-:-:S03]  /*34f0*/  @!P4 IMAD.MOV.U32 R7, RZ, RZ, R3 ;  /* 0x000000ffff07c224 */ /* 0x000fc600078e0003 */
[----:B------:R1:W-:Y:S01]  /*3500*/  @!P5 LDGSTS.E.BYPASS.LTC128B.128 [R22+0x10000], [R18.64+0x80] ;  /* 0x100000801216dfae */ /* 0x0003e2000b901d44 */
[----:B------:R-:W-:-:S03]  /*3510*/  @!P4 IMAD R25, R2, c[0x0][0x1a4], R5 ;  /* 0x000069000219ca24 */ /* 0x000fc600078e0205 */
[----:B------:R-:W-:Y:S01]  /*3520*/  @P4 STS.128 [R22+0xd000], RZ ;  /* 0x00d000ff16004388 */ /* 0x000fe20000000c00 */
[----:B------:R-:W-:-:S03]  /*3530*/  @!P3 IMAD R10, R10, c[0x0][0x1a0], RZ ;  /* 0x000068000a0aba24 */ /* 0x000fc600078e02ff */
[----:B------:R-:W-:Y:S01]  /*3540*/  @P4 STS.128 [R22+0x11000], RZ ;  /* 0x011000ff16004388 */ /* 0x000fe20000000c00 */
[----:B------:R-:W-:-:S03]  /*3550*/  @!P3 IMAD.MOV.U32 R5, RZ, RZ, R3 ;  /* 0x000000ffff05b224 */ /* 0x000fc600078e0003 */
[----:B------:R-:W-:Y:S01]  /*3560*/  @!PT LDS RZ, [RZ] ;  /* 0x00000000fffff984 */ /* 0x000fe20000000800 */
[----:B------:R-:W-:Y:S01]  /*3570*/  @!PT LDS RZ, [RZ] ;  /* 0x00000000fffff984 */ /* 0x000fe20000000800 */
[----:B------:R-:W-:Y:S01]  /*3580*/  @!PT LDS RZ, [RZ] ;  /* 0x00000000fffff984 */ /* 0x000fe20000000800 */
[----:B------:R1:W-:Y:S01]  /*3590*/  @!P4 LDGSTS.E.BYPASS.LTC128B.128 [R22+0xd000], [R16.64] ;  /* 0x0d0000001016cfae */ /* 0x0003e2000b901d44 */
[----:B------:R-:W-:-:S03]  /*35a0*/  @!P1 IMAD.X R23, RZ, RZ, R23, P0 ;  /* 0x000000ffff179224 */ /* 0x000fc600000e0617 */
[----:B------:R1:W-:Y:S01]  /*35b0*/  @!P4 LDGSTS.E.BYPASS.LTC128B.128 [R22+0x11000], [R16.64+0x80] ;  /* 0x110000801016cfae */ /* 0x0003e2000b901d44 */
[----:B------:R-:W-:-:S03]  /*35c0*/  @!P4 IMAD.WIDE.U32 R6, R2, c[0x0][0x1a0], R6 ;  /* 0x000068000206ca25 */ /* 0x000fc600078e0006 */
[----:B------:R-:W-:Y:S01]  /*35d0*/  @P3 STS.128 [R22+0xe000], RZ ;  /* 0x00e000ff16003388 */ /* 0x000fe20000000c00 */
[----:B------:R-:W-:-:S03]  /*35e0*/  @!P1 MOV R2, R4 ;  /* 0x0000000400029202 */ /* 0x000fc60000000f00 */
[----:B------:R-:W-:Y:S01]  /*35f0*/  @P3 STS.128 [R22+0x12000], RZ ;  /* 0x012000ff16003388 */ /* 0x000fe20000000c00 */
[----:B------:R-:W-:-:S03]  /*3600*/  @!P3 IMAD R24, R11, c[0x0][0x1a4], R10 ;  /* 0x000069000b18ba24 */ /* 0x000fc600078e020a */
[----:B------:R-:W-:Y:S01]  /*3610*/  @!PT LDS RZ, [RZ] ;  /* 0x00000000fffff984 */ /* 0x000fe20000000800 */
[----:B------:R-:W-:Y:S01]  /*3620*/  @!PT LDS RZ, [RZ] ;  /* 0x00000000fffff984 */ /* 0x000fe20000000800 */
[----:B------:R-:W-:Y:S01]  /*3630*/  @!PT LDS RZ, [RZ] ;  /* 0x00000000fffff984 */ /* 0x000fe20000000800 */
[----:B------:R1:W-:Y:S01]  /*3640*/  @!P3 LDGSTS.E.BYPASS.LTC128B.128 [R22+0xe000], [R14.64] ;  /* 0x0e0000000e16bfae */ /* 0x0003e2000b901d44 */
[----:B------:R-:W-:-:S03]  /*3650*/  @!P3 IMAD.WIDE.U32 R4, R11, c[0x0][0x1a0], R4 ;  /* 0x000068000b04ba25 */ /* 0x000fc600078e0004 */
[----:B------:R1:W-:Y:S01]  /*3660*/  @!P3 LDGSTS.E.BYPASS.LTC128B.128 [R22+0x12000], [R14.64+0x80] ;  /* 0x120000800e16bfae */ /* 0x0003e2000b901d44 */
[----:B------:R-:W-:-:S03]  /*3670*/  @!P1 IMAD R23, R23, c[0x0][0x1a0], RZ ;  /* 0x0000680017179a24 */ /* 0x000fc600078e02ff */
[----:B------:R-:W-:Y:S04]  /*3680*/  @P1 STS.128 [R22+0xf000], RZ ;  /* 0x00f000ff16001388 */ /* 0x000fe80000000c00 */
[----:B------:R-:W-:Y:S01]  /*3690*/  @P1 STS.128 [R22+0x13000], RZ ;  /* 0x013000ff16001388 */ /* 0x000fe20000000c00 */
[----:B------:R-:W-:-:S03]  /*36a0*/  @!P4 IMAD.IADD R7, R7, 0x1, R25 ;  /* 0x000000010707c824 */ /* 0x000fc600078e0219 */
[----:B------:R-:W-:Y:S01]  /*36b0*/  @!PT LDS RZ, [RZ] ;  /* 0x00000000fffff984 */ /* 0x000fe20000000800 */
[----:B------:R-:W-:Y:S01]  /*36c0*/  @!PT LDS RZ, [RZ] ;  /* 0x00000000fffff984 */ /* 0x000fe20000000800 */
[----:B------:R-:W-:Y:S01]  /*36d0*/  @!PT LDS RZ, [RZ] ;  /* 0x00000000fffff984 */ /* 0x000fe20000000800 */
[----:B------:R1:W-:Y:S01]  /*36e0*/  @!P1 LDGSTS.E.BYPASS.LTC128B.128 [R22+0xf000], [R12.64] ;  /* 0x0f0000000c169fae */ /* 0x0003e2000b901d44 */
[----:B------:R-:W-:-:S03]  /*36f0*/  @!P4 LEA R10, P0, R6, c[0x0][0x170], 0x1 ;  /* 0x00005c00060aca11 */ /* 0x000fc600078008ff */
[----:B------:R1:W-:Y:S01]  /*3700*/  @!P1 LDGSTS.E.BYPASS.LTC128B.128 [R22+0x13000], [R12.64+0x80] ;  /* 0x130000800c169fae */ /* 0x0003e2000b901d44 */
[----:B------:R-:W-:-:S03]  /*3710*/  @!P3 IMAD.IADD R5, R5, 0x1, R24 ;  /* 0x000000010505b824 */ /* 0x000fc600078e0218 */
[----:B------:R-:W-:Y:S01]  /*3720*/  @P5 STS.128 [R22+0x14000], RZ ;  /* 0x014000ff16005388 */ /* 0x000fe20000000c00 */
[----:B------:R-:W-:-:S03]  /*3730*/  @!P1 IMAD R23, R0, c[0x0][0x1a4], R23 ;  /* 0x0000690000179a24 */ /* 0x000fc600078e0217 */
[----:B------:R-:W-:Y:S01]  /*3740*/  @P5 STS.128 [R22+0x18000], RZ ;  /* 0x018000ff16005388 */ /* 0x000fe20000000c00 */
[----:B------:R-:W-:-:S03]  /*3750*/  @!P1 IMAD.WIDE.U32 R2, R0, c[0x0][0x1a0], R2 ;  /* 0x0000680000029a25 */ /* 0x000fc600078e0002 */
[----:B------:R-:W-:Y:S01]  /*3760*/  @!PT LDS RZ, [RZ] ;  /* 0x00000000fffff984 */ /* 0x000fe20000000800 */
[----:B------:R-:W-:Y:S01]  /*3770*/  @!PT LDS RZ, [RZ] ;  /* 0x00000000fffff984 */ /* 0x000fe20000000800 */
[----:B------:R-:W-:Y:S01]  /*3780*/  @!PT LDS RZ, [RZ] ;  /* 0x00000000fffff984 */ /* 0x000fe20000000800 */
[----:B------:R2:W-:Y:S01]  /*3790*/  @!P5 LDGSTS.E.BYPASS.LTC128B.128 [R22+0x14000], [R8.64] ;  /* 0x140000000816dfae */ /* 0x0005e2000b901d44 */
[----:B---3--:R-:W-:-:S03]  /*37a0*/  IADD3 R0, R28, 0x20, RZ ;  /* 0x000000201c007810 */ /* 0x008fc60007ffe0ff */
[----:B------:R2:W-:Y:S01]  /*37b0*/  @!P5 LDGSTS.E.BYPASS.LTC128B.128 [R22+0x18000], [R8.64+0x80] ;  /* 0x180000800816dfae */ /* 0x0005e2000b901d44 */
[----:B------:R-:W-:Y:S01]  /*37c0*/  @!P4 LEA.HI.X R11, R6, c[0x0][0x174], R7, 0x1, P0 ;  /* 0x00005d00060bca11 */ /* 0x000fe200000f0c07 */
[----:B------:R-:W-:Y:S01]  /*37d0*/  @!P1 IMAD.IADD R3, R3, 0x1, R23 ;  /* 0x0000000103039824 */ /* 0x000fe200078e0217 */
[----:B------:R-:W-:Y:S02]  /*37e0*/  IADD3 R7, R28, 0x8, RZ ;  /* 0x000000081c077810 */ /* 0x000fe40007ffe0ff */
[C---:B------:R-:W-:Y:S02]  /*37f0*/  @!P1 LEA R6, P0, R2.reuse, c[0x0][0x170], 0x1 ;  /* 0x00005c0002069a11 */ /* 0x040fe400078008ff */
[----:B------:R-:W-:Y:S02]  /*3800*/  ISETP.GE.AND P6, PT, R7, UR7, PT ;  /* 0x0000000707007c0c */ /* 0x000fe4000bfc6270 */
[----:B------:R-:W-:Y:S01]  /*3810*/  @!P1 LEA.HI.X R7, R2, c[0x0][0x174], R3, 0x1, P0 ;  /* 0x00005d0002079a11 */ /* 0x000fe200000f0c03 */
[----:B------:R-:W-:Y:S01]  /*3820*/  @P4 STS.128 [R22+0x15000], RZ ;  /* 0x015000ff16004388 */ /* 0x000fe20000000c00 */
[----:B--2---:R-:W-:-:S04]  /*3830*/  @!P3 LEA R8, P5, R4, c[0x0][0x170], 0x1 ;  /* 0x00005c000408ba11 */ /* 0x004fc800078a08ff */
[----:B------:R-:W-:Y:S02]  /*3840*/  @!P3 LEA.HI.X R9, R4, c[0x0][0x174], R5, 0x1, P5 ;  /* 0x00005d000409ba11 */ /* 0x000fe400028f0c05 */
[----:B------:R-:W-:Y:S02]  /*3850*/  ISETP.GE.AND P5, PT, R0, UR7, PT ;  /* 0x0000000700007c0c */ /* 0x000fe4000bfa6270 */
[----:B------:R-:W-:-:S04]  /*3860*/  IADD3 R0, R28, 0x28, RZ ;  /* 0x000000281c007810 */ /* 0x000fc80007ffe0ff */
[----:B------:R-:W-:Y:S01]  /*3870*/  ISETP.GE.AND P0, PT, R0, UR7, PT ;  /* 0x0000000700007c0c */ /* 0x000fe2000bf06270 */
[----:B------:R-:W-:Y:S04]  /*3880*/  @P4 STS.128 [R22+0x19000], RZ ;  /* 0x019000ff16004388 */ /* 0x000fe80000000c00 */
[----:B------:R-:W-:Y:S01]  /*3890*/  @!PT LDS RZ, [RZ] ;  /* 0x00000000fffff984 */ /* 0x000fe20000000800 */
[----:B------:R-:W-:Y:S01]  /*38a0*/  @!PT LDS RZ, [RZ] ;  /* 0x00000000fffff984 */ /* 0x000fe20000000800 */
[----:B------:R-:W-:Y:S01]  /*38b0*/  @!PT LDS RZ, [RZ] ;  /* 0x00000000fffff984 */ /* 0x000fe20000000800 */
[----:B------:R1:W-:Y:S04]  /*38c0*/  @!P4 LDGSTS.E.BYPASS.LTC128B.128 [R22+0x15000], [R10.64] ;  /* 0x150000000a16cfae */ /* 0x0003e8000b901d44 */
[----:B------:R1:W-:Y:S04]  /*38d0*/  @!P4 LDGSTS.E.BYPASS.LTC128B.128 [R22+0x19000], [R10.64+0x80] ;  /* 0x190000800a16cfae */ /* 0x0003e8000b901d44 */
[----:B------:R-:W-:Y:S04]  /*38e0*/  @P3 STS.128 [R22+0x16000], RZ ;  /* 0x016000ff16003388 */ /* 0x000fe80000000c00 */
[----:B------:R-:W-:Y:S04]  /*38f0*/  @P3 STS.128 [R22+0x1a000], RZ ;  /* 0x01a000ff16003388 */ /* 0x000fe80000000c00 */
[----:B------:R-:W-:Y:S01]  /*3900*/  @!PT LDS RZ, [RZ] ;  /* 0x00000000fffff984 */ /* 0x000fe20000000800 */
[----:B------:R-:W-:Y:S01]  /*3910*/  @!PT LDS RZ, [RZ] ;  /* 0x00000000fffff984 */ /* 0x000fe20000000800 */
[----:B------:R-:W-:Y:S01]  /*3920*/  @!PT LDS RZ, [RZ] ;  /* 0x00000000fffff984 */ /* 0x000fe20000000800 */
[----:B------:R1:W-:Y:S04]  /*3930*/  @!P3 LDGSTS.E.BYPASS.LTC128B.128 [R22+0x16000], [R8.64] ;  /* 0x160000000816bfae */ /* 0x0003e8000b901d44 */
[----:B------:R1:W-:Y:S01]  /*3940*/  @!P3 LDGSTS.E.BYPASS.LTC128B.128 [R22+0x1a000], [R8.64+0x80] ;  /* 0x1a0000800816bfae */ /* 0x0003e2000b901d44 */
[----:B------:R-:W-:-:S03]  /*3950*/  SHF.R.S32.HI R3, RZ, 0x1f, R0 ;  /* 0x0000001fff037819 */ /* 0x000fc60000011400 */
[----:B------:R-:W-:Y:S04]  /*3960*/  @P1 STS.128 [R22+0x17000], RZ ;  /* 0x017000ff16001388 */ /* 0x000fe80000000c00 */
[----:B------:R-:W-:Y:S04]  /*3970*/  @P1 STS.128 [R22+0x1b000], RZ ;  /* 0x01b000ff16001388 */ /* 0x000fe80000000c00 */
[----:B------:R-:W-:Y:S01]  /*3980*/  @!PT LDS RZ, [RZ] ;  /* 0x00000000fffff984 */ /* 0x000fe20000000800 */
[----:B------:R-:W-:Y:S01]  /*3990*/  @!PT LDS RZ, [RZ] ;  /* 0x00000000fffff984 */ /* 0x000fe20000000800 */
[----:B------:R-:W-:Y:S01]  /*39a0*/  @!PT LDS RZ, [RZ] ;  /* 0x00000000fffff984 */ /* 0x000fe20000000800 */
[----:B------:R2:W-:Y:S01]  /*39b0*/  @!P1 LDGSTS.E.BYPASS.LTC128B.128 [R22+0x17000], [R6.64] ;  /* 0x1700000006169fae */ /* 0x0005e2000b901d44 */
[----:B------:R-:W-:-:S03]  /*39c0*/  IMAD.SHL.U32 R2, R28, 0x4, RZ ;  /* 0x000000041c027824 */ /* 0x000fc600078e00ff */
[----:B------:R2:W-:Y:S01]  /*39d0*/  @!P1 LDGSTS.E.BYPASS.LTC128B.128 [R22+0x1b000], [R6.64+0x80] ;  /* 0x1b00008006169fae */ /* 0x0005e2000b901d44 */
[----:B------:R-:W-:Y:S02]  /*39e0*/  @!P0 LEA R4, P1, R0, UR10, 0x2 ;  /* 0x0000000a00048c11 */ /* 0x000fe4000f8210ff */
[----:B------:R-:W-:Y:S01]  /*39f0*/  ISETP.GE.AND P4, PT, R28, UR7, PT ;  /* 0x000000071c007c0c */ /* 0x000fe2000bf86270 */
[----:B------:R-:W0:Y:S01]  /*3a00*/  LDGDEPBAR ;  /* 0x00000000000079af */ /* 0x000e220000000000 */
[----:B------:R-:W-:Y:S02]  /*3a10*/  @!P0 LEA.HI.X R5, R0, UR9, R3, 0x2, P1 ;  /* 0x0000000900058c11 */ /* 0x000fe400088f1403 */
[----:B------:R-:W-:Y:S02]  /*3a20*/  LEA.HI R0, R27, R26, RZ, 0x4 ;  /* 0x0000001a1b007211 */ /* 0x000fe400078f20ff */
[----:B------:R-:W-:Y:S01]  /*3a30*/  IADD3 R2, P3, R2, UR10, RZ ;  /* 0x0000000a02027c10 */ /* 0x000fe2000ff7e0ff */
[----:B------:R3:W5:Y:S01]  /*3a40*/  @!P0 LDG.E R241, [R4.64] ;  /* 0x0000000404f18981 */ /* 0x000762000c1e1900 */
[----:B------:R-:W-:-:S04]  /*3a50*/  LOP3.LUT R0, R0, 0xfffffff0, RZ, 0xc0, !PT ;  /* 0xfffffff000007812 */ /* 0x000fc800078ec0ff */
[----:B------:R-:W-:Y:S02]  /*3a60*/  IADD3 R0, -R0, R26, RZ ;  /* 0x0000001a00007210 */ /* 0x000fe40007ffe1ff */
[----:B--2---:R-:W-:-:S04]  /*3a70*/  SHF.R.S32.HI R7, RZ, 0x1f, R28 ;  /* 0x0000001fff077819 */ /* 0x004fc8000001141c */
[----:B------:R-:W-:-:S04]  /*3a80*/  SHF.L.U64.HI R6, R28, 0x2, R7 ;  /* 0x000000021c067819 */ /* 0x000fc80000010207 */
[----:B------:R-:W-:-:S05]  /*3a90*/  IADD3.X R3, R6, UR9, RZ, P3, !PT ;  /* 0x0000000906037c10 */ /* 0x000fca0009ffe4ff */
[----:B------:R2:W5:Y:S04]  /*3aa0*/  @!P4 LDG.E R242, [R2.64] ;  /* 0x0000000402f2c981 */ /* 0x000568000c1e1900 */
[----:B------:R2:W5:Y:S04]  /*3ab0*/  @!P6 LDG.E R243, [R2.64+0x20] ;  /* 0x0000200402f3e981 */ /* 0x000568000c1e1900 */
[----:B------:R2:W5:Y:S01]  /*3ac0*/  @!P5 LDG.E R240, [R2.64+0x80] ;  /* 0x0000800402f0d981 */ /* 0x000562000c1e1900 */
[----:B---3--:R-:W-:Y:S02]  /*3ad0*/  IADD3 R4, R28, 0x1, RZ ;  /* 0x000000011c047810 */ /* 0x008fe40007ffe0ff */
[----:B--2---:R-:W-:-:S04]  /*3ae0*/  SHF.R.S32.HI R2, RZ, 0x1f, R0 ;  /* 0x0000001fff027819 */ /* 0x004fc80000011400 */
[----:B------:R-:W-:Y:S01]  /*3af0*/  LEA.HI R2, R2, R0, RZ, 0x3 ;  /* 0x0000000002027211 */ /* 0x000fe200078f18ff */
[----:B------:R-:W-:-:S03]  /*3b00*/  IMAD.U32 R3, RZ, RZ, UR26 ;  /* 0x0000001aff037e24 */ /* 0x000fc6000f8e00ff */
[----:B------:R-:W-:-:S05]  /*3b10*/  LOP3.LUT R2, R2, 0xfffffff8, RZ, 0xc0, !PT ;  /* 0xfffffff802027812 */ /* 0x000fca00078ec0ff */
[----:B------:R-:W-:Y:S01]  /*3b20*/  IMAD.IADD R0, R0, 0x1, -R2 ;  /* 0x0000000100007824 */ /* 0x000fe200078e0a02 */
[----:B------:R-:W-:-:S04]  /*3b30*/  IADD3 R2, R4, UR14, -R3 ;  /* 0x0000000e04027c10 */ /* 0x000fc8000fffe803 */
[C---:B------:R-:W-:Y:S02]  /*3b40*/  LOP3.LUT P0, RZ, R0.reuse, 0x2, RZ, 0xc0, !PT ;  /* 0x0000000200ff7812 */ /* 0x040fe4000780c0ff */
[----:B------:R-:W-:Y:S02]  /*3b50*/  LOP3.LUT P1, RZ, R0, 0x4, RZ, 0xc0, !PT ;  /* 0x0000000400ff7812 */ /* 0x000fe4000782c0ff */
[----:B------:R-:W-:Y:S01]  /*3b60*/  IADD3 R0, R214, 0x2000, RZ ;  /* 0x00002000d6007810 */ /* 0x000fe20007ffe0ff */
[----:B------:R2:W-:Y:S03]  /*3b70*/  STL [R1+0xc], R2 ;  /* 0x00000c0201007387 */ /* 0x0005e60000100800 */
[----:B------:R-:W-:-:S05]  /*3b80*/  SEL R0, R0, R214, !P2 ;  /* 0x000000d600007207 */ /* 0x000fca0005000000 */
[----:B------:R-:W-:Y:S02]  /*3b90*/  IMAD.SHL.U32 R206, R0, 0x2, RZ ;  /* 0x0000000200ce7824 */ /* 0x000fe400078e00ff */
[----:B------:R-:W-:Y:S01]  /*3ba0*/  IMAD.MOV.U32 R0, RZ, RZ, c[0x0][0x22c] ;  /* 0x00008b00ff007624 */ /* 0x000fe200078e00ff */
[----:B------:R-:W-:-:S03]  /*3bb0*/  SHF.L.U32 R3, R28, 0x2, RZ ;  /* 0x000000021c037819 */ /* 0x000fc600000006ff */
[----:B------:R-:W-:Y:S01]  /*3bc0*/  IMAD R0, R0, c[0x0][0x1c0], RZ ;  /* 0x0000700000007a24 */ /* 0x000fe200078e02ff */
[----:B--2---:R-:W-:-:S04]  /*3bd0*/  IADD3 R2, R216, 0x2000, RZ ;  /* 0x00002000d8027810 */ /* 0x004fc80007ffe0ff */
[----:B------:R-:W-:-:S04]  /*3be0*/  SEL R2, R2, R216, !P2 ;  /* 0x000000d802027207 */ /* 0x000fc80005000000 */
[----:B------:R-:W-:Y:S02]  /*3bf0*/  SHF.L.U32 R209, R2, 0x1, RZ ;  /* 0x0000000102d17819 */ /* 0x000fe400000006ff */
[----:B------:R-:W-:-:S05]  /*3c00*/  SHF.L.U64.HI R2, R28, 0x2, R7 ;  /* 0x000000021c027819 */ /* 0x000fca0000010207 */
[----:B------:R2:W-:Y:S01]  /*3c10*/  STL [R1+0x8], R2 ;  /* 0x0000080201007387 */ /* 0x0005e20000100800 */
[----:B------:R-:W-:-:S03]  /*3c20*/  IMAD.SHL.U32 R228, R0, 0x8, RZ ;  /* 0x0000000800e47824 */ /* 0x000fc600078e00ff */
[----:B------:R3:W-:Y:S01]  /*3c30*/  STL [R1+0x4], R3 ;  /* 0x0000040301007387 */ /* 0x0007e20000100800 */
[----:B--2---:R-:W-:-:S05]  /*3c40*/  IMAD.SHL.U32 R2, R0, 0x10, RZ ;  /* 0x0000001000027824 */ /* 0x004fca00078e00ff */
[C---:B------:R-:W-:Y:S02]  /*3c50*/  IADD3 R4, R2.reuse, 0x20, RZ ;  /* 0x0000002002047810 */ /* 0x040fe40007ffe0ff */
[C---:B---3--:R-:W-:Y:S02]  /*3c60*/  IADD3 R3, R2.reuse, 0x40, RZ ;  /* 0x0000004002037810 */ /* 0x048fe40007ffe0ff */
[----:B------:R-:W-:Y:S02]  /*3c70*/  IADD3 R2, R2, 0x60, RZ ;  /* 0x0000006002027810 */ /* 0x000fe40007ffe0ff */
[C---:B------:R-:W-:Y:S01]  /*3c80*/  IADD3 R4, R228.reuse, R4, RZ ;  /* 0x00000004e4047210 */ /* 0x040fe20007ffe0ff */
[C---:B------:R-:W-:Y:S02]  /*3c90*/  IMAD.IADD R3, R228.reuse, 0x1, R3 ;  /* 0x00000001e4037824 */ /* 0x040fe400078e0203 */
[C---:B------:R-:W-:Y:S02]  /*3ca0*/  IMAD.IADD R2, R228.reuse, 0x1, R2 ;  /* 0x00000001e4027824 */ /* 0x040fe400078e0202 */
[C---:B------:R-:W-:Y:S01]  /*3cb0*/  IMAD.IADD R4, R228.reuse, 0x1, R4 ;  /* 0x00000001e4047824 */ /* 0x040fe200078e0204 */
[C---:B------:R-:W-:Y:S01]  /*3cc0*/  IADD3 R3, R228.reuse, R3, RZ ;  /* 0x00000003e4037210 */ /* 0x040fe20007ffe0ff */
[----:B------:R-:W-:-:S02]  /*3cd0*/  IMAD.IADD R2, R228, 0x1, R2 ;  /* 0x00000001e4027824 */ /* 0x000fc400078e0202 */
[C---:B------:R-:W-:Y:S02]  /*3ce0*/  IMAD.IADD R249, R228.reuse, 0x1, R4 ;  /* 0x00000001e4f97824 */ /* 0x040fe400078e0204 */
[C---:B------:R-:W-:Y:S01]  /*3cf0*/  IMAD.IADD R247, R228.reuse, 0x1, R3 ;  /* 0x00000001e4f77824 */ /* 0x040fe200078e0203 */
[C---:B------:R-:W-:Y:S01]  /*3d00*/  IADD3 R245, R228.reuse, R2, RZ ;  /* 0x00000002e4f57210 */ /* 0x040fe20007ffe0ff */
[C---:B------:R-:W-:Y:S01]  /*3d10*/  IMAD.IADD R248, R228.reuse, 0x1, R249 ;  /* 0x00000001e4f87824 */ /* 0x040fe200078e02f9 */
[----:B------:R-:W-:Y:S01]  /*3d20*/  SEL R215, R215, 0xffffffe0, !P0 ;  /* 0xffffffe0d7d77807 */ /* 0x000fe20004000000 */
[C---:B------:R-:W-:Y:S02]  /*3d30*/  IMAD.IADD R246, R228.reuse, 0x1, R247 ;  /* 0x00000001e4f67824 */ /* 0x040fe400078e02f7 */
[----:B------:R-:W-:Y:S01]  /*3d40*/  IMAD.IADD R244, R228, 0x1, R245 ;  /* 0x00000001e4f47824 */ /* 0x000fe200078e02f5 */
        /* <DEDUP_REMOVED lines=44> */
[----:B------:R-:W-:Y:S01]  /*4010*/  IMAD.IADD R208, R215, 0x1, R207 ;  /* 0x00000001d7d07824 */ /* 0x000fe200078e02cf */
[C---:B------:R-:W-:Y:S01]  /*4020*/  IADD3 R252, R228.reuse, R248, RZ ;  /* 0x000000f8e4fc7210 */ /* 0x040fe20007ffe0ff */
[----:B------:R-:W-:-:S02]  /*4030*/  IMAD.IADD R251, R228, 0x1, R246 ;  /* 0x00000001e4fb7824 */ /* 0x000fc400078e02f6 */
[----:B------:R-:W-:Y:S01]  /*4040*/  IMAD.IADD R250, R228, 0x1, R244 ;  /* 0x00000001e4fa7824 */ /* 0x000fe200078e02f4 */
[----:B-1----:R-:W-:Y:S02]  /*4050*/  UIADD3 UR15, UR15, -UR14, URZ ;  /* 0x8000000e0f0f7290 */ /* 0x002fe4000fffe03f */
.L_x_244:
        /* <DEDUP_REMOVED lines=12> */
[----:B------:R-:W-:Y:S06]  /*4120*/  UISETP.LT.AND UP0, UPT, UR8, UR14, UP0 ;  /* 0x0000000e0800728c */ /* 0x000fec0008701270 */
        /* <DEDUP_REMOVED lines=56> */
[----:B---3--:R-:W-:Y:S04]  /*44b0*/  @!P0 IMAD R0, R0, 0x80, R229 ;  /* 0x0000008000008824 */ /* 0x008fe800078e02e5 */
        /* <DEDUP_REMOVED lines=24> */
[-C--:B------:R-:W-:Y:S07]  /*4640*/  HMMA.16816.F32.BF16 R28, R184, R198.reuse, R28 ;  /* 0x000000c6b81c723c */ /* 0x080fee000004181c */
[----:B------:R-:W-:Y:S01]  /*4650*/  MOV R184, 0x40 ;  /* 0x0000004000b87802 */ /* 0x000fe20000000f00 */
[----:B------:R-:W-:Y:S01]  /*4660*/  HMMA.16816.F32.BF16 R32, R164, R198, R32 ;  /* 0x000000c6a420723c */ /* 0x000fe20000041820 */
[----:B------:R1:W4:Y:S03]  /*4670*/  LDSM.16.M88.4 R164, [R2+0x3000] ;  /* 0x0030000002a4783b */ /* 0x0003260000000200 */
[----:B------:R-:W-:Y:S04]  /*4680*/  SEL R196, R184, 0xffffffc0, !P1 ;  /* 0xffffffc0b8c47807 */ /* 0x000fe80004800000 */
[-C--:B--2---:R-:W-:Y:S05]  /*4690*/  HMMA.16816.F32.BF16 R4, R172, R180.reuse, R4 ;  /* 0x000000b4ac04723c */ /* 0x084fea0000041804 */
[----:B------:R-:W-:Y:S03]  /*46a0*/  IMAD.IADD R184, R196, 0x1, R207 ;  /* 0x00000001c4b87824 */ /* 0x000fe600078e02cf */
[C---:B---3--:R-:W-:Y:S07]  /*46b0*/  HMMA.16816.F32.BF16 R8, R188.reuse, R180, R8 ;  /* 0x000000b4bc08723c */ /* 0x048fee0000041808 */
[----:B------:R-:W-:Y:S01]  /*46c0*/  @!P0 IADD3 R181, R0, 0x1, RZ ;  /* 0x0000000100b58810 */ /* 0x000fe20007ffe0ff */
[-C--:B------:R-:W-:Y:S04]  /*46d0*/  HMMA.16816.F32.BF16 R12, R188, R182.reuse, R12 ;  /* 0x000000b6bc0c723c */ /* 0x080fe8000004180c */
[----:B-1----:R-:W-:Y:S04]  /*46e0*/  @!P0 IADD3 R2, R230, UR7, RZ ;  /* 0x00000007e6028c10 */ /* 0x002fe8000fffe0ff */
[C---:B------:R-:W-:Y:S04]  /*46f0*/  HMMA.16816.F32.BF16 R16, R172.reuse, R182, R16 ;  /* 0x000000b6ac10723c */ /* 0x040fe80000041810 */
        /* <DEDUP_REMOVED lines=147> */
[-C--:B------:R-:W-:Y:S02]  /*5030*/  @!P0 ISETP.GE.AND P2, PT, R4, R174.reuse, PT ;  /* 0x000000ae0400820c */ /* 0x080fe40003f46270 */
        /* <DEDUP_REMOVED lines=97> */
[----:B---3--:R-:W-:Y:S02]  /*5650*/  IADD3.X R179, R0, UR11, RZ, P0, !PT ;  /* 0x0000000b00b37c10 */ /* 0x008fe400087fe4ff */
[----:B------:R-:W-:Y:S03]  /*5660*/  PLOP3.LUT P0, PT, PT, PT, UP3, 0x80, 0x0 ;  /* 0x000000000000781c */ /* 0x000fe60003f0f038 */
[----:B------:R-:W2:Y:S04]  /*5670*/  LDG.E R177, [R178.64] ;  /* 0x00000004b2b17981 */ /* 0x000ea8000c1e1900 */
        /* <DEDUP_REMOVED lines=52> */
[----:B------:R-:W-:Y:S02]  /*59c0*/  FADD.FTZ R5, -R177, R5 ;  /* 0x00000005b1057221 */ /* 0x000fe40000010100 */
        /* <DEDUP_REMOVED lines=66> */
[----:B------:R-:W-:Y:S01]  /*5df0*/  MOV R186, R227 ;  /* 0x000000e300ba7202 */ /* 0x000fe20000000f00 */
[----:B------:R-:W-:Y:S01]  /*5e00*/  IMAD.MOV.U32 R187, RZ, RZ, R226 ;  /* 0x000000ffffbb7224 */ /* 0x000fe200078e00e2 */
        /* <DEDUP_REMOVED lines=23> */
.L_x_242:
[----:B------:R-:W-:Y:S01]  /*5f80*/  F2FP.BF16.PACK_AB R12, R178, R179 ;  /* 0x000000b3b20c723e */ /* 0x000fe200000010ff */
[----:B------:R2:W5:Y:S01]  /*5f90*/  LDL R185, [R1] ;  /* 0x0000000001b97983 */ /* 0x0005620000100800 */
        /* <DEDUP_REMOVED lines=34> */
[----:B---3--:R-:W-:Y:S04]  /*61c0*/  IADD3 R16, R0, 0x8000, RZ ;  /* 0x0000800000107810 */ /* 0x008fe80007ffe0ff */
[----:B------:R-:W-:Y:S01]  /*61d0*/  @P1 IADD3 R2, R16, -0x40, RZ ;  /* 0xffffffc010021810 */ /* 0x000fe20007ffe0ff */
[----:B------:R-:W-:Y:S05]  /*61e0*/  LDSM.16.MT88.4 R4, [R205+0x20000] ;  /* 0x02000000cd04783b */ /* 0x000fea0000004200 */
[----:B------:R-:W1:Y:S05]  /*61f0*/  LDSM.16.MT88.4 R8, [R0+0x8000] ;  /* 0x008000000008783b */ /* 0x000e6a0000004200 */
[----:B------:R-:W3:Y:S05]  /*6200*/  LDSM.16.MT88.4 R12, [R205+0x22000] ;  /* 0x02200000cd0c783b */ /* 0x000eea0000004200 */
[----:B------:R-:W4:Y:S05]  /*6210*/  LDSM.16.MT88.4 R16, [R2] ;  /* 0x000000000210783b */ /* 0x000f2a0000004200 */
[----:B------:R-:W2:Y:S05]  /*6220*/  LDSM.16.MT88.4 R20, [R0+0xa000] ;  /* 0x00a000000014783b */ /* 0x000eaa0000004200 */
[----:B------:R-:W2:Y:S05]  /*6230*/  LDSM.16.MT88.4 R24, [R2+0x2000] ;  /* 0x002000000218783b */ /* 0x000eaa0000004200 */
[----:B------:R-:W-:Y:S05]  /*6240*/  LDSM.16.MT88.4 R28, [R0+0x8800] ;  /* 0x00880000001c783b */ /* 0x000fea0000004200 */
[----:B------:R-:W-:Y:S05]  /*6250*/  LDSM.16.MT88.4 R32, [R205+0x22800] ;  /* 0x02280000cd20783b */ /* 0x000fea0000004200 */
[----:B------:R-:W-:Y:S01]  /*6260*/  LDSM.16.MT88.4 R164, [R2+0x800] ;  /* 0x0008000002a4783b */ /* 0x000fe20000004200 */
[-C--:B-1----:R-:W-:Y:S04]  /*6270*/  HMMA.16816.F32.BF16 R36, R4, R8.reuse, R36 ;  /* 0x000000080424723c */ /* 0x082fe80000041824 */
[----:B------:R-:W-:Y:S05]  /*6280*/  LDSM.16.MT88.4 R168, [R0+0xa800] ;  /* 0x00a8000000a8783b */ /* 0x000fea0000004200 */
[----:B------:R-:W-:Y:S01]  /*6290*/  LDSM.16.MT88.4 R172, [R2+0x2800] ;  /* 0x0028000002ac783b */ /* 0x000fe20000004200 */
[C---:B---3--:R-:W-:Y:S08]  /*62a0*/  HMMA.16816.F32.BF16 R40, R12.reuse, R8, R40 ;  /* 0x000000080c28723c */ /* 0x048ff00000041828 */
[-C--:B------:R-:W-:Y:S08]  /*62b0*/  HMMA.16816.F32.BF16 R44, R12, R10.reuse, R44 ;  /* 0x0000000a0c2c723c */ /* 0x080ff0000004182c */
[C---:B------:R-:W-:Y:S01]  /*62c0*/  HMMA.16816.F32.BF16 R48, R4.reuse, R10, R48 ;  /* 0x0000000a0430723c */ /* 0x040fe20000041830 */
[----:B------:R-:W1:Y:S07]  /*62d0*/  LDSM.16.MT88.4 R8, [R205+0x20800] ;  /* 0x02080000cd08783b */ /* 0x000e6e0000004200 */
[-C--:B----4-:R-:W-:Y:S08]  /*62e0*/  HMMA.16816.F32.BF16 R52, R4, R16.reuse, R52 ;  /* 0x000000100434723c */ /* 0x090ff00000041834 */
[C---:B------:R-:W-:Y:S08]  /*62f0*/  HMMA.16816.F32.BF16 R56, R12.reuse, R16, R56 ;  /* 0x000000100c38723c */ /* 0x040ff00000041838 */
[-C--:B------:R-:W-:Y:S08]  /*6300*/  HMMA.16816.F32.BF16 R60, R12, R18.reuse, R60 ;  /* 0x000000120c3c723c */ /* 0x080ff0000004183c */
[C---:B------:R-:W-:Y:S01]  /*6310*/  HMMA.16816.F32.BF16 R64, R4.reuse, R18, R64 ;  /* 0x000000120440723c */ /* 0x040fe20000041840 */
[----:B------:R-:W-:Y:S07]  /*6320*/  LDSM.16.MT88.4 R16, [R205+0x23000] ;  /* 0x02300000cd10783b */ /* 0x000fee0000004200 */
[-C--:B--2---:R-:W-:Y:S08]  /*6330*/  HMMA.16816.F32.BF16 R68, R4, R20.reuse, R68 ;  /* 0x000000140444723c */ /* 0x084ff00000041844 */
        /* <DEDUP_REMOVED lines=68> */
[----:B------:R-:W-:Y:S02]  /*6780*/  IMAD.MOV.U32 R5, RZ, RZ, c[0x0][0x370] ;  /* 0x0000dc00ff057624 */ /* 0x000fe400078e00ff */
[----:B------:R-:W-:Y:S02]  /*6790*/  IMAD.MOV.U32 R6, RZ, RZ, c[0x0][0x374] ;  /* 0x0000dd00ff067624 */ /* 0x000fe400078e00ff */
[----:B------:R-:W-:Y:S05]  /*67a0*/  IMAD.U32 R0, R5, -0x40, RZ ;  /* 0xffffffc005007824 */ /* 0x000fea00078e00ff */
[C---:B------:R-:W-:Y:S04]  /*67b0*/  LEA R2, P2, R0.reuse, R220, 0x1 ;  /* 0x000000dc00027211 */ /* 0x040fe800078408ff */
[----:B------:R-:W-:Y:S02]  /*67c0*/  LEA.HI.X.SX32 R0, R0, R221, 0x1, P2 ;  /* 0x000000dd00007211 */ /* 0x000fe400010f0eff */
[----:B------:R-:W-:Y:S03]  /*67d0*/  MOV R220, R2 ;  /* 0x0000000200dc7202 */ /* 0x000fe60000000f00 */
[----:B------:R-:W-:Y:S01]  /*67e0*/  IMAD.MOV.U32 R221, RZ, RZ, R0 ;  /* 0x000000ffffdd7224 */ /* 0x000fe200078e0000 */
[----:B-----5:R-:W-:Y:S02]  /*67f0*/  SHF.L.U32 R0, R185, 0x1, RZ ;  /* 0x00000001b9007819 */ /* 0x020fe400000006ff */
        /* <DEDUP_REMOVED lines=10> */
.L_x_243:
        /* <DEDUP_REMOVED lines=11> */
[----:B------:R-:W-:Y:S02]  /*6950*/  IMAD.SHL.U32 R191, R191, 0x20, RZ ;  /* 0x00000020bfbf7824 */ /* 0x000fe400078e00ff */
[----:B------:R-:W-:Y:S02]  /*6960*/  IMAD R190, R190, 0x28, RZ ;  /* 0x00000028bebe7824 */ /* 0x000fe400078e02ff */
[----:B------:R-:W3:Y:S01]  /*6970*/  LDSM.16.MT88.4 R164, [R204+0x4000] ;  /* 0x00400000cca4783b */ /* 0x000ee20000004200 */
[----:B------:R-:W-:Y:S02]  /*6980*/  IMAD.MOV.U32 R189, RZ, RZ, c[0x0][0x22c] ;  /* 0x00008b00ffbd7624 */ /* 0x000fe400078e00ff */
[----:B-1----:R-:W-:Y:S02]  /*6990*/  IMAD.MOV.U32 R0, RZ, RZ, c[0x0][0x22c] ;  /* 0x00008b00ff007624 */ /* 0x002fe400078e00ff */
[----:B------:R-:W4:Y:S01]  /*69a0*/  LDL R188, [R1+0x18] ;  /* 0x0000180001bc7983 */ /* 0x000f220000100800 */
[----:B------:R-:W-:Y:S02]  /*69b0*/  IMAD R189, R189, c[0x0][0x1c0], RZ ;  /* 0x00007000bdbd7a24 */ /* 0x000fe400078e02ff */
[----:B------:R-:W-:Y:S02]  /*69c0*/  IMAD R0, R0, c[0x0][0x1c0], RZ ;  /* 0x0000700000007a24 */ /* 0x000fe400078e02ff */
[----:B------:R-:W-:Y:S01]  /*69d0*/  LDSM.16.M88.4 R168, [R208+0x1c000] ;  /* 0x01c00000d0a8783b */ /* 0x000fe20000000200 */
[----:B------:R-:W-:Y:S02]  /*69e0*/  IMAD R189, R189, 0x38, RZ ;  /* 0x00000038bdbd7824 */ /* 0x000fe400078e02ff */
[----:B------:R-:W-:Y:S02]  /*69f0*/  IMAD.U32 R0, R0, -0x40, RZ ;  /* 0xffffffc000007824 */ /* 0x000fe400078e00ff */
[----:B------:R-:W4:Y:S03]  /*6a00*/  LDL R2, [R1+0x1c] ;  /* 0x00001c0001027983 */ /* 0x000f260000100800 */
[C---:B------:R-:W-:Y:S02]  /*6a10*/  LEA R227, P2, R0.reuse, R186, 0x2 ;  /* 0x000000ba00e37211 */ /* 0x040fe400078410ff */
[----:B------:R-:W1:Y:S02]  /*6a20*/  LDSM.16.MT88.4 R172, [R204+0x800] ;  /* 0x00080000ccac783b */ /* 0x000e640000004200 */
[----:B------:R-:W-:Y:S01]  /*6a30*/  LEA.HI.X.SX32 R226, R0, R187, 0x2, P2 ;  /* 0x000000bb00e27211 */ /* 0x000fe200010f16ff */
[----:B------:R-:W-:Y:S02]  /*6a40*/  IMAD.MOV.U32 R0, RZ, RZ, c[0x0][0x22c] ;  /* 0x00008b00ff007624 */ /* 0x000fe400078e00ff */
[----:B------:R-:W1:Y:S02]  /*6a50*/  LDSM.16.M88.4 R176, [R208+0x1d000] ;  /* 0x01d00000d0b0783b */ /* 0x000e640000000200 */
[----:B------:R-:W-:Y:S01]  /*6a60*/  IMAD R0, R0, c[0x0][0x1c0], RZ ;  /* 0x0000700000007a24 */ /* 0x000fe200078e02ff */
[-C--:B--2---:R-:W-:Y:S02]  /*6a70*/  HMMA.16816.F32.BF16 R4, R32, R16.reuse, RZ ;  /* 0x000000102004723c */ /* 0x084fe400000418ff */
[----:B------:R-:W2:Y:S01]  /*6a80*/  LDSM.16.MT88.4 R180, [R204+0x4800] ;  /* 0x00480000ccb4783b */ /* 0x000ea20000004200 */
[----:B------:R-:W-:Y:S05]  /*6a90*/  IMAD R0, R0, 0x18, RZ ;  /* 0x0000001800007824 */ /* 0x000fea00078e02ff */
        /* <DEDUP_REMOVED lines=80> */
[----:B------:R-:W-:Y:S01]  /*6fa0*/  IMAD.MOV.U32 R188, RZ, RZ, c[0x0][0x22c] ;  /* 0x00008b00ffbc7624 */ /* 0x000fe200078e00ff */
[-C--:B-1----:R-:W-:Y:S01]  /*6fb0*/  HMMA.16816.F32.BF16 R4, R172, R176.reuse, R4 ;  /* 0x000000b0ac04723c */ /* 0x082fe20000041804 */
[----:B------:R-:W-:Y:S04]  /*6fc0*/  @UP3 UIADD3 UR10, UP1, UR10, -0x100, URZ ;  /* 0xffffff000a0a3890 */ /* 0x000fe8000ff3e03f */
[----:B------:R-:W-:Y:S01]  /*6fd0*/  @P0 IADD3.X R169, R2, UR9, RZ, P3, !PT ;  /* 0x0000000902a90c10 */ /* 0x000fe20009ffe4ff */
[----:B------:R-:W-:Y:S01]  /*6fe0*/  IMAD.MOV.U32 R2, RZ, RZ, R227 ;  /* 0x000000ffff027224 */ /* 0x000fe200078e00e3 */
[----:B------:R-:W-:Y:S01]  /*6ff0*/  @UP3 UIADD3.X UR9, UR9, -0x1, URZ, UP1, !UPT ;  /* 0xffffffff09093890 */ /* 0x000fe20008ffe43f */
[----:B--2---:R-:W-:Y:S02]  /*7000*/  IMAD.MOV.U32 R3, RZ, RZ, R226 ;  /* 0x000000ffff037224 */ /* 0x004fe400078e00e2 */
[----:B------:R1:W5:Y:S02]  /*7010*/  @P0 LDG.E R242, [R168.64] ;  /* 0x00000004a8f20981 */ /* 0x000364000c1e1900 */
[----:B------:R-:W-:Y:S03]  /*7020*/  IMAD R188, R188, c[0x0][0x1c0], RZ ;  /* 0x00007000bcbc7a24 */ /* 0x000fe600078e02ff */
[----:B------:R1:W5:Y:S01]  /*7030*/  @P0 LDG.E R243, [R168.64+0x20] ;  /* 0x00002004a8f30981 */ /* 0x000362000c1e1900 */
[----:B------:R-:W-:Y:S04]  /*7040*/  IMAD.SHL.U32 R188, R188, 0x10, RZ ;  /* 0x00000010bcbc7824 */ /* 0x000fe800078e00ff */
[----:B------:R1:W5:Y:S01]  /*7050*/  @P0 LDG.E R240, [R168.64+0x80] ;  /* 0x00008004a8f00981 */ /* 0x000362000c1e1900 */
[C---:B---3--:R-:W-:Y:S04]  /*7060*/  HMMA.16816.F32.BF16 R8, R180.reuse, R176, R8 ;  /* 0x000000b0b408723c */ /* 0x048fe80000041808 */
[----:B------:R1:W5:Y:S05]  /*7070*/  @P0 LDG.E R241, [R168.64+0xa0] ;  /* 0x0000a004a8f10981 */ /* 0x00036a000c1e1900 */
[----:B------:R2:W-:Y:S03]  /*7080*/  RED.E.ADD.F32.FTZ.RN.STRONG.GPU [R2.64], R4 ;  /* 0x000000040200798e */ /* 0x0005e6000c10e784 */
[CC--:B------:R-:W-:Y:S01]  /*7090*/  LEA R176, P0, R188.reuse, R2.reuse, 0x2 ;  /* 0x00000002bcb07211 */ /* 0x0c0fe200078010ff */
[-C--:B------:R-:W-:Y:S03]  /*70a0*/  HMMA.16816.F32.BF16 R12, R180, R178.reuse, R12 ;  /* 0x000000b2b40c723c */ /* 0x080fe6000004180c */
[-C--:B------:R-:W-:Y:S05]  /*70b0*/  LEA.HI.X.SX32 R177, R188, R3.reuse, 0x2, P0 ;  /* 0x00000003bcb17211 */ /* 0x080fea00000f16ff */
[C---:B------:R-:W-:Y:S08]  /*70c0*/  HMMA.16816.F32.BF16 R16, R172.reuse, R178, R16 ;  /* 0x000000b2ac10723c */ /* 0x040ff00000041810 */
[-C--:B------:R-:W-:Y:S04]  /*70d0*/  HMMA.16816.F32.BF16 R20, R172, R164.reuse, R20 ;  /* 0x000000a4ac14723c */ /* 0x080fe80000041814 */
[CC--:B-1----:R-:W-:Y:S04]  /*70e0*/  LEA R168, P0, R191.reuse, R2.reuse, 0x2 ;  /* 0x00000002bfa87211 */ /* 0x0c2fe800078010ff */
[C---:B------:R-:W-:Y:S04]  /*70f0*/  HMMA.16816.F32.BF16 R24, R180.reuse, R164, R24 ;  /* 0x000000a4b418723c */ /* 0x040fe80000041818 */
[-C--:B------:R-:W-:Y:S03]  /*7100*/  LEA.HI.X.SX32 R169, R191, R3.reuse, 0x2, P0 ;  /* 0x00000003bfa97211 */ /* 0x080fe600000f16ff */
[CC--:B------:R-:W-:Y:S01]  /*7110*/  LEA R164, P2, R228.reuse, R2.reuse, 0x2 ;  /* 0x00000002e4a47211 */ /* 0x0c0fe200078410ff */
[-C--:B------:R-:W-:Y:S04]  /*7120*/  HMMA.16816.F32.BF16 R28, R180, R166.reuse, R28 ;  /* 0x000000a6b41c723c */ /* 0x080fe8000004181c */
[-C--:B------:R-:W-:Y:S02]  /*7130*/  LEA.HI.X.SX32 R165, R228, R3.reuse, 0x2, P2 ;  /* 0x00000003e4a57211 */ /* 0x080fe400010f16ff */
[CC--:B------:R-:W-:Y:S02]  /*7140*/  LEA R170, P2, R0.reuse, R2.reuse, 0x2 ;  /* 0x0000000200aa7211 */ /* 0x0c0fe400078410ff */
[----:B------:R-:W-:Y:S01]  /*7150*/  HMMA.16816.F32.BF16 R32, R172, R166, R32 ;  /* 0x000000a6ac20723c */ /* 0x000fe20000041820 */
[----:B------:R1:W-:Y:S03]  /*7160*/  RED.E.ADD.F32.FTZ.RN.STRONG.GPU [R164.64], R5 ;  /* 0x00000005a400798e */ /* 0x0003e6000c10e784 */
[-C--:B------:R-:W-:Y:S01]  /*7170*/  LEA.HI.X.SX32 R171, R0, R3.reuse, 0x2, P2 ;  /* 0x0000000300ab7211 */ /* 0x080fe200010f16ff */
[----:B------:R-:W-:Y:S01]  /*7180*/  IMAD.MOV.U32 R0, RZ, RZ, c[0x0][0x22c] ;  /* 0x00008b00ff007624 */ /* 0x000fe200078e00ff */
[----:B------:R3:W-:Y:S01]  /*7190*/  RED.E.ADD.F32.FTZ.RN.STRONG.GPU [R176.64], R6 ;  /* 0x00000006b000798e */ /* 0x0007e2000c10e784 */
[-C--:B------:R-:W-:Y:S02]  /*71a0*/  LEA R166, P3, R190, R2.reuse, 0x2 ;  /* 0x00000002bea67211 */ /* 0x080fe400078610ff */
[----:B------:R-:W-:Y:S02]  /*71b0*/  IMAD R0, R0, c[0x0][0x1c0], RZ ;  /* 0x0000700000007a24 */ /* 0x000fe400078e02ff */
[----:B------:R4:W-:Y:S01]  /*71c0*/  RED.E.ADD.F32.FTZ.RN.STRONG.GPU [R170.64], R7 ;  /* 0x00000007aa00798e */ /* 0x0009e2000c10e784 */
[-C--:B------:R-:W-:Y:S01]  /*71d0*/  LEA.HI.X.SX32 R167, R190, R3.reuse, 0x2, P3 ;  /* 0x00000003bea77211 */ /* 0x080fe200018f16ff */
[----:B------:R-:W-:Y:S03]  /*71e0*/  IMAD R0, R0, 0x30, RZ ;  /* 0x0000003000007824 */ /* 0x000fe600078e02ff */
[----:B------:R4:W-:Y:S02]  /*71f0*/  RED.E.ADD.F32.FTZ.RN.STRONG.GPU [R168.64], R8 ;  /* 0x00000008a800798e */ /* 0x0009e4000c10e784 */
[CC--:B--2---:R-:W-:Y:S03]  /*7200*/  LEA R4, P2, R0.reuse, R2.reuse, 0x2 ;  /* 0x0000000200047211 */ /* 0x0c4fe600078410ff */
[----:B------:R2:W-:Y:S05]  /*7210*/  RED.E.ADD.F32.FTZ.RN.STRONG.GPU [R166.64], R9 ;  /* 0x00000009a600798e */ /* 0x0005ea000c10e784 */
[----:B------:R-:W-:Y:S01]  /*7220*/  LDSM.16.MT88.4 R168, [R206+0x2800] ;  /* 0x00280000cea8783b */ /* 0x000fe20000004200 */
[-C--:B-1----:R-:W-:Y:S01]  /*7230*/  LEA.HI.X.SX32 R5, R0, R3.reuse, 0x2, P2 ;  /* 0x0000000300057211 */ /* 0x082fe200010f16ff */
[----:B------:R-:W-:Y:S04]  /*7240*/  IMAD.MOV.U32 R0, RZ, RZ, c[0x0][0x22c] ;  /* 0x00008b00ff007624 */ /* 0x000fe800078e00ff */
[----:B------:R1:W-:Y:S01]  /*7250*/  RED.E.ADD.F32.FTZ.RN.STRONG.GPU [R4.64], R10 ;  /* 0x0000000a0400798e */ /* 0x0003e2000c10e784 */
[CC--:B---3--:R-:W-:Y:S01]  /*7260*/  LEA R6, P0, R189.reuse, R2.reuse, 0x2 ;  /* 0x00000002bd067211 */ /* 0x0c8fe200078010ff */
[----:B------:R-:W-:Y:S03]  /*7270*/  IMAD R0, R0, c[0x0][0x1c0], RZ ;  /* 0x0000700000007a24 */ /* 0x000fe600078e02ff */
[-C--:B----4-:R-:W-:Y:S01]  /*7280*/  LEA.HI.X.SX32 R7, R189, R3.reuse, 0x2, P0 ;  /* 0x00000003bd077211 */ /* 0x090fe200000f16ff */
[----:B------:R-:W-:Y:S04]  /*7290*/  IMAD.SHL.U32 R0, R0, 0x10, RZ ;  /* 0x0000001000007824 */ /* 0x000fe800078e00ff */
[----:B------:R3:W-:Y:S01]  /*72a0*/  RED.E.ADD.F32.FTZ.RN.STRONG.GPU [R6.64], R11 ;  /* 0x0000000b0600798e */ /* 0x0007e2000c10e784 */
[C---:B------:R-:W-:Y:S02]  /*72b0*/  IADD3 R179, R0.reuse, 0x20, RZ ;  /* 0x0000002000b37810 */ /* 0x040fe40007ffe0ff */
[C---:B------:R-:W-:Y:S02]  /*72c0*/  IADD3 R178, R0.reuse, 0x20, RZ ;  /* 0x0000002000b27810 */ /* 0x040fe40007ffe0ff */
[----:B------:R4:W-:Y:S01]  /*72d0*/  RED.E.ADD.F32.FTZ.RN.STRONG.GPU [R2.64+0x80], R16 ;  /* 0x000080100200798e */ /* 0x0009e2000c10e784 */
[----:B------:R-:W-:Y:S02]  /*72e0*/  IADD3 R0, R0, 0x20, RZ ;  /* 0x0000002000007810 */ /* 0x000fe40007ffe0ff */
[C---:B------:R-:W-:Y:S01]  /*72f0*/  IMAD.IADD R178, R228.reuse, 0x1, R178 ;  /* 0x00000001e4b27824 */ /* 0x040fe200078e02b2 */
[CC--:B------:R-:W-:Y:S01]  /*7300*/  LEA R8, P3, R249.reuse, R2.reuse, 0x2 ;  /* 0x00000002f9087211 */ /* 0x0c0fe200078610ff */
[----:B------:R4:W-:Y:S01]  /*7310*/  RED.E.ADD.F32.FTZ.RN.STRONG.GPU [R164.64+0x80], R17 ;  /* 0x00008011a400798e */ /* 0x0009e2000c10e784 */
[C---:B------:R-:W-:Y:S02]  /*7320*/  IMAD.IADD R0, R228.reuse, 0x1, R0 ;  /* 0x00000001e4007824 */ /* 0x040fe400078e0200 */
[-C--:B--2---:R-:W-:Y:S02]  /*7330*/  LEA.HI.X.SX32 R9, R249, R3.reuse, 0x2, P3 ;  /* 0x00000003f9097211 */ /* 0x084fe400018f16ff */
[----:B------:R-:W-:Y:S01]  /*7340*/  IMAD.IADD R0, R228, 0x1, R0 ;  /* 0x00000001e4007824 */ /* 0x000fe200078e0200 */
[CC--:B-1----:R-:W-:Y:S04]  /*7350*/  LEA R4, P0, R179.reuse, R2.reuse, 0x2 ;  /* 0x00000002b3047211 */ /* 0x0c2fe800078010ff */
[-C--:B------:R-:W-:Y:S02]  /*7360*/  LEA.HI.X.SX32 R5, R179, R3.reuse, 0x2, P0 ;  /* 0x00000003b3057211 */ /* 0x080fe400000f16ff */
[-C--:B------:R-:W-:Y:S03]  /*7370*/  LEA R10, P0, R0, R2.reuse, 0x2 ;  /* 0x00000002000a7211 */ /* 0x080fe600078010ff */
[----:B------:R1:W-:Y:S01]  /*7380*/  RED.E.ADD.F32.FTZ.RN.STRONG.GPU [R4.64], R18 ;  /* 0x000000120400798e */ /* 0x0003e2000c10e784 */
[-C--:B---3--:R-:W-:Y:S02]  /*7390*/  LEA R6, P2, R178, R2.reuse, 0x2 ;  /* 0x00000002b2067211 */ /* 0x088fe400078410ff */
[-C--:B------:R-:W-:Y:S01]  /*73a0*/  LEA.HI.X.SX32 R11, R0, R3.reuse, 0x2, P0 ;  /* 0x00000003000b7211 */ /* 0x080fe200000f16ff */
[----:B------:R-:W-:Y:S01]  /*73b0*/  IMAD.MOV.U32 R0, RZ, RZ, c[0x0][0x22c] ;  /* 0x00008b00ff007624 */ /* 0x000fe200078e00ff */
[-C--:B------:R-:W-:Y:S02]  /*73c0*/  LEA.HI.X.SX32 R7, R178, R3.reuse, 0x2, P2 ;  /* 0x00000003b2077211 */ /* 0x080fe400010f16ff */
[----:B----4-:R-:W-:Y:S01]  /*73d0*/  IADD3 R16, R188, 0x60, RZ ;  /* 0x00000060bc107810 */ /* 0x010fe20007ffe0ff */
[----:B------:R-:W-:Y:S02]  /*73e0*/  IMAD R0, R0, c[0x0][0x1c0], RZ ;  /* 0x0000700000007a24 */ /* 0x000fe400078e02ff */
[----:B------:R2:W-:Y:S01]  /*73f0*/  RED.E.ADD.F32.FTZ.RN.STRONG.GPU [R6.64], R19 ;  /* 0x000000130600798e */ /* 0x0005e2000c10e784 */
[----:B------:R-:W-:Y:S01]  /*7400*/  IADD3 R17, R188, 0x60, RZ ;  /* 0x00000060bc117810 */ /* 0x000fe20007ffe0ff */
[----:B------:R-:W-:Y:S02]  /*7410*/  IMAD.SHL.U32 R0, R0, 0x10, RZ ;  /* 0x0000001000007824 */ /* 0x000fe400078e00ff */
[----:B------:R-:W-:Y:S01]  /*7420*/  IMAD.IADD R16, R228, 0x1, R16 ;  /* 0x00000001e4107824 */ /* 0x000fe200078e0210 */
[----:B------:R3:W-:Y:S02]  /*7430*/  RED.E.ADD.F32.FTZ.RN.STRONG.GPU [R10.64], R12 ;  /* 0x0000000c0a00798e */ /* 0x0007e4000c10e784 */
[C---:B------:R-:W-:Y:S02]  /*7440*/  IADD3 R173, R0.reuse, 0x40, RZ ;  /* 0x0000004000ad7810 */ /* 0x040fe40007ffe0ff */
[C---:B------:R-:W-:Y:S01]  /*7450*/  IADD3 R172, R0.reuse, 0x40, RZ ;  /* 0x0000004000ac7810 */ /* 0x040fe20007ffe0ff */
[----:B------:R4:W-:Y:S01]  /*7460*/  RED.E.ADD.F32.FTZ.RN.STRONG.GPU [R8.64], R13 ;  /* 0x0000000d0800798e */ /* 0x0009e2000c10e784 */
[----:B------:R-:W-:Y:S03]  /*7470*/  IADD3 R0, R0, 0x40, RZ ;  /* 0x0000004000007810 */ /* 0x000fe60007ffe0ff */
[C---:B------:R-:W-:Y:S02]  /*7480*/  IMAD.IADD R172, R228.reuse, 0x1, R172 ;  /* 0x00000001e4ac7824 */ /* 0x040fe400078e02ac */
[----:B------:R-:W-:Y:S01]  /*7490*/  IMAD.IADD R0, R228, 0x1, R0 ;  /* 0x00000001e4007824 */ /* 0x000fe200078e0200 */
[-C--:B-1----:R-:W-:Y:S03]  /*74a0*/  LEA R4, P2, R248, R2.reuse, 0x2 ;  /* 0x00000002f8047211 */ /* 0x082fe600078410ff */
[----:B------:R-:W-:Y:S01]  /*74b0*/  IMAD.IADD R0, R228, 0x1, R0 ;  /* 0x00000001e4007824 */ /* 0x000fe200078e0200 */
[-C--:B------:R-:W-:Y:S05]  /*74c0*/  LEA.HI.X.SX32 R5, R248, R3.reuse, 0x2, P2 ;  /* 0x00000003f8057211 */ /* 0x080fea00010f16ff */
[----:B------:R1:W-:Y:S01]  /*74d0*/  RED.E.ADD.F32.FTZ.RN.STRONG.GPU [R4.64], R14 ;  /* 0x0000000e0400798e */ /* 0x0003e2000c10e784 */
[CC--:B--2---:R-:W-:Y:S04]  /*74e0*/  LEA R6, P0, R252.reuse, R2.reuse, 0x2 ;  /* 0x00000002fc067211 */ /* 0x0c4fe800078010ff */
[-C--:B------:R-:W-:Y:S02]  /*74f0*/  LEA.HI.X.SX32 R7, R252, R3.reuse, 0x2, P0 ;  /* 0x00000003fc077211 */ /* 0x080fe400000f16ff */
[CC--:B---3--:R-:W-:Y:S03]  /*7500*/  LEA R12, P2, R172.reuse, R2.reuse, 0x2 ;  /* 0x00000002ac0c7211 */ /* 0x0c8fe600078410ff */
[----:B------:R2:W-:Y:S01]  /*7510*/  RED.E.ADD.F32.FTZ.RN.STRONG.GPU [R6.64], R15 ;  /* 0x0000000f0600798e */ /* 0x0005e2000c10e784 */
[-C--:B----4-:R-:W-:Y:S02]  /*7520*/  LEA.HI.X.SX32 R13, R172, R3.reuse, 0x2, P2 ;  /* 0x00000003ac0d7211 */ /* 0x090fe400010f16ff */
[CC--:B------:R-:W-:Y:S02]  /*7530*/  LEA R8, P3, R247.reuse, R2.reuse, 0x2 ;  /* 0x00000002f7087211 */ /* 0x0c0fe400078610ff */
[----:B------:R-:W-:Y:S02]  /*7540*/  RED.E.ADD.F32.FTZ.RN.STRONG.GPU [R2.64+0x100], R20 ;  /* 0x000100140200798e */ /* 0x000fe4000c10e784 */
[-C--:B------:R-:W-:Y:S03]  /*7550*/  LEA.HI.X.SX32 R9, R247, R3.reuse, 0x2, P3 ;  /* 0x00000003f7097211 */ /* 0x080fe600018f16ff */
[----:B------:R-:W-:Y:S01]  /*7560*/  RED.E.ADD.F32.FTZ.RN.STRONG.GPU [R164.64+0x100], R21 ;  /* 0x00010015a400798e */ /* 0x000fe2000c10e784 */
[-C--:B-1----:R-:W-:Y:S02]  /*7570*/  LEA R4, P0, R173, R2.reuse, 0x2 ;  /* 0x00000002ad047211 */ /* 0x082fe400078010ff */
[-C--:B------:R-:W-:Y:S02]  /*7580*/  LEA R14, P6, R17, R2.reuse, 0x2 ;  /* 0x00000002110e7211 */ /* 0x080fe400078c10ff */
[-C--:B------:R-:W-:Y:S02]  /*7590*/  LEA.HI.X.SX32 R5, R173, R3.reuse, 0x2, P0 ;  /* 0x00000003ad057211 */ /* 0x080fe400000f16ff */
[CC--:B------:R-:W-:Y:S03]  /*75a0*/  LEA R10, P0, R0.reuse, R2.reuse, 0x2 ;  /* 0x00000002000a7211 */ /* 0x0c0fe600078010ff */
[----:B------:R1:W-:Y:S01]  /*75b0*/  RED.E.ADD.F32.FTZ.RN.STRONG.GPU [R4.64], R22 ;  /* 0x000000160400798e */ /* 0x0003e2000c10e784 */
[-C--:B------:R-:W-:Y:S02]  /*75c0*/  LEA.HI.X.SX32 R11, R0, R3.reuse, 0x2, P0 ;  /* 0x00000003000b7211 */ /* 0x080fe400000f16ff */
[-C--:B--2---:R-:W-:Y:S02]  /*75d0*/  LEA R6, P2, R246, R2.reuse, 0x2 ;  /* 0x00000002f6067211 */ /* 0x084fe400078410ff */
[----:B------:R2:W-:Y:S01]  /*75e0*/  RED.E.ADD.F32.FTZ.RN.STRONG.GPU [R12.64], R23 ;  /* 0x000000170c00798e */ /* 0x0005e2000c10e784 */
[----:B------:R-:W-:Y:S02]  /*75f0*/  IADD3 R0, R188, 0x60, RZ ;  /* 0x00000060bc007810 */ /* 0x000fe40007ffe0ff */
[-C--:B------:R-:W-:Y:S02]  /*7600*/  LEA.HI.X.SX32 R7, R246, R3.reuse, 0x2, P2 ;  /* 0x00000003f6077211 */ /* 0x080fe400010f16ff */
[----:B------:R3:W-:Y:S01]  /*7610*/  RED.E.ADD.F32.FTZ.RN.STRONG.GPU [R10.64], R24 ;  /* 0x000000180a00798e */ /* 0x0007e2000c10e784 */
[C---:B------:R-:W-:Y:S01]  /*7620*/  IMAD.IADD R0, R228.reuse, 0x1, R0 ;  /* 0x00000001e4007824 */ /* 0x040fe200078e0200 */
[-C--:B------:R-:W-:Y:S03]  /*7630*/  LEA.HI.X.SX32 R15, R17, R3.reuse, 0x2, P6 ;  /* 0x00000003110f7211 */ /* 0x080fe600030f16ff */
[----:B------:R4:W-:Y:S01]  /*7640*/  RED.E.ADD.F32.FTZ.RN.STRONG.GPU [R8.64], R25 ;  /* 0x000000190800798e */ /* 0x0009e2000c10e784 */
[----:B------:R-:W-:Y:S04]  /*7650*/  IMAD.IADD R0, R228, 0x1, R0 ;  /* 0x00000001e4007824 */ /* 0x000fe800078e0200 */
[----:B------:R4:W-:Y:S05]  /*7660*/  RED.E.ADD.F32.FTZ.RN.STRONG.GPU [R6.64], R26 ;  /* 0x0000001a0600798e */ /* 0x0009ea000c10e784 */
[----:B------:R-:W-:Y:S01]  /*7670*/  LDSM.16.MT88.4 R20, [R206+0x2000] ;  /* 0x00200000ce14783b */ /* 0x000fe20000004200 */
[CC--:B-1----:R-:W-:Y:S04]  /*7680*/  LEA R4, P0, R251.reuse, R2.reuse, 0x2 ;  /* 0x00000002fb047211 */ /* 0x0c2fe800078010ff */
[-C--:B------:R-:W-:Y:S02]  /*7690*/  LEA.HI.X.SX32 R5, R251, R3.reuse, 0x2, P0 ;  /* 0x00000003fb057211 */ /* 0x080fe400000f16ff */
[CC--:B--2---:R-:W-:Y:S03]  /*76a0*/  LEA R12, P5, R16.reuse, R2.reuse, 0x2 ;  /* 0x00000002100c7211 */ /* 0x0c4fe600078a10ff */
[----:B------:R1:W-:Y:S01]  /*76b0*/  RED.E.ADD.F32.FTZ.RN.STRONG.GPU [R4.64], R27 ;  /* 0x0000001b0400798e */ /* 0x0003e2000c10e784 */
[-C--:B------:R-:W-:Y:S02]  /*76c0*/  LEA.HI.X.SX32 R13, R16, R3.reuse, 0x2, P5 ;  /* 0x00000003100d7211 */ /* 0x080fe400028f16ff */
[CC--:B---3--:R-:W-:Y:S02]  /*76d0*/  LEA R10, P4, R0.reuse, R2.reuse, 0x2 ;  /* 0x00000002000a7211 */ /* 0x0c8fe400078810ff */
[----:B------:R-:W-:Y:S01]  /*76e0*/  RED.E.ADD.F32.FTZ.RN.STRONG.GPU [R2.64+0x180], R32 ;  /* 0x000180200200798e */ /* 0x000fe2000c10e784 */
[CC--:B----4-:R-:W-:Y:S02]  /*76f0*/  LEA R8, P3, R245.reuse, R2.reuse, 0x2 ;  /* 0x00000002f5087211 */ /* 0x0d0fe400078610ff */
[-C--:B------:R-:W-:Y:S01]  /*7700*/  LEA.HI.X.SX32 R11, R0, R3.reuse, 0x2, P4 ;  /* 0x00000003000b7211 */ /* 0x080fe200020f16ff */
[----:B------:R-:W-:Y:S01]  /*7710*/  IMAD.IADD R0, R196, 0x1, R206 ;  /* 0x00000001c4007824 */ /* 0x000fe200078e02ce */
[----:B------:R-:W-:Y:S01]  /*7720*/  RED.E.ADD.F32.FTZ.RN.STRONG.GPU [R164.64+0x180], R33 ;  /* 0x00018021a400798e */ /* 0x000fe2000c10e784 */
[-C--:B------:R-:W-:Y:S02]  /*7730*/  LEA.HI.X.SX32 R9, R245, R3.reuse, 0x2, P3 ;  /* 0x00000003f5097211 */ /* 0x080fe400018f16ff */
[CC--:B------:R-:W-:Y:S02]  /*7740*/  LEA R6, P2, R244.reuse, R2.reuse, 0x2 ;  /* 0x00000002f4067211 */ /* 0x0c0fe400078410ff */
[----:B------:R-:W-:Y:S02]  /*7750*/  RED.E.ADD.F32.FTZ.RN.STRONG.GPU [R14.64], R34 ;  /* 0x000000220e00798e */ /* 0x000fe4000c10e784 */
[-C--:B------:R-:W-:Y:S02]  /*7760*/  LEA.HI.X.SX32 R7, R244, R3.reuse, 0x2, P2 ;  /* 0x00000003f4077211 */ /* 0x080fe400010f16ff */
[----:B------:R-:W-:Y:S01]  /*7770*/  PLOP3.LUT P2, PT, PT, PT, UP0, 0x80, 0x0 ;  /* 0x000000000000781c */ /* 0x000fe20003f4f008 */
[----:B------:R-:W-:Y:S01]  /*7780*/  RED.E.ADD.F32.FTZ.RN.STRONG.GPU [R12.64], R35 ;  /* 0x000000230c00798e */ /* 0x000fe2000c10e784 */
[----:B------:R-:W-:Y:S04]  /*7790*/  @UP3 UIADD3 UR12, UP0, UR12, -0x100, URZ ;  /* 0xffffff000c0c3890 */ /* 0x000fe8000ff1e03f */
[----:B------:R-:W-:Y:S01]  /*77a0*/  RED.E.ADD.F32.FTZ.RN.STRONG.GPU [R10.64], R28 ;  /* 0x0000001c0a00798e */ /* 0x000fe2000c10e784 */
[----:B------:R-:W-:Y:S01]  /*77b0*/  @UP3 UIADD3.X UR11, UR11, -0x1, URZ, UP0, !UPT ;  /* 0xffffffff0b0b3890 */ /* 0x000fe200087fe43f */
[C---:B-1----:R-:W-:Y:S03]  /*77c0*/  LEA R4, P0, R250.reuse, R2, 0x2 ;  /* 0x00000002fa047211 */ /* 0x042fe600078010ff */
[----:B------:R-:W-:Y:S01]  /*77d0*/  RED.E.ADD.F32.FTZ.RN.STRONG.GPU [R8.64], R29 ;  /* 0x0000001d0800798e */ /* 0x000fe2000c10e784 */
[----:B------:R-:W-:Y:S02]  /*77e0*/  LEA.HI.X.SX32 R5, R250, R3, 0x2, P0 ;  /* 0x00000003fa057211 */ /* 0x000fe400000f16ff */
[----:B------:R-:W-:Y:S02]  /*77f0*/  PLOP3.LUT P0, PT, PT, PT, UP2, 0x80, 0x0 ;  /* 0x000000000000781c */ /* 0x000fe40003f0f028 */
[----:B------:R-:W-:Y:S05]  /*7800*/  RED.E.ADD.F32.FTZ.RN.STRONG.GPU [R6.64], R30 ;  /* 0x0000001e0600798e */ /* 0x000fea000c10e784 */
[----:B------:R-:W-:Y:S05]  /*7810*/  LDSM.16.MT88.4 R8, [R206] ;  /* 0x00000000ce08783b */ /* 0x000fea0000004200 */
[----:B------:R-:W-:Y:S05]  /*7820*/  RED.E.ADD.F32.FTZ.RN.STRONG.GPU [R4.64], R31 ;  /* 0x0000001f0400798e */ /* 0x000fea000c10e784 */
[----:B------:R-:W1:Y:S05]  /*7830*/  LDSM.16.MT88.4 R4, [R205+0x1c000] ;  /* 0x01c00000cd04783b */ /* 0x000e6a0000004200 */
[----:B------:R-:W2:Y:S05]  /*7840*/  LDSM.16.MT88.4 R12, [R205+0x1e000] ;  /* 0x01e00000cd0c783b */ /* 0x000eaa0000004200 */
[----:B------:R-:W3:Y:S05]  /*7850*/  LDSM.16.MT88.4 R16, [R0] ;  /* 0x000000000010783b */ /* 0x000eea0000004200 */
[----:B------:R-:W4:Y:S05]  /*7860*/  LDSM.16.MT88.4 R24, [R0+0x2000] ;  /* 0x002000000018783b */ /* 0x000f2a0000004200 */
[----:B------:R-:W-:Y:S05]  /*7870*/  LDSM.16.MT88.4 R28, [R206+0x800] ;  /* 0x00080000ce1c783b */ /* 0x000fea0000004200 */
[----:B------:R-:W-:Y:S05]  /*7880*/  LDSM.16.MT88.4 R32, [R205+0x1e800] ;  /* 0x01e80000cd20783b */ /* 0x000fea0000004200 */
[----:B------:R-:W-:Y:S05]  /*7890*/  LDSM.16.MT88.4 R164, [R0+0x800] ;  /* 0x0008000000a4783b */ /* 0x000fea0000004200 */
[----:B------:R-:W-:Y:S01]  /*78a0*/  LDSM.16.MT88.4 R172, [R0+0x2800] ;  /* 0x0028000000ac783b */ /* 0x000fe20000004200 */
[-C--:B-1----:R-:W-:Y:S08]  /*78b0*/  HMMA.16816.F32.BF16 R100, R4, R8.reuse, R100 ;  /* 0x000000080464723c */ /* 0x082ff00000041864 */
        /* <DEDUP_REMOVED lines=14> */
[-C--:B----4-:R-:W-:Y:S08]  /*79a0*/  HMMA.16816.F32.BF16 R148, R4, R24.reuse, R148 ;  /* 0x000000180494723c */ /* 0x090ff00000041894 */
        /* <DEDUP_REMOVED lines=284> */
.L_x_245:
        /* <DEDUP_REMOVED lines=18> */
.L_x_246:
[----:B-1----:R-:W2:Y:S01]  /*8c90*/  LDL.64 R2, [R1+0x30] ;  /* 0x0000300001027983 */ /* 0x002ea20000100a00 */
[----:B-----5:R-:W-:Y:S01]  /*8ca0*/  IMAD.SHL.U32 R4, R185, 0x2, RZ ;  /* 0x00000002b9047824 */ /* 0x020fe200078e00ff */
[----:B------:R-:W-:Y:S01]  /*8cb0*/  USHF.L.U32 UR6, UR18, 0x7, URZ ;  /* 0x0000000712067899 */ /* 0x000fe2000800063f */
[----:B------:R-:W-:Y:S01]  /*8cc0*/  BSSY B0, `(.L_x_247) ;  /* 0x0000035000007945 */ /* 0x000fe20003800000 */
[----:B------:R-:W-:Y:S02]  /*8cd0*/  BAR.SYNC.DEFER_BLOCKING 0x0 ;  /* 0x0000000000007b1d */ /* 0x000fe40000010000 */
[----:B------:R-:W-:Y:S02]  /*8ce0*/  USHF.R.S32.HI UR10, URZ, 0x1f, UR6 ;  /* 0x0000001f3f0a7899 */ /* 0x000fe40008011406 */
[----:B------:R-:W-:-:S02]  /*8cf0*/  IMAD.U32 R11, RZ, RZ, UR6 ;  /* 0x00000006ff0b7e24 */ /* 0x000fc4000f8e00ff */
[----:B------:R-:W1:Y:S01]  /*8d00*/  S2R R6, SR_TID.X ;  /* 0x0000000000067919 */ /* 0x000e620000002100 */
[----:B------:R-:W-:Y:S02]  /*8d10*/  ULDC.64 UR8, c[0x0][0x3a0] ;  /* 0x0000e80000087ab9 */ /* 0x000fe40000000a00 */
[----:B------:R-:W-:-:S04]  /*8d20*/  UIMAD UR7, UR10, UR8, URZ ;  /* 0x000000080a0772a4 */ /* 0x000fc8000f8e023f */
[----:B------:R-:W-:-:S03]  /*8d30*/  UIMAD UR7, UR6, UR9, UR7 ;  /* 0x00000009060772a4 */ /* 0x000fc6000f8e0207 */
[----:B------:R-:W-:Y:S02]  /*8d40*/  ULDC.64 UR8, c[0x0][0x3b8] ;  /* 0x0000ee0000087ab9 */ /* 0x000fe40000000a00 */
[----:B------:R-:W-:Y:S01]  /*8d50*/  UIMAD UR8, UR57, UR8, URZ ;  /* 0x00000008390872a4 */ /* 0x000fe2000f8e023f */
[----:B------:R-:W-:Y:S01]  /*8d60*/  IMAD.U32 R5, RZ, RZ, UR7 ;  /* 0x00000007ff057e24 */ /* 0x000fe2000f8e00ff */
[----:B------:R-:W-:Y:S02]  /*8d70*/  UIMAD UR7, UR18, -0x80, UR14 ;  /* 0xffffff80120778a4 */ /* 0x000fe4000f8e020e */
[----:B------:R-:W-:Y:S01]  /*8d80*/  UIMAD UR8, UR36, UR9, UR8 ;  /* 0x00000009240872a4 */ /* 0x000fe2000f8e0208 */
[----:B------:R3:W4:Y:S04]  /*8d90*/  LDS.128 R24, [R4+0xd000] ;  /* 0x00d0000004187984 */ /* 0x0007280000000c00 */
[----:B------:R3:W2:Y:S01]  /*8da0*/  LDS.128 R32, [R4+0xe000] ;  /* 0x00e0000004207984 */ /* 0x0006a20000000c00 */
[----:B-1----:R-:W-:-:S03]  /*8db0*/  SHF.R.S32.HI R0, RZ, 0x1f, R6 ;  /* 0x0000001fff007819 */ /* 0x002fc60000011406 */
[----:B------:R3:W1:Y:S01]  /*8dc0*/  LDS.128 R40, [R4+0xf000] ;  /* 0x00f0000004287984 */ /* 0x0006620000000c00 */
[----:B------:R-:W-:-:S03]  /*8dd0*/  LEA.HI R0, R0, R6, RZ, 0x3 ;  /* 0x0000000600007211 */ /* 0x000fc600078f18ff */
[----:B------:R3:W1:Y:S01]  /*8de0*/  LDS.128 R20, [R4+0x11000] ;  /* 0x0110000004147984 */ /* 0x0006620000000c00 */
[----:B------:R-:W-:-:S03]  /*8df0*/  SHF.R.S32.HI R0, RZ, 0x3, R0 ;  /* 0x00000003ff007819 */ /* 0x000fc60000011400 */
[----:B------:R3:W1:Y:S01]  /*8e00*/  LDS.128 R28, [R4+0x12000] ;  /* 0x01200000041c7984 */ /* 0x0006620000000c00 */
[----:B------:R-:W-:-:S03]  /*8e10*/  ISETP.GE.AND P4, PT, R0, UR7, PT ;  /* 0x0000000700007c0c */ /* 0x000fc6000bf86270 */
        /* <DEDUP_REMOVED lines=10> */
[--C-:B--2---:R-:W-:Y:S01]  /*8ec0*/  SHF.R.S32.HI R9, RZ, 0x1f, R2.reuse ;  /* 0x0000001fff097819 */ /* 0x104fe20000011402 */
[----:B------:R-:W-:-:S04]  /*8ed0*/  IMAD.MOV.U32 R8, RZ, RZ, R2 ;  /* 0x000000ffff087224 */ /* 0x000fc800078e0002 */
[----:B------:R-:W-:-:S05]  /*8ee0*/  IMAD.WIDE.U32 R2, R11, c[0x0][0x3a0], R8 ;  /* 0x0000e8000b027a25 */ /* 0x000fca00078e0008 */
[----:B------:R-:W-:-:S04]  /*8ef0*/  IADD3 R2, P0, R2, UR13, RZ ;  /* 0x0000000d02027c10 */ /* 0x000fc8000ff1e0ff */
[----:B------:R-:W-:Y:S01]  /*8f00*/  IADD3.X R3, R3, UR15, R5, P0, !PT ;  /* 0x0000000f03037c10 */ /* 0x000fe200087fe405 */
[----:B------:R-:W-:-:S04]  /*8f10*/  IMAD.U32 R5, RZ, RZ, UR36 ;  /* 0x00000024ff057e24 */ /* 0x000fc8000f8e00ff */
[----:B------:R-:W-:-:S05]  /*8f20*/  IMAD.WIDE.U32 R2, R5, c[0x0][0x3b8], R2 ;  /* 0x0000ee0005027a25 */ /* 0x000fca00078e0002 */
[----:B------:R-:W-:Y:S01]  /*8f30*/  IADD3 R10, R3, UR8, RZ ;  /* 0x00000008030a7c10 */ /* 0x000fe2000fffe0ff */
[----:B------:R-:W-:Y:S05]  /*8f40*/  @P4 BRA `(.L_x_248) ;  /* 0x000000c000004947 */ /* 0x000fea0003800000 */
[----:B-1-34-:R-:W1:Y:S01]  /*8f50*/  LDS.128 R16, [R4+0xc000] ;  /* 0x00c0000004107984 */ /* 0x01ae620000000c00 */
[----:B------:R-:W-:Y:S01]  /*8f60*/  MOV R5, R10 ;  /* 0x0000000a00057202 */ /* 0x000fe20000000f00 */
[----:B------:R-:W-:Y:S02]  /*8f70*/  IMAD R6, R76, c[0x0][0x3a0], RZ ;  /* 0x0000e8004c067a24 */ /* 0x000fe400078e02ff */
[----:B------:R2:W3:Y:S02]  /*8f80*/  LDS.128 R12, [R4+0x10000] ;  /* 0x01000000040c7984 */ /* 0x0004e40000000c00 */
[----:B------:R-:W-:Y:S01]  /*8f90*/  IMAD R6, R0, c[0x0][0x3a4], R6 ;  /* 0x0000e90000067a24 */ /* 0x000fe200078e0206 */
[----:B--2---:R-:W-:-:S05]  /*8fa0*/  MOV R4, R2 ;  /* 0x0000000200047202 */ /* 0x004fca0000000f00 */
[----:B------:R-:W-:-:S05]  /*8fb0*/  IMAD.WIDE.U32 R4, R0, c[0x0][0x3a0], R4 ;  /* 0x0000e80000047a25 */ /* 0x000fca00078e0004 */
[----:B------:R-:W-:Y:S02]  /*8fc0*/  IADD3 R5, R6, R5, RZ ;  /* 0x0000000506057210 */ /* 0x000fe40007ffe0ff */
[----:B------:R-:W-:-:S04]  /*8fd0*/  LEA R6, P0, R4, c[0x0][0x340], 0x1 ;  /* 0x0000d00004067a11 */ /* 0x000fc800078008ff */
[----:B------:R-:W-:-:S05]  /*8fe0*/  LEA.HI.X R7, R4, c[0x0][0x344], R5, 0x1, P0 ;  /* 0x0000d10004077a11 */ /* 0x000fca00000f0c05 */
[----:B-1----:R1:W-:Y:S04]  /*8ff0*/  STG.E.128 [R6.64], R16 ;  /* 0x0000001006007986 */ /* 0x0023e8000c101d04 */
[----:B---3--:R1:W-:Y:S02]  /*9000*/  STG.E.128 [R6.64+0x80], R12 ;  /* 0x0000800c06007986 */ /* 0x0083e4000c101d04 */
.L_x_248:
[----:B-1-34-:R-:W-:Y:S05]  /*9010*/  BSYNC B0 ;  /* 0x0000000000007941 */ /* 0x01afea0003800000 */
.L_x_247:
[----:B------:R-:W-:Y:S01]  /*9020*/  IADD3 R4, R0, 0x20, RZ ;  /* 0x0000002000047810 */ /* 0x000fe20007ffe0ff */
[----:B------:R-:W-:Y:S03]  /*9030*/  BSSY B0, `(.L_x_249) ;  /* 0x000000f000007945 */ /* 0x000fe60003800000 */
[----:B------:R-:W-:-:S13]  /*9040*/  ISETP.GE.AND P3, PT, R4, UR7, PT ;  /* 0x0000000704007c0c */ /* 0x000fda000bf66270 */
[----:B------:R-:W-:Y:S05]  /*9050*/  @P3 BRA `(.L_x_250) ;  /* 0x000000c000003947 */ /* 0x000fea0003800000 */
[----:B------:R-:W-:Y:S02]  /*9060*/  IADD3 R6, P0, R0, 0x20, RZ ;  /* 0x0000002000067810 */ /* 0x000fe40007f1e0ff */
        /* <DEDUP_REMOVED lines=9> */
[----:B------:R1:W-:Y:S04]  /*9100*/  STG.E.128 [R6.64], R24 ;  /* 0x0000001806007986 */ /* 0x0003e8000c101d04 */
[----:B------:R1:W-:Y:S02]  /*9110*/  STG.E.128 [R6.64+0x80], R20 ;  /* 0x0000801406007986 */ /* 0x0003e4000c101d04 */
.L_x_250:
[----:B------:R-:W-:Y:S05]  /*9120*/  BSYNC B0 ;  /* 0x0000000000007941 */ /* 0x000fea0003800000 */
.L_x_249:
        /* <DEDUP_REMOVED lines=16> */
.L_x_252:
[----:B------:R-:W-:Y:S05]  /*9230*/  BSYNC B0 ;  /* 0x0000000000007941 */ /* 0x000fea0003800000 */
.L_x_251:
[----:B------:R-:W-:Y:S01]  /*9240*/  IADD3 R4, R0, 0x60, RZ ;  /* 0x0000006000047810 */ /* 0x000fe20007ffe0ff */
[----:B------:R-:W-:Y:S03]  /*9250*/  BSSY B0, `(.L_x_253) ;  /* 0x000000f000007945 */ /* 0x000fe60003800000 */
[----:B------:R-:W-:-:S13]  /*9260*/  ISETP.GE.AND P1, PT, R4, UR7, PT ;  /* 0x0000000704007c0c */ /* 0x000fda000bf26270 */
[----:B------:R-:W-:Y:S05]  /*9270*/  @P1 BRA `(.L_x_254) ;  /* 0x000000c000001947 */ /* 0x000fea0003800000 */
[----:B------:R-:W-:Y:S02]  /*9280*/  IADD3 R3, P0, R0, 0x60, RZ ;  /* 0x0000006000037810 */ /* 0x000fe40007f1e0ff */
[----:B------:R-:W-:-:S03]  /*9290*/  MOV R5, R10 ;  /* 0x0000000a00057202 */ /* 0x000fc60000000f00 */
[----:B------:R-:W-:-:S04]  /*92a0*/  IMAD.X R4, RZ, RZ, R76, P0 ;  /* 0x000000ffff047224 */ /* 0x000fc800000e064c */
[----:B-1----:R-:W-:Y:S02]  /*92b0*/  IMAD R6, R4, c[0x0][0x3a0], RZ ;  /* 0x0000e80004067a24 */ /* 0x002fe400078e02ff */
        /* <DEDUP_REMOVED lines=8> */
.L_x_254:
[----:B------:R-:W-:Y:S05]  /*9340*/  BSYNC B0 ;  /* 0x0000000000007941 */ /* 0x000fea0003800000 */
.L_x_253:
        /* <DEDUP_REMOVED lines=25> */
.L_x_256:
[----:B------:R-:W-:Y:S05]  /*94e0*/  BSYNC B0 ;  /* 0x0000000000007941 */ /* 0x000fea0003800000 */
.L_x_255:
        /* <DEDUP_REMOVED lines=14> */
.L_x_258:
[----:B------:R-:W-:Y:S05]  /*95d0*/  BSYNC B0 ;  /* 0x0000000000007941 */ /* 0x000fea0003800000 */
.L_x_257:
        /* <DEDUP_REMOVED lines=14> */
.L_x_260:
[----:B------:R-:W-:Y:S05]  /*96c0*/  BSYNC B0 ;  /* 0x0000000000007941 */ /* 0x000fea0003800000 */
.L_x_259:
        /* <DEDUP_REMOVED lines=12> */
.L_x_241:
[----:B------:R-:W-:Y:S05]  /*9790*/  BSYNC B1 ;  /* 0x0000000000017941 */ /* 0x000fea0003800000 */
.L_x_219:
        /* <DEDUP_REMOVED lines=11> */
.L_x_261:
[----:B------:R-:W-:Y:S05]  /*9850*/  EXIT ;  /* 0x000000000000794d */ /* 0x000fea0003800000 */
.L_x_263:
        /* <DEDUP_REMOVED lines=10> */
.L_x_1068:


//--------------------- .text._ZN5flash44flash_bwd_dq_dk_dv_loop_seqk_parallel_kernelI23Flash_bwd_kernel_traitsILi128ELi64ELi128ELi8ELi2ELi4ELi2ELb0ELb0EN7cutlass10bfloat16_tE19Flash_kernel_traitsILi128ELi64ELi128ELi8ES3_EELb0ELb1ELb0ELb1ELb0ELb0ELb0EEEvNS_16Flash_bwd_paramsE --------------------------
	.section	.text._ZN5flash44flash_bwd_dq_dk_dv_loop_seqk_parallel_kernelI23Flash_bwd_kernel_traitsILi128ELi64ELi128ELi8ELi2ELi4ELi2ELb0ELb0EN7cutlass10bfloat16_tE19Flash_kernel_traitsILi128ELi64ELi128ELi8ES3_EELb0ELb1ELb0ELb1ELb0ELb0ELb0EEEvNS_16Flash_bwd_paramsE,"ax",@progbits
	.sectioninfo	@"SHI_REGISTERS=255"
	.align	128
        .global         _ZN5flash44flash_bwd_dq_dk_dv_loop_seqk_parallel_kernelI23Flash_bwd_kernel_traitsILi128ELi64ELi128ELi8ELi2ELi4ELi2ELb0ELb0EN7cutlass10bfloat16_tE19Flash_kernel_traitsILi128ELi64ELi128ELi8ES3_EELb0ELb1ELb0ELb1ELb0ELb0ELb0EEEvNS_16Flash_bwd_paramsE
        .type           _ZN5flash44flash_bwd_dq_dk_dv_loop_seqk_parallel_kernelI23Flash_bwd_kernel_traitsILi128ELi64ELi128ELi8ELi2ELi4ELi2ELb0ELb0EN7cutlass10bfloat16_tE19Flash_kernel_traitsILi128ELi64ELi128ELi8ES3_EELb0ELb1ELb0ELb1ELb0ELb0ELb0EEEvNS_16Flash_bwd_paramsE,@function
        .size           _ZN5flash44flash_bwd_dq_dk_dv_loop_seqk_parallel_kernelI23Flash_bwd_kernel_traitsILi128ELi64ELi128ELi8ELi2ELi4ELi2ELb0ELb0EN7cutlass10bfloat16_tE19Flash_kernel_traitsILi128ELi64ELi128ELi8ES3_EELb0ELb1ELb0ELb1ELb0ELb0ELb0EEEvNS_16Flash_bwd_paramsE,(.L_x_1069 - _ZN5flash44flash_bwd_dq_dk_dv_loop_seqk_parallel_kernelI23Flash_bwd_kernel_traitsILi128ELi64ELi128ELi8ELi2ELi4ELi2ELb0ELb0EN7cutlass10bfloat16_tE19Flash_kernel_traitsILi128ELi64ELi128ELi8ES3_EELb0ELb1ELb0ELb1ELb0ELb0ELb0EEEvNS_16Flash_bwd_paramsE)
        .other          _ZN5flash44flash_bwd_dq_dk_dv_loop_seqk_parallel_kernelI23Flash_bwd_kernel_traitsILi128ELi64ELi128ELi8ELi2ELi4ELi2ELb0ELb0EN7cutlass10bfloat16_tE19Flash_kernel_traitsILi128ELi64ELi128ELi8ES3_EELb0ELb1ELb0ELb1ELb0ELb0ELb0EEEvNS_16Flash_bwd_paramsE,@"STO_CUDA_ENTRY STV_DEFAULT"
_ZN5flash44flash_bwd_dq_dk_dv_loop_seqk_parallel_kernelI23Flash_bwd_kernel_traitsILi128ELi64ELi128ELi8ELi2ELi4ELi2ELb0ELb0EN7cutlass10bfloat16_tE19Flash_kernel_traitsILi128ELi64ELi128ELi8ES3_EELb0ELb1ELb0ELb1ELb0ELb0ELb0EEEvNS_16Flash_bwd_paramsE:
.text._ZN5flash44flash_bwd_dq_dk_dv_loop_seqk_parallel_kernelI23Flash_bwd_kernel_traitsILi128ELi64ELi128ELi8ELi2ELi4ELi2ELb0ELb0EN7cutlass10bfloat16_tE19Flash_kernel_traitsILi128ELi64ELi128ELi8ES3_EELb0ELb1ELb0ELb1ELb0ELb0ELb0EEEvNS_16Flash_bwd_paramsE:
        /* <DEDUP_REMOVED lines=49> */
[----:B------:R-:W-:Y:S01]  /*0310*/  IMAD.IADD R10, R5, 0x1, -R0 ;  /* 0x00000001050a7824 */ /* 0x000fe200078e0a00 */
[-C--:B------:R-:W-:Y:S01]  /*0320*/  LEA.HI R16, R13, R14.reuse, RZ, 0x2 ;  /* 0x0000000e0d107211 */ /* 0x080fe200078f10ff */
        /* <DEDUP_REMOVED lines=27> */
[----:B------:R-:W-:Y:S01]  /*04e0*/  IMAD.IADD R2, R14, 0x1, -R2 ;  /* 0x000000010e027824 */ /* 0x000fe200078e0a02 */
        /* <DEDUP_REMOVED lines=26> */
[----:B------:R-:W-:Y:S01]  /*0690*/  LOP3.LUT R4, R7, 0x1, RZ, 0xc0, !PT ;  /* 0x0000000107047812 */ /* 0x000fe200078ec0ff */
[----:B------:R-:W-:Y:S01]  /*06a0*/  STL [R1+0x24], R17 ;  /* 0x0000241101007387 */ /* 0x000fe20000100800 */
        /* <DEDUP_REMOVED lines=18> */
[----:B------:R-:W-:Y:S01]  /*07d0*/  IMAD.U32 R6, RZ, RZ, UR14 ;  /* 0x0000000eff067e24 */ /* 0x000fe2000f8e00ff */
[----:B------:R-:W-:Y:S01]  /*07e0*/  LEA.HI R0, R13, R14, RZ, 0x7 ;  /* 0x0000000e0d007211 */ /* 0x000fe200078f38ff */
[C---:B------:R-:W-:Y:S01]  /*07f0*/  IMAD.IADD R3, R14.reuse, 0x1, -R3 ;  /* 0x000000010e037824 */ /* 0x040fe200078e0a03 */
[----:B------:R1:W-:Y:S01]  /*0800*/  STL [R1], R5 ;  /* 0x0000000501007387 */ /* 0x0003e20000100800 */
[----:B------:R-:W-:Y:S01]  /*0810*/  IMAD.SHL.U32 R14, R14, 0x2, RZ ;  /* 0x000000020e0e7824 */ /* 0x000fe200078e00ff */
[----:B------:R-:W-:Y:S01]  /*0820*/  SHF.R.S32.HI R0, RZ, 0x7, R0 ;  /* 0x00000007ff007819 */ /* 0x000fe20000011400 */
[----:B------:R-:W-:Y:S01]  /*0830*/  IMAD.SHL.U32 R3, R3, 0x2, RZ ;  /* 0x0000000203037824 */ /* 0x000fe200078e00ff */
[----:B------:R-:W-:Y:S01]  /*0840*/  SEL R226, R226, 0x10, !P0 ;  /* 0x00000010e2e27807 */ /* 0x000fe20004000000 */
[----:B------:R-:W-:Y:S01]  /*0850*/  IMAD.SHL.U32 R2, R2, 0x20, RZ ;  /* 0x0000002002027824 */ /* 0x000fe200078e00ff */
[----:B------:R-:W-:Y:S01]  /*0860*/  IADD3 R239, R234, 0x40, RZ ;  /* 0x00000040eaef7810 */ /* 0x000fe20007ffe0ff */
[----:B------:R-:W-:-:S02]  /*0870*/  IMAD R8, R10, 0x400, R3 ;  /* 0x000004000a087824 */ /* 0x000fc400078e0203 */
[C---:B------:R-:W-:Y:S02]  /*0880*/  IMAD R6, R0.reuse, 0x1000, R3 ;  /* 0x0000100000067824 */ /* 0x040fe400078e0203 */
[----:B------:R-:W-:Y:S01]  /*0890*/  IMAD.SHL.U32 R3, R0, 0x8, RZ ;  /* 0x0000000800037824 */ /* 0x000fe200078e00ff */
[----:B------:R-:W-:Y:S01]  /*08a0*/  LOP3.LUT R0, R4, 0x1c0, RZ, 0xc0, !PT ;  /* 0x000001c004007812 */ /* 0x000fe200078ec0ff */
[----:B------:R-:W-:Y:S01]  /*08b0*/  IMAD R6, R218, 0x400, R6 ;  /* 0x00000400da067824 */ /* 0x000fe200078e0206 */
[----:B------:R-:W-:Y:S01]  /*08c0*/  LOP3.LUT R4, R2, 0x6, R14, 0xf8, !PT ;  /* 0x0000000602047812 */ /* 0x000fe200078ef80e */
[----:B------:R-:W-:Y:S01]  /*08d0*/  IMAD.SHL.U32 R210, R210, 0x2, RZ ;  /* 0x00000002d2d27824 */ /* 0x000fe200078e00ff */
[----:B------:R-:W-:Y:S01]  /*08e0*/  LOP3.LUT R3, R3, 0x8, RZ, 0xc0, !PT ;  /* 0x0000000803037812 */ /* 0x000fe200078ec0ff */
[----:B------:R-:W-:Y:S02]  /*08f0*/  IMAD.SHL.U32 R206, R206, 0x2, RZ ;  /* 0x00000002cece7824 */ /* 0x000fe400078e00ff */
[----:B------:R2:W-:Y:S01]  /*0900*/  STL [R1+0x20], R4 ;  /* 0x0000200401007387 */ /* 0x0005e20000100800 */
[----:B-1----:R-:W-:-:S02]  /*0910*/  LOP3.LUT R5, R0, 0x20, R2, 0xf8, !PT ;  /* 0x0000002000057812 */ /* 0x002fc400078ef802 */
        /* <DEDUP_REMOVED lines=9> */
[----:B--2---:R-:W-:Y:S01]  /*09b0*/  IMAD.SHL.U32 R4, R9, 0x10, RZ ;  /* 0x0000001009047824 */ /* 0x004fe200078e00ff */
[----:B------:R-:W-:Y:S01]  /*09c0*/  IADD3 R2, R10, -0x40, RZ ;  /* 0xffffffc00a027810 */ /* 0x000fe20007ffe0ff */
[----:B------:R-:W-:Y:S01]  /*09d0*/  STL [R1+0x30], R10 ;  /* 0x0000300a01007387 */ /* 0x000fe20000100800 */
[----:B------:R-:W-:Y:S01]  /*09e0*/  LOP3.LUT R0, R0, 0xfffffe00, RZ, 0xc0, !PT ;  /* 0xfffffe0000007812 */ /* 0x000fe200078ec0ff */
[----:B------:R-:W-:Y:S01]  /*09f0*/  IMAD.SHL.U32 R224, R224, 0x2, RZ ;  /* 0x00000002e0e07824 */ /* 0x000fe200078e00ff */
[----:B------:R-:W-:Y:S01]  /*0a00*/  LOP3.LUT R7, R3, 0x10, R4, 0xf8, !PT ;  /* 0x0000001003077812 */ /* 0x000fe200078ef804 */
[----:B------:R-:W-:Y:S01]  /*0a10*/  IMAD.SHL.U32 R3, R17, 0x40, RZ ;  /* 0x0000004011037824 */ /* 0x000fe200078e00ff */
[----:B------:R-:W-:Y:S01]  /*0a20*/  SHF.R.S32.HI R6, RZ, 0x1f, R2 ;  /* 0x0000001fff067819 */ /* 0x000fe20000011402 */
[----:B------:R-:W-:-:S02]  /*0a30*/  IMAD R218, R218, 0x400, R0 ;  /* 0x00000400dada7824 */ /* 0x000fc400078e0200 */
[----:B------:R-:W-:Y:S01]  /*0a40*/  IMAD.SHL.U32 R5, R9, 0x8, RZ ;  /* 0x0000000809057824 */ /* 0x000fe200078e00ff */
[----:B------:R-:W-:Y:S01]  /*0a50*/  LOP3.LUT R3, R3, 0x1c0, RZ, 0xc0, !PT ;  /* 0x000001c003037812 */ /* 0x000fe200078ec0ff */
[----:B------:R-:W-:Y:S01]  /*0a60*/  IMAD.IADD R227, R224, 0x1, R226 ;  /* 0x00000001e0e37824 */ /* 0x000fe200078e02e2 */
[----:B------:R-:W-:Y:S02]  /*0a70*/  SHF.L.U64.HI R2, R2, 0x2, R6 ;  /* 0x0000000202027819 */ /* 0x000fe40000010206 */
[--C-:B------:R-:W-:Y:S02]  /*0a80*/  SHF.R.U32.HI R4, RZ, 0x3, R3.reuse ;  /* 0x00000003ff047819 */ /* 0x100fe40000011603 */
[----:B------:R-:W-:Y:S01]  /*0a90*/  IADD3 R9, R8, 0x420, RZ ;  /* 0x0000042008097810 */ /* 0x000fe20007ffe0ff */
[----:B------:R1:W-:Y:S01]  /*0aa0*/  STL [R1+0x1c], R2 ;  /* 0x00001c0201007387 */ /* 0x0003e20000100800 */
[----:B------:R-:W-:Y:S02]  /*0ab0*/  LOP3.LUT R205, R4, R205, R3, 0x1e, !PT ;  /* 0x000000cd04cd7212 */ /* 0x000fe400078e1e03 */
[----:B------:R-:W-:Y:S01]  /*0ac0*/  @P1 IADD3 R9, R8, 0x3e0, RZ ;  /* 0x000003e008091810 */ /* 0x000fe20007ffe0ff */
[----:B------:R-:W-:Y:S01]  /*0ad0*/  STL [R1+0x14], R8 ;  /* 0x0000140801007387 */ /* 0x000fe20000100800 */
[----:B------:R-:W-:-:S02]  /*0ae0*/  LOP3.LUT R205, R205, R0, RZ, 0xfc, !PT ;  /* 0x00000000cdcd7212 */ /* 0x000fc400078efcff */
[----:B------:R-:W-:Y:S02]  /*0af0*/  LOP3.LUT R5, R3, 0x8, R5, 0xf8, !PT ;  /* 0x0000000803057812 */ /* 0x000fe400078ef805 */
[----:B------:R-:W-:Y:S02]  /*0b00*/  LEA R205, R205, 0xc000, 0x1 ;  /* 0x0000c000cdcd7811 */ /* 0x000fe400078e08ff */
[----:B------:R-:W-:-:S05]  /*0b10*/  LOP3.LUT R5, R5, R4, RZ, 0x3c, !PT ;  /* 0x0000000405057212 */ /* 0x000fca00078e3cff */
[----:B------:R-:W-:Y:S01]  /*0b20*/  IMAD.IADD R218, R218, 0x1, R5 ;  /* 0x00000001dada7824 */ /* 0x000fe200078e0205 */
[----:B-1----:R-:W-:-:S04]  /*0b30*/  LOP3.LUT R2, R4, R7, R3, 0x1e, !PT ;  /* 0x0000000704027212 */ /* 0x002fc800078e1e03 */
[----:B------:R-:W-:Y:S01]  /*0b40*/  LOP3.LUT R217, R2, R0, RZ, 0xfc, !PT ;  /* 0x0000000002d97212 */ /* 0x000fe200078efcff */
[----:B------:R-:W-:Y:S02]  /*0b50*/  IMAD.MOV.U32 R0, RZ, RZ, 0x20 ;  /* 0x00000020ff007424 */ /* 0x000fe400078e00ff */
[----:B------:R-:W-:-:S03]  /*0b60*/  IMAD.MOV.U32 R2, RZ, RZ, 0x40 ;  /* 0x00000040ff027424 */ /* 0x000fc600078e00ff */
[----:B------:R-:W-:Y:S02]  /*0b70*/  SEL R211, R0, 0xffffffe0, !P4 ;  /* 0xffffffe000d37807 */ /* 0x000fe40006000000 */
[----:B------:R-:W-:Y:S02]  /*0b80*/  SEL R212, R2, 0xffffffc0, !P3 ;  /* 0xffffffc002d47807 */ /* 0x000fe40005800000 */
[----:B------:R-:W-:Y:S01]  /*0b90*/  SEL R0, R0, 0xffffffe0, !P1 ;  /* 0xffffffe000007807 */ /* 0x000fe20004800000 */
[----:B------:R-:W-:Y:S01]  /*0ba0*/  IMAD.IADD R211, R210, 0x1, R211 ;  /* 0x00000001d2d37824 */ /* 0x000fe200078e02d3 */
[----:B------:R-:W-:Y:S01]  /*0bb0*/  SEL R2, R2, 0xffffffc0, !P2 ;  /* 0xffffffc002027807 */ /* 0x000fe20005000000 */
[----:B------:R-:W-:Y:S02]  /*0bc0*/  IMAD.IADD R213, R210, 0x1, R212 ;  /* 0x00000001d2d57824 */ /* 0x000fe400078e02d4 */
[----:B------:R-:W-:Y:S02]  /*0bd0*/  IMAD.IADD R225, R224, 0x1, R0 ;  /* 0x00000001e0e17824 */ /* 0x000fe400078e0200 */
[----:B------:R-:W-:-:S02]  /*0be0*/  IMAD.IADD R10, R0, 0x1, R8 ;  /* 0x00000001000a7824 */ /* 0x000fc400078e0208 */
[--C-:B------:R-:W-:Y:S02]  /*0bf0*/  IMAD.IADD R0, R8, 0x1, R2.reuse ;  /* 0x0000000108007824 */ /* 0x100fe400078e0202 */
[----:B------:R-:W-:Y:S01]  /*0c00*/  IMAD.IADD R3, R10, 0x1, R2 ;  /* 0x000000010a037824 */ /* 0x000fe200078e0202 */
[----:B------:R-:W-:Y:S01]  /*0c10*/  STL [R1+0x28], R10 ;  /* 0x0000280a01007387 */ /* 0x000fe20000100800 */
[----:B------:R-:W-:Y:S02]  /*0c20*/  IMAD.IADD R212, R212, 0x1, R211 ;  /* 0x00000001d4d47824 */ /* 0x000fe400078e02d3 */
[----:B------:R-:W-:Y:S01]  /*0c30*/  IMAD.IADD R226, R226, 0x1, R225 ;  /* 0x00000001e2e27824 */ /* 0x000fe200078e02e1 */
[----:B------:R1:W-:Y:S04]  /*0c40*/  STL [R1+0x18], R0 ;  /* 0x0000180001007387 */ /* 0x0003e80000100800 */
[----:B------:R2:W-:Y:S04]  /*0c50*/  STL [R1+0x38], R9 ;  /* 0x0000380901007387 */ /* 0x0005e80000100800 */
[----:B------:R2:W-:Y:S01]  /*0c60*/  STL [R1+0x2c], R3 ;  /* 0x00002c0301007387 */ /* 0x0005e20000100800 */
[----:B-1----:R-:W-:-:S05]  /*0c70*/  IMAD.IADD R0, R2, 0x1, R9 ;  /* 0x0000000102007824 */ /* 0x002fca00078e0209 */
[----:B----4-:R2:W-:Y:S02]  /*0c80*/  STL [R1+0x34], R0 ;  /* 0x0000340001007387 */ /* 0x0105e40000100800 */
.L_x_334:
        /* <DEDUP_REMOVED lines=12> */
[----:B-123--:R-:W-:Y:S01]  /*0d50*/  IMAD.U32 R2, RZ, RZ, UR4 ;  /* 0x00000004ff027e24 */ /* 0x00efe2000f8e00ff */
        /* <DEDUP_REMOVED lines=40> */
.L_x_264:
        /* <DEDUP_REMOVED lines=25> */
[----:B------:R-:W-:Y:S01]  /*1170*/  UISETP.NE.AND UP2, UPT, UR15, -0x1, UPT ;  /* 0xffffffff0f00788c */ /* 0x000fe2000bf45270 */
[----:B------:R-:W-:Y:S01]  /*1180*/  PLOP3.LUT P1, PT, PT, PT, UP0, 0x80, 0x0 ;  /* 0x000000000000781c */ /* 0x000fe20003f2f008 */
[----:B------:R-:W-:-:S02]  /*1190*/  USHF.R.S32.HI UR10, URZ, 0x1f, UR4 ;  /* 0x0000001f3f0a7899 */ /* 0x000fc40008011404 */
[----:B------:R-:W-:Y:S02]  /*11a0*/  ULDC.64 UR16, c[0x0][0x178] ;  /* 0x00005e0000107ab9 */ /* 0x000fe40000000a00 */
[----:B------:R-:W-:Y:S02]  /*11b0*/  ULEA.HI UR10, UR10, UR4, URZ, 0x6 ;  /* 0x000000040a0a7291 */ /* 0x000fe4000f8f303f */
[----:B------:R-:W-:Y:S02]  /*11c0*/  @UP0 UIADD3 UR11, UR22, UR27, URZ ;  /* 0x0000001b160b0290 */ /* 0x000fe4000fffe03f */
[----:B------:R-:W-:Y:S02]  /*11d0*/  UIMAD UR23, UR39, UR16, URZ ;  /* 0x00000010271772a4 */ /* 0x000fe4000f8e023f */
[----:B------:R-:W-:Y:S02]  /*11e0*/  ULDC.64 UR18, c[0x0][0x198] ;  /* 0x0000660000127ab9 */ /* 0x000fe40000000a00 */
        /* <DEDUP_REMOVED lines=8> */
[----:B------:R-:W-:Y:S02]  /*1270*/  @UP2 UIADD3 UR33, UR7, UR24, URZ ;  /* 0x0000001807212290 */ /* 0x000fe4000fffe03f */
[----:B------:R-:W-:Y:S02]  /*1280*/  @UP0 UIMAD UR29, UR11, UR19, UR5 ;  /* 0x000000130b1d02a4 */ /* 0x000fe4000f8e0205 */
        /* <DEDUP_REMOVED lines=16> */
.L_x_266:
        /* <DEDUP_REMOVED lines=10> */
[----:B------:R-:W-:-:S04]  /*1430*/  UIMAD UR7, UR22, UR7, UR8 ;  /* 0x00000007160772a4 */ /* 0x000fc8000f8e0208 */
[----:B------:R-:W-:-:S03]  /*1440*/  UIADD3 UR5, UR5, UR7, URZ ;  /* 0x0000000705057290 */ /* 0x000fc6000fffe03f */
[----:B------:R-:W-:Y:S02]  /*1450*/  ULDC.64 UR6, c[0x0][0x188] ;  /* 0x0000620000067ab9 */ /* 0x000fe40000000a00 */
[----:B------:R-:W-:Y:S02]  /*1460*/  UIMAD UR8, UR39, UR6, URZ ;  /* 0x00000006270872a4 */ /* 0x000fe4000f8e023f */
[----:B------:R-:W-:Y:S02]  /*1470*/  UIMAD.WIDE.U32 UR4, UR32, UR6, UR4 ;  /* 0x00000006200472a5 */ /* 0x000fe4000f8e0004 */
[----:B------:R-:W-:-:S04]  /*1480*/  UIMAD UR7, UR32, UR7, UR8 ;  /* 0x00000007200772a4 */ /* 0x000fc8000f8e0208 */
[----:B------:R-:W-:Y:S02]  /*1490*/  UIADD3 UR28, UR5, UR7, URZ ;  /* 0x00000007051c7290 */ /* 0x000fe4000fffe03f */
[----:B------:R-:W-:Y:S02]  /*14a0*/  UMOV UR26, UR4 ;  /* 0x00000004001a7c82 */ /* 0x000fe40008000000 */
.L_x_267:
        /* <DEDUP_REMOVED lines=71> */
.L_x_268:
[----:B------:R-:W-:Y:S02]  /*1920*/  UMOV UR8, UR50 ;  /* 0x0000003200087c82 */ /* 0x000fe40008000000 */
.L_x_269:
[----:B------:R-:W1:Y:S01]  /*1930*/  S2R R7, SR_TID.X ;  /* 0x0000000000077919 */ /* 0x000e620000002100 */
[----:B------:R-:W-:Y:S01]  /*1940*/  UIADD3 UR4, UP4, UP3, UR4, UR41, UR47 ;  /* 0x0000002904047290 */ /* 0x000fe2000fb9e02f */
[----:B------:R-:W-:Y:S01]  /*1950*/  SHF.R.S32.HI R235, RZ, 0x1f, R234 ;  /* 0x0000001fffeb7819 */ /* 0x000fe200000114ea */
[----:B------:R-:W-:Y:S01]  /*1960*/  UIADD3 UR8, UR16, UR8, URZ ;  /* 0x0000000810087290 */ /* 0x000fe2000fffe03f */
[----:B------:R-:W-:Y:S01]  /*1970*/  BSSY B1, `(.L_x_265) ;  /* 0x0000921000017945 */ /* 0x000fe20003800000 */
[----:B------:R-:W-:Y:S02]  /*1980*/  UIADD3 UR18, UP2, UP1, UR17, UR4, UR18 ;  /* 0x0000000411127290 */ /* 0x000fe4000f95e012 */
[----:B------:R-:W-:Y:S02]  /*1990*/  UIADD3.X UR4, UR7, UR48, UR53, UP4, UP3 ;  /* 0x0000003007047290 */ /* 0x000fe4000a7e6435 */
[----:B------:R-:W-:-:S02]  /*19a0*/  UIADD3 UR7, UR16, UR10, URZ ;  /* 0x0000000a10077290 */ /* 0x000fc4000fffe03f */
[----:B------:R-:W-:-:S03]  /*19b0*/  UIADD3.X UR15, UR9, UR4, UR11, UP2, UP1 ;  /* 0x00000004090f7290 */ /* 0x000fc600097e240b */
[----:B------:R-:W-:Y:S02]  /*19c0*/  ULDC.64 UR4, c[0x0][0x1a8] ;  /* 0x00006a0000047ab9 */ /* 0x000fe40000000a00 */
[----:B------:R-:W-:Y:S02]  /*19d0*/  UIMAD UR4, UR57, UR4, URZ ;  /* 0x00000004390472a4 */ /* 0x000fe4000f8e023f */
[----:B------:R-:W-:Y:S02]  /*19e0*/  ULDC UR11, c[0x0][0x2e8] ;  /* 0x0000ba00000b7ab9 */ /* 0x000fe40000000800 */
[----:B------:R-:W-:-:S03]  /*19f0*/  UIMAD UR17, UR35, UR5, UR4 ;  /* 0x00000005231172a4 */ /* 0x000fc6000f8e0204 */
[----:B------:R-:W-:Y:S01]  /*1a00*/  ULDC.64 UR4, c[0x0][0x378] ;  /* 0x0000de0000047ab9 */ /* 0x000fe20000000a00 */
[----:B-1----:R-:W-:Y:S01]  /*1a10*/  SHF.R.S32.HI R6, RZ, 0x1f, R7 ;  /* 0x0000001fff067819 */ /* 0x002fe20000011407 */
[----:B------:R-:W-:-:S03]  /*1a20*/  UIMAD UR4, UR57, UR4, URZ ;  /* 0x00000004390472a4 */ /* 0x000fc6000f8e023f */
[----:B------:R-:W-:Y:S01]  /*1a30*/  LEA.HI R2, R6, R7, RZ, 0x3 ;  /* 0x0000000706027211 */ /* 0x000fe200078f18ff */
[----:B------:R-:W-:-:S03]  /*1a40*/  UIMAD UR9, UR35, UR5, UR4 ;  /* 0x00000005230972a4 */ /* 0x000fc6000f8e0204 */
[----:B------:R-:W-:Y:S01]  /*1a50*/  SHF.R.S32.HI R2, RZ, 0x3, R2 ;  /* 0x00000003ff027819 */ /* 0x000fe20000011402 */
[----:B------:R-:W-:Y:S02]  /*1a60*/  ULDC.64 UR4, c[0x0][0x370] ;  /* 0x0000dc0000047ab9 */ /* 0x000fe40000000a00 */
[----:B------:R-:W-:Y:S01]  /*1a70*/  UIMAD UR4, UR31, UR4, URZ ;  /* 0x000000041f0472a4 */ /* 0x000fe2000f8e023f */
[----:B------:R-:W-:Y:S02]  /*1a80*/  SHF.R.S32.HI R16, RZ, 0x1f, R2 ;  /* 0x0000001fff107819 */ /* 0x000fe40000011402 */
[----:B------:R-:W-:Y:S01]  /*1a90*/  IADD3 R0, P0, R2, UR16, RZ ;  /* 0x0000001002007c10 */ /* 0x000fe2000ff1e0ff */
[----:B------:R-:W-:Y:S02]  /*1aa0*/  UIMAD UR6, UR16, UR5, UR4 ;  /* 0x00000005100672a4 */ /* 0x000fe4000f8e0204 */
[----:B------:R-:W-:Y:S01]  /*1ab0*/  UIADD3 UR4, -UR14, UR20, UR25 ;  /* 0x000000140e047290 */ /* 0x000fe2000fffe119 */
[----:B------:R-:W-:Y:S01]  /*1ac0*/  IADD3.X R3, R16, UR31, RZ, P0, !PT ;  /* 0x0000001f10037c10 */ /* 0x000fe200087fe4ff */
[----:B------:R-:W-:-:S02]  /*1ad0*/  IMAD.WIDE.U32 R4, R0, c[0x0][0x190], R234 ;  /* 0x0000640000047a25 */ /* 0x000fc400078e00ea */
[----:B------:R-:W-:Y:S02]  /*1ae0*/  UIADD3 UR4, UR4, -UR11, URZ ;  /* 0x8000000b04047290 */ /* 0x000fe4000fffe03f */
[----:B------:R-:W-:Y:S01]  /*1af0*/  IMAD R3, R3, c[0x0][0x190], RZ ;  /* 0x0000640003037a24 */ /* 0x000fe200078e02ff */
[----:B------:R-:W-:Y:S01]  /*1b00*/  IADD3 R8, P0, R4, UR38, RZ ;  /* 0x0000002604087c10 */ /* 0x000fe2000ff1e0ff */
[----:B------:R-:W-:Y:S02]  /*1b10*/  USHF.R.S32.HI UR5, URZ, 0x1f, UR4 ;  /* 0x0000001f3f057899 */ /* 0x000fe40008011404 */
[----:B------:R-:W-:Y:S01]  /*1b20*/  IMAD R0, R0, c[0x0][0x194], R3 ;  /* 0x0000650000007a24 */ /* 0x000fe200078e0203 */
[----:B------:R-:W-:Y:S01]  /*1b30*/  UIADD3 UR11, UR34, -0x1, URZ ;  /* 0xffffffff220b7890 */ /* 0x000fe2000fffe03f */
[----:B------:R-:W-:Y:S01]  /*1b40*/  IMAD.U32 R3, RZ, RZ, UR35 ;  /* 0x00000023ff037e24 */ /* 0x000fe2000f8e00ff */
[----:B------:R-:W-:Y:S02]  /*1b50*/  ULEA.HI UR4, UR5, UR4, URZ, 0x6 ;  /* 0x0000000405047291 */ /* 0x000fe4000f8f303f */
[----:B------:R-:W-:Y:S01]  /*1b60*/  IADD3.X R9, R5, UR33, R0, P0, !PT ;  /* 0x0000002105097c10 */ /* 0x000fe200087fe400 */
[----:B------:R-:W-:Y:S01]  /*1b70*/  IMAD.U32 R0, RZ, RZ, UR16 ;  /* 0x00000010ff007e24 */ /* 0x000fe2000f8e00ff */
[----:B------:R-:W-:Y:S01]  /*1b80*/  IADD3 R4, P0, R234, UR19, RZ ;  /* 0x00000013ea047c10 */ /* 0x000fe2000ff1e0ff */
[----:B------:R-:W-:-:S03]  /*1b90*/  USHF.R.S32.HI UR4, URZ, 0x6, UR4 ;  /* 0x000000063f047899 */ /* 0x000fc60008011404 */
[----:B------:R-:W-:Y:S01]  /*1ba0*/  IADD3.X R5, R235, UR30, RZ, P0, !PT ;  /* 0x0000001eeb057c10 */ /* 0x000fe200087fe4ff */
[----:B------:R-:W-:Y:S02]  /*1bb0*/  UISETP.LT.AND UP1, UPT, URZ, UR4, UPT ;  /* 0x000000043f00728c */ /* 0x000fe4000bf21270 */
[----:B------:R-:W-:Y:S02]  /*1bc0*/  ULDC.64 UR30, c[0x0][0x200] ;  /* 0x00008000001e7ab9 */ /* 0x000fe40000000a00 */
[----:B------:R-:W-:Y:S01]  /*1bd0*/  IMAD.WIDE.U32 R4, R0, c[0x0][0x370], R4 ;  /* 0x0000dc0000047a25 */ /* 0x000fe200078e0004 */
[----:B------:R-:W-:Y:S01]  /*1be0*/  LEA.HI R0, R6, R7, RZ, 0x5 ;  /* 0x0000000706007211 */ /* 0x000fe200078f28ff */
[----:B------:R-:W-:Y:S02]  /*1bf0*/  USEL UR19, URZ, UR4, !UP1 ;  /* 0x000000043f137287 */ /* 0x000fe4000c800000 */
[----:B------:R-:W-:Y:S01]  /*1c00*/  UIMAD.WIDE UR4, UR7, UR61, UR30 ;  /* 0x0000003d070472a5 */ /* 0x000fe2000f8e021e */
[----:B------:R-:W-:Y:S01]  /*1c10*/  IADD3 R5, R5, UR6, RZ ;  /* 0x0000000605057c10 */ /* 0x000fe2000fffe0ff */
[----:B------:R-:W-:Y:S01]  /*1c20*/  UISETP.GT.AND UP1, UPT, UR34, UR19, UPT ;  /* 0x000000132200728c */ /* 0x000fe2000bf24270 */
[----:B------:R-:W-:Y:S01]  /*1c30*/  LOP3.LUT R6, R0, 0xffffffe0, RZ, 0xc0, !PT ;  /* 0xffffffe000067812 */ /* 0x000fe200078ec0ff */
[----:B------:R-:W-:Y:S01]  /*1c40*/  ULDC.64 UR30, c[0x0][0x3c8] ;  /* 0x0000f200001e7ab9 */ /* 0x000fe20000000a00 */
[----:B------:R-:W-:Y:S01]  /*1c50*/  SHF.R.S32.HI R0, RZ, 0x5, R0 ;  /* 0x00000005ff007819 */ /* 0x000fe20000011400 */
[----:B------:R-:W-:Y:S01]  /*1c60*/  IMAD.WIDE.U32 R4, R3, c[0x0][0x378], R4 ;  /* 0x0000de0003047a25 */ /* 0x000fe200078e0004 */
[----:B------:R-:W-:-:S02]  /*1c70*/  UIMAD.WIDE UR6, UR8, UR61, UR30 ;  /* 0x0000003d080672a5 */ /* 0x000fc4000f8e021e */
[----:B------:R-:W-:Y:S01]  /*1c80*/  UMOV UR16, UR4 ;  /* 0x0000000400107c82 */ /* 0x000fe20008000000 */
[----:B------:R-:W-:Y:S01]  /*1c90*/  IMAD.IADD R3, R7, 0x1, -R6 ;  /* 0x0000000107037824 */ /* 0x000fe200078e0a06 */
[----:B------:R-:W-:Y:S01]  /*1ca0*/  IADD3 R5, R5, UR9, RZ ;  /* 0x0000000905057c10 */ /* 0x000fe2000fffe0ff */
[----:B------:R-:W-:Y:S02]  /*1cb0*/  IMAD R6, R16, c[0x0][0x370], RZ ;  /* 0x0000dc0010067a24 */ /* 0x000fe400078e02ff */
[----:B------:R-:W-:Y:S02]  /*1cc0*/  IMAD R0, R0, UR46, R3 ;  /* 0x0000002e00007c24 */ /* 0x000fe4000f8e0203 */
[----:B------:R-:W-:Y:S02]  /*1cd0*/  IMAD.U32 R7, RZ, RZ, UR35 ;  /* 0x00000023ff077e24 */ /* 0x000fe4000f8e00ff */
[----:B------:R-:W-:Y:S01]  /*1ce0*/  IMAD R10, R2, c[0x0][0x374], R6 ;  /* 0x0000dd00020a7a24 */ /* 0x000fe200078e0206 */
[----:B------:R-:W-:Y:S01]  /*1cf0*/  IADD3 R3, P0, R0, UR18, RZ ;  /* 0x0000001200037c10 */ /* 0x000fe2000ff1e0ff */
[----:B------:R-:W-:Y:S01]  /*1d00*/  IMAD.WIDE.U32 R4, R2, c[0x0][0x370], R4 ;  /* 0x0000dc0002047a25 */ /* 0x000fe200078e0004 */
[----:B------:R-:W-:-:S02]  /*1d10*/  UMOV UR18, UR6 ;  /* 0x0000000600127c82 */ /* 0x000fc40008000000 */
[----:B------:R-:W-:Y:S01]  /*1d20*/  LEA.HI.X.SX32 R0, R0, UR15, 0x1, P0 ;  /* 0x0000000f00007c11 */ /* 0x000fe200080f0eff */
[----:B------:R-:W-:Y:S01]  /*1d30*/  IMAD.WIDE.U32 R6, R7, c[0x0][0x1a8], R8 ;  /* 0x00006a0007067a25 */ /* 0x000fe200078e0008 */
[C---:B------:R-:W-:Y:S01]  /*1d40*/  LEA R222, P0, R3.reuse, c[0x0][0x350], 0x2 ;  /* 0x0000d40003de7a11 */ /* 0x040fe200078010ff */
[----:B------:R-:W-:Y:S01]  /*1d50*/  UMOV UR15, UR5 ;  /* 0x00000005000f7c82 */ /* 0x000fe20008000000 */
[----:B------:R-:W-:Y:S02]  /*1d60*/  LEA R230, P2, R4, c[0x0][0x330], 0x1 ;  /* 0x0000cc0004e67a11 */ /* 0x000fe400078408ff */
[----:B------:R-:W-:Y:S01]  /*1d70*/  LEA.HI.X R223, R3, c[0x0][0x354], R0, 0x2, P0 ;  /* 0x0000d50003df7a11 */ /* 0x000fe200000f1400 */
[----:B------:R-:W-:Y:S01]  /*1d80*/  IMAD.IADD R3, R5, 0x1, R10 ;  /* 0x0000000105037824 */ /* 0x000fe200078e020a */
[----:B------:R-:W-:Y:S02]  /*1d90*/  PLOP3.LUT P0, PT, PT, PT, UP1, 0x80, 0x0 ;  /* 0x000000000000781c */ /* 0x000fe40003f0f018 */
[----:B------:R-:W-:Y:S01]  /*1da0*/  IADD3 R10, R7, UR17, RZ ;  /* 0x00000011070a7c10 */ /* 0x000fe2000fffe0ff */
[----:B------:R-:W-:Y:S01]  /*1db0*/  UMOV UR17, UR7 ;  /* 0x0000000700117c82 */ /* 0x000fe20008000000 */
[----:B------:R-:W-:-:S02]  /*1dc0*/  LEA R232, P3, R6, c[0x0][0x160], 0x1 ;  /* 0x0000580006e87a11 */ /* 0x000fc400078608ff */
[----:B------:R-:W-:Y:S02]  /*1dd0*/  LEA.HI.X R231, R4, c[0x0][0x334], R3, 0x1, P2 ;  /* 0x0000cd0004e77a11 */ /* 0x000fe400010f0c03 */
[----:B------:R-:W-:-:S05]  /*1de0*/  LEA.HI.X R233, R6, c[0x0][0x164], R10, 0x1, P3 ;  /* 0x0000590006e97a11 */ /* 0x000fca00018f0c0a */
        /* <DEDUP_REMOVED lines=19> */
.L_x_271:
        /* <DEDUP_REMOVED lines=18> */
.L_x_272:
        /* <DEDUP_REMOVED lines=30> */
.L_x_274:
[----:B------:R-:W-:Y:S05]  /*2220*/  BSYNC B0 ;  /* 0x0000000000007941 */ /* 0x000fea0003800000 */
.L_x_273:
        /* <DEDUP_REMOVED lines=18> */
.L_x_276:
[----:B------:R-:W-:Y:S05]  /*2350*/  BSYNC B0 ;  /* 0x0000000000007941 */ /* 0x000fea0003800000 */
.L_x_275:
        /* <DEDUP_REMOVED lines=18> */
.L_x_278:
[----:B------:R-:W-:Y:S05]  /*2480*/  BSYNC B0 ;  /* 0x0000000000007941 */ /* 0x000fea0003800000 */
.L_x_277:
        /* <DEDUP_REMOVED lines=17> */
.L_x_280:
[----:B------:R-:W-:Y:S05]  /*25a0*/  BSYNC B0 ;  /* 0x0000000000007941 */ /* 0x000fea0003800000 */
.L_x_279:
        /* <DEDUP_REMOVED lines=27> */
.L_x_282:
[----:B------:R-:W-:Y:S05]  /*2760*/  BSYNC B0 ;  /* 0x0000000000007941 */ /* 0x000fea0003800000 */
.L_x_281:
        /* <DEDUP_REMOVED lines=16> */
.L_x_284:
[----:B------:R-:W-:Y:S05]  /*2870*/  BSYNC B0 ;  /* 0x0000000000007941 */ /* 0x000fea0003800000 */
.L_x_283:
        /* <DEDUP_REMOVED lines=16> */
.L_x_286:
[----:B------:R-:W-:Y:S05]  /*2980*/  BSYNC B0 ;  /* 0x0000000000007941 */ /* 0x000fea0003800000 */
.L_x_285:
        /* <DEDUP_REMOVED lines=16> */
.L_x_270:
[----:B------:R-:W2:Y:S01]  /*2a90*/  LDL R15, [R1] ;  /* 0x00000000010f7983 */ /* 0x000ea20000100800 */
[----:B------:R-:W-:Y:S01]  /*2aa0*/  PLOP3.LUT P0, PT, PT, PT, UP6, 0x80, 0x0 ;  /* 0x000000000000781c */ /* 0x000fe20003f0f068 */
[----:B------:R-:W-:Y:S01]  /*2ab0*/  UIMAD UR4, UR11, -0x40, UR20 ;  /* 0xffffffc00b0478a4 */ /* 0x000fe2000f8e0214 */
[----:B------:R-:W-:Y:S01]  /*2ac0*/  BSSY B0, `(.L_x_288) ;  /* 0x0000018000007945 */ /* 0x000fe20003800000 */
[----:B------:R-:W-:-:S10]  /*2ad0*/  ULEA.HI UR5, UR11, UR11, URZ, 0x1 ;  /* 0x0000000b0b057291 */ /* 0x000fd4000f8f083f */
[----:B------:R-:W-:Y:S01]  /*2ae0*/  @P0 BAR.SYNC.DEFER_BLOCKING 0x0 ;  /* 0x0000000000000b1d */ /* 0x000fe20000010000 */
[----:B------:R-:W-:Y:S01]  /*2af0*/  ISETP.GE.AND P2, PT, R2, UR4, PT ;  /* 0x0000000402007c0c */ /* 0x000fe2000bf46270 */
[----:B------:R-:W-:-:S04]  /*2b00*/  ULOP3.LUT UR5, UR5, 0xfffffffe, URZ, 0xc0, !UPT ;  /* 0xfffffffe05057892 */ /* 0x000fc8000f8ec03f */
[----:B------:R-:W-:-:S04]  /*2b10*/  UIADD3 UR5, UR11, -UR5, URZ ;  /* 0x800000050b057290 */ /* 0x000fc8000fffe03f */
[----:B------:R-:W-:Y:S01]  /*2b20*/  UISETP.NE.AND UP0, UPT, UR5, 0x1, UPT ;  /* 0x000000010500788c */ /* 0x000fe2000bf05270 */
[----:B--2---:R-:W-:-:S05]  /*2b30*/  IMAD.SHL.U32 R0, R15, 0x2, RZ ;  /* 0x000000020f007824 */ /* 0x004fca00078e00ff */
        /* <DEDUP_REMOVED lines=16> */
.L_x_289:
[----:B------:R-:W-:Y:S05]  /*2c40*/  BSYNC B0 ;  /* 0x0000000000007941 */ /* 0x000fea0003800000 */
.L_x_288:
        /* <DEDUP_REMOVED lines=29> */
.L_x_291:
[----:B------:R-:W-:Y:S05]  /*2e20*/  BSYNC B0 ;  /* 0x0000000000007941 */ /* 0x000fea0003800000 */
.L_x_290:
        /* <DEDUP_REMOVED lines=15> */
.L_x_293:
        /* <DEDUP_REMOVED lines=19> */
.L_x_294:
[----:B------:R-:W-:Y:S05]  /*3050*/  BSYNC B0 ;  /* 0x0000000000007941 */ /* 0x000fea0003800000 */
.L_x_292:
[----:B-1----:R-:W-:Y:S01]  /*3060*/  MOV R8, 0x20 ;  /* 0x0000002000087802 */ /* 0x002fe20000000f00 */
        /* <DEDUP_REMOVED lines=13> */
.L_x_296:
        /* <DEDUP_REMOVED lines=27> */
.L_x_297:
[----:B------:R-:W-:Y:S05]  /*32f0*/  BSYNC B0 ;  /* 0x0000000000007941 */ /* 0x000fea0003800000 */
.L_x_295:
[----:B--2---:R-:W2:Y:S01]  /*3300*/  LDL R17, [R1+0x30] ;  /* 0x0000300001117983 */ /* 0x004ea20000100800 */
[----:B------:R-:W-:Y:S02]  /*3310*/  IMAD.MOV.U32 R251, RZ, RZ, 0x7f800000 ;  /* 0x7f800000fffb7424 */ /* 0x000fe400078e00ff */
[----:B------:R-:W-:Y:S02]  /*3320*/  IMAD.MOV.U32 R252, RZ, RZ, 0x7f800000 ;  /* 0x7f800000fffc7424 */ /* 0x000fe400078e00ff */
[----:B------:R-:W-:Y:S02]  /*3330*/  IMAD.MOV.U32 R249, RZ, RZ, 0x7f800000 ;  /* 0x7f800000fff97424 */ /* 0x000fe400078e00ff */
[----:B------:R-:W-:Y:S02]  /*3340*/  IMAD.U32 R12, RZ, RZ, UR25 ;  /* 0x00000019ff0c7e24 */ /* 0x000fe4000f8e00ff */
[----:B------:R-:W-:Y:S01]  /*3350*/  IMAD.MOV.U32 R250, RZ, RZ, 0x7f800000 ;  /* 0x7f800000fffa7424 */ /* 0x000fe200078e00ff */
[----:B------:R-:W-:Y:S01]  /*3360*/  BSSY B0, `(.L_x_298) ;  /* 0x000003b000007945 */ /* 0x000fe20003800000 */
[----:B--2---:R-:W-:-:S02]  /*3370*/  IADD3 R3, R17, 0x28, RZ ;  /* 0x0000002811037810 */ /* 0x004fc40007ffe0ff */
[----:B-1----:R-:W-:Y:S02]  /*3380*/  IADD3 R4, R17, 0x8, RZ ;  /* 0x0000000811047810 */ /* 0x002fe40007ffe0ff */
[----:B------:R-:W-:Y:S02]  /*3390*/  ISETP.GE.AND P3, PT, R3, UR4, PT ;  /* 0x0000000403007c0c */ /* 0x000fe4000bf66270 */
[C---:B------:R-:W-:Y:S02]  /*33a0*/  IADD3 R5, R17.reuse, 0x20, RZ ;  /* 0x0000002011057810 */ /* 0x040fe40007ffe0ff */
[----:B------:R-:W-:Y:S01]  /*33b0*/  ISETP.GE.AND P5, PT, R4, UR4, PT ;  /* 0x0000000404007c0c */ /* 0x000fe2000bfa6270 */
[----:B------:R-:W-:Y:S01]  /*33c0*/  IMAD.SHL.U32 R4, R17, 0x4, RZ ;  /* 0x0000000411047824 */ /* 0x000fe200078e00ff */
[----:B------:R-:W-:Y:S02]  /*33d0*/  ISETP.GE.AND P4, PT, R5, UR4, PT ;  /* 0x0000000405007c0c */ /* 0x000fe4000bf86270 */
[----:B------:R-:W-:Y:S01]  /*33e0*/  ISETP.GE.AND P6, PT, R17, UR4, PT ;  /* 0x0000000411007c0c */ /* 0x000fe2000bfc6270 */
[----:B------:R-:W-:Y:S01]  /*33f0*/  ULDC.64 UR4, c[0x0][0x198] ;  /* 0x0000660000047ab9 */ /* 0x000fe20000000a00 */
[----:B------:R-:W-:Y:S01]  /*3400*/  SHF.R.S32.HI R15, RZ, 0x1f, R17 ;  /* 0x0000001fff0f7819 */ /* 0x000fe20000011411 */
[----:B------:R-:W-:Y:S01]  /*3410*/  UIMAD UR4, UR23, UR4, URZ ;  /* 0x00000004170472a4 */ /* 0x000fe2000f8e023f */
[----:B------:R-:W-:-:S02]  /*3420*/  SHF.R.S32.HI R5, RZ, 0x1f, R3 ;  /* 0x0000001fff057819 */ /* 0x000fc40000011403 */
[----:B------:R-:W-:Y:S02]  /*3430*/  @!P3 LEA R6, P1, R3, UR16, 0x2 ;  /* 0x000000100306bc11 */ /* 0x000fe4000f8210ff */
[----:B------:R-:W-:Y:S02]  /*3440*/  IADD3 R4, P2, R4, UR16, RZ ;  /* 0x0000001004047c10 */ /* 0x000fe4000ff5e0ff */
[----:B------:R-:W-:Y:S01]  /*3450*/  SHF.L.U64.HI R8, R17, 0x2, R15 ;  /* 0x0000000211087819 */ /* 0x000fe2000001020f */
[----:B------:R-:W-:Y:S01]  /*3460*/  UIMAD UR5, UR25, UR5, UR4 ;  /* 0x00000005190572a4 */ /* 0x000fe2000f8e0204 */
[----:B------:R-:W-:Y:S01]  /*3470*/  @!P3 LEA.HI.X R7, R3, UR15, R5, 0x2, P1 ;  /* 0x0000000f0307bc11 */ /* 0x000fe200088f1405 */
[----:B------:R-:W-:Y:S01]  /*3480*/  UIMAD UR4, UR21, -0x80, UR14 ;  /* 0xffffff80150478a4 */ /* 0x000fe2000f8e020e */
[----:B------:R-:W-:-:S03]  /*3490*/  IADD3.X R5, R8, UR15, RZ, P2, !PT ;  /* 0x0000000f08057c10 */ /* 0x000fc600097fe4ff */
[----:B------:R1:W5:Y:S04]  /*34a0*/  @!P3 LDG.E R250, [R6.64] ;  /* 0x0000000c06fab981 */ /* 0x000368000c1e1900 */
[----:B------:R2:W5:Y:S01]  /*34b0*/  @!P6 LDG.E R251, [R4.64] ;  /* 0x0000000c04fbe981 */ /* 0x000562000c1e1900 */
[----:B------:R-:W-:-:S03]  /*34c0*/  ISETP.GE.AND P6, PT, R2, UR4, PT ;  /* 0x0000000402007c0c */ /* 0x000fc6000bfc6270 */
[----:B------:R2:W5:Y:S04]  /*34d0*/  @!P5 LDG.E R252, [R4.64+0x20] ;  /* 0x0000200c04fcd981 */ /* 0x000568000c1e1900 */
[----:B------:R2:W5:Y:S06]  /*34e0*/  @!P4 LDG.E R249, [R4.64+0x80] ;  /* 0x0000800c04f9c981 */ /* 0x00056c000c1e1900 */
[----:B------:R3:W-:Y:S04]  /*34f0*/  @P6 STS.128 [R0+0xc000], RZ ;  /* 0x00c000ff00006388 */ /* 0x0007e80000000c00 */
[----:B------:R3:W-:Y:S01]  /*3500*/  @P6 STS.128 [R0+0x10000], RZ ;  /* 0x010000ff00006388 */ /* 0x0007e20000000c00 */
[----:B------:R-:W-:-:S02]  /*3510*/  IMAD.U32 R3, RZ, RZ, UR5 ;  /* 0x00000005ff037e24 */ /* 0x000fc4000f8e00ff */
        /* <DEDUP_REMOVED lines=31> */
.L_x_299:
[----:B---3--:R-:W-:Y:S05]  /*3710*/  BSYNC B0 ;  /* 0x0000000000007941 */ /* 0x008fea0003800000 */
.L_x_298:
        /* <DEDUP_REMOVED lines=30> */
.L_x_301:
[----:B------:R-:W-:Y:S05]  /*3900*/  BSYNC B0 ;  /* 0x0000000000007941 */ /* 0x000fea0003800000 */
.L_x_300:
        /* <DEDUP_REMOVED lines=31> */
.L_x_303:
[----:B------:R-:W-:Y:S05]  /*3b00*/  BSYNC B0 ;  /* 0x0000000000007941 */ /* 0x000fea0003800000 */
.L_x_302:
        /* <DEDUP_REMOVED lines=30> */
.L_x_305:
[----:B------:R-:W-:Y:S05]  /*3cf0*/  BSYNC B0 ;  /* 0x0000000000007941 */ /* 0x000fea0003800000 */
.L_x_304:
        /* <DEDUP_REMOVED lines=38> */
.L_x_307:
[----:B-1----:R-:W-:Y:S05]  /*3f60*/  BSYNC B0 ;  /* 0x0000000000007941 */ /* 0x002fea0003800000 */
.L_x_306:
        /* <DEDUP_REMOVED lines=29> */
.L_x_309:
[----:B------:R-:W-:Y:S05]  /*4140*/  BSYNC B0 ;  /* 0x0000000000007941 */ /* 0x000fea0003800000 */
.L_x_308:
        /* <DEDUP_REMOVED lines=29> */
.L_x_311:
[----:B------:R-:W-:Y:S05]  /*4320*/  BSYNC B0 ;  /* 0x0000000000007941 */ /* 0x000fea0003800000 */
.L_x_310:
        /* <DEDUP_REMOVED lines=28> */
.L_x_313:
[----:B------:R-:W-:Y:S05]  /*44f0*/  BSYNC B0 ;  /* 0x0000000000007941 */ /* 0x000fea0003800000 */
.L_x_312:
[----:B------:R-:W-:Y:S01]  /*4500*/  ULDC.64 UR6, c[0x0][0x318] ;  /* 0x0000c60000067ab9 */ /* 0x000fe20000000a00 */
[----:B------:R-:W0:Y:S01]  /*4510*/  LDGDEPBAR ;  /* 0x00000000000079af */ /* 0x000e220000000000 */
[----:B------:R-:W-:Y:S02]  /*4520*/  UISETP.NE.U32.AND UP1, UPT, URZ, UR6, UPT ;  /* 0x000000063f00728c */ /* 0x000fe4000bf25070 */
[----:B------:R-:W-:Y:S02]  /*4530*/  ULDC.64 UR8, c[0x0][0x320] ;  /* 0x0000c80000087ab9 */ /* 0x000fe40000000a00 */
[----:B------:R-:W-:-:S06]  /*4540*/  UISETP.NE.AND.EX UP1, UPT, URZ, UR7, UPT, UP1 ;  /* 0x000000073f00728c */ /* 0x000fcc000bf25310 */
[----:B------:R-:W-:-:S05]  /*4550*/  PLOP3.LUT P1, PT, PT, PT, UP1, 0x80, 0x0 ;  /* 0x000000000000781c */ /* 0x000fca0003f2f018 */
[----:B------:R-:W-:Y:S02]  /*4560*/  @UP1 UIMAD UR10, UR39, UR8, URZ ;  /* 0x00000008270a12a4 */ /* 0x000fe4000f8e023f */
[----:B------:R-:W-:Y:S02]  /*4570*/  @UP1 UMOV UR4, UR35 ;  /* 0x0000002300041c82 */ /* 0x000fe40008000000 */
[----:B------:R-:W-:Y:S02]  /*4580*/  @UP1 UMOV UR5, UR57 ;  /* 0x0000003900051c82 */ /* 0x000fe40008000000 */
[----:B------:R-:W-:Y:S02]  /*4590*/  @UP1 UIMAD.WIDE.U32 UR4, UR32, UR8, UR4 ;  /* 0x00000008200412a5 */ /* 0x000fe4000f8e0004 */
[----:B------:R-:W-:Y:S02]  /*45a0*/  @UP1 UIMAD UR9, UR32, UR9, UR10 ;  /* 0x00000009200912a4 */ /* 0x000fe4000f8e020a */
[----:B------:R-:W-:-:S02]  /*45b0*/  @UP1 ULEA UR6, UP0, UR4, UR6, 0x2 ;  /* 0x0000000604061291 */ /* 0x000fc4000f80103f */
[----:B------:R-:W-:-:S04]  /*45c0*/  @UP1 UIADD3 UR9, UR5, UR9, URZ ;  /* 0x0000000905091290 */ /* 0x000fc8000fffe03f */
[----:B------:R-:W-:Y:S01]  /*45d0*/  @UP1 ULEA.HI.X UR7, UR4, UR7, UR9, 0x2, UP0 ;  /* 0x0000000704071291 */ /* 0x000fe200080f1409 */
[----:B-1----:R-:W-:-:S05]  /*45e0*/  IMAD.U32 R2, RZ, RZ, UR6 ;  /* 0x00000006ff027e24 */ /* 0x002fca000f8e00ff */
[----:B------:R-:W-:-:S05]  /*45f0*/  IMAD.U32 R3, RZ, RZ, UR7 ;  /* 0x00000007ff037e24 */ /* 0x000fca000f8e00ff */
[----:B--234-:R1:W2:Y:S01]  /*4600*/  @P1 LDG.E R0, [R2.64] ;  /* 0x0000000c02001981 */ /* 0x01c2a2000c1e1900 */
[----:B------:R-:W-:Y:S01]  /*4610*/  IMAD.MOV.U32 R228, RZ, RZ, R221 ;  /* 0x000000ffffe47224 */ /* 0x000fe200078e00dd */
        /* <DEDUP_REMOVED lines=23> */
[----:B-1----:R-:W2:Y:S01]  /*4790*/  @P1 MUFU.RCP R2, c[0x0][0x238] ;  /* 0x00008e0000021b08 */ /* 0x002ea20000001000 */
[C---:B------:R-:W-:Y:S01]  /*47a0*/  IADD3 R3, R17.reuse, 0x1, RZ ;  /* 0x0000000111037810 */ /* 0x040fe20007ffe0ff */
[----:B------:R-:W-:Y:S01]  /*47b0*/  CS2R R116, SRZ ;  /* 0x0000000000747805 */ /* 0x000fe2000001ff00 */
[----:B------:R-:W-:Y:S01]  /*47c0*/  CS2R R110, SRZ ;  /* 0x00000000006e7805 */ /* 0x000fe2000001ff00 */
[----:B------:R-:W-:Y:S01]  /*47d0*/  CS2R R108, SRZ ;  /* 0x00000000006c7805 */ /* 0x000fe2000001ff00 */
[----:B------:R-:W-:Y:S01]  /*47e0*/  CS2R R114, SRZ ;  /* 0x0000000000727805 */ /* 0x000fe2000001ff00 */
[----:B------:R1:W-:Y:S01]  /*47f0*/  STL [R1+0x10], R3 ;  /* 0x0000100301007387 */ /* 0x0003e20000100800 */
        /* <DEDUP_REMOVED lines=24> */
[----:B-1----:R-:W-:Y:S01]  /*4980*/  SHF.L.U64.HI R3, R17, 0x2, R15 ;  /* 0x0000000211037819 */ /* 0x002fe2000001020f */
        /* <DEDUP_REMOVED lines=14> */
[----:B------:R-:W-:Y:S01]  /*4a70*/  MOV R220, 0x20 ;  /* 0x0000002000dc7802 */ /* 0x000fe20000000f00 */
[----:B------:R-:W-:Y:S01]  /*4a80*/  IMAD.MOV.U32 R219, RZ, RZ, 0x40 ;  /* 0x00000040ffdb7424 */ /* 0x000fe200078e00ff */
[C---:B------:R-:W-:Y:S01]  /*4a90*/  SHF.L.U32 R215, R218.reuse, 0x1, RZ ;  /* 0x00000001dad77819 */ /* 0x040fe200000006ff */
[C---:B------:R-:W-:Y:S01]  /*4aa0*/  IMAD.SHL.U32 R216, R218.reuse, 0x2, RZ ;  /* 0x00000002dad87824 */ /* 0x040fe200078e00ff */
[----:B------:R-:W-:Y:S01]  /*4ab0*/  UMOV UR4, URZ ;  /* 0x0000003f00047c82 */ /* 0x000fe20008000000 */
[----:B------:R-:W-:-:S02]  /*4ac0*/  IMAD.SHL.U32 R214, R218, 0x2, RZ ;  /* 0x00000002dad67824 */ /* 0x000fc400078e00ff */
[----:B--2---:R-:W-:Y:S01]  /*4ad0*/  @P1 FMUL.FTZ R0, R0, R2 ;  /* 0x0000000200001220 */ /* 0x004fe20000410000 */
[----:B------:R-:W-:-:S03]  /*4ae0*/  IADD3 R2, R218, 0x2000, RZ ;  /* 0x00002000da027810 */ /* 0x000fc60007ffe0ff */
[----:B------:R2:W3:Y:S01]  /*4af0*/  @P1 R2UR UR5, R0 ;  /* 0x00000000000513c2 */ /* 0x0004e200000e0000 */
[----:B------:R-:W-:-:S05]  /*4b00*/  SEL R2, R2, R218, !P0 ;  /* 0x000000da02027207 */ /* 0x000fca0004000000 */
[----:B------:R-:W-:Y:S02]  /*4b10*/  IMAD.SHL.U32 R208, R2, 0x2, RZ ;  /* 0x0000000202d07824 */ /* 0x000fe400078e00ff */
[----:B------:R-:W-:-:S05]  /*4b20*/  IMAD.SHL.U32 R2, R17, 0x4, RZ ;  /* 0x0000000411027824 */ /* 0x000fca00078e00ff */
[----:B------:R1:W-:Y:S01]  /*4b30*/  STL [R1+0x8], R2 ;  /* 0x0000080201007387 */ /* 0x0003e20000100800 */
[----:B--2---:R-:W-:Y:S01]  /*4b40*/  IADD3 R0, R217, 0x2000, RZ ;  /* 0x00002000d9007810 */ /* 0x004fe20007ffe0ff */
[----:B---3--:R-:W-:-:S03]  /*4b50*/  @UP1 UMOV UR4, UR5 ;  /* 0x0000000500041c82 */ /* 0x008fc60008000000 */
[----:B------:R-:W-:-:S04]  /*4b60*/  SEL R0, R0, R217, !P0 ;  /* 0x000000d900007207 */ /* 0x000fc80004000000 */
[----:B------:R-:W-:Y:S02]  /*4b70*/  SHF.L.U32 R207, R0, 0x1, RZ ;  /* 0x0000000100cf7819 */ /* 0x000fe400000006ff */
[----:B------:R-:W-:-:S04]  /*4b80*/  IADD3 R0, R17, -0x40, RZ ;  /* 0xffffffc011007810 */ /* 0x000fc80007ffe0ff */
[----:B------:R-:W-:-:S05]  /*4b90*/  SHF.L.U32 R0, R0, 0x2, RZ ;  /* 0x0000000200007819 */ /* 0x000fca00000006ff */
[----:B------:R1:W-:Y:S02]  /*4ba0*/  STL [R1+0x4], R0 ;  /* 0x0000040001007387 */ /* 0x0003e40000100800 */
.L_x_316:
[----:B-1----:R-:W2:Y:S01]  /*4bb0*/  LDL R0, [R1+0x24] ;  /* 0x0000240001007983 */ /* 0x002ea20000100800 */
[----:B------:R-:W-:Y:S02]  /*4bc0*/  USHF.L.U32 UR5, UR21, 0x7, URZ ;  /* 0x0000000715057899 */ /* 0x000fe4000800063f */
[----:B------:R-:W-:Y:S01]  /*4bd0*/  USHF.L.U32 UR6, UR11, 0x6, URZ ;  /* 0x000000060b067899 */ /* 0x000fe2000800063f */
[----:B------:R-:W0:Y:S01]  /*4be0*/  LDGDEPBAR ;  /* 0x00000000000079af */ /* 0x000e220000000000 */
[----:B------:R-:W-:Y:S02]  /*4bf0*/  UIADD3 UR7, UR20, 0x80, UR5 ;  /* 0x0000008014077890 */ /* 0x000fe4000fffe005 */
[----:B------:R-:W-:Y:S02]  /*4c00*/  UIADD3 UR5, UR5, 0x80, URZ ;  /* 0x0000008005057890 */ /* 0x000fe4000fffe03f */
[----:B------:R-:W-:Y:S02]  /*4c10*/  UIADD3 UR7, UR7, -UR14, URZ ;  /* 0x8000000e07077290 */ /* 0x000fe4000fffe03f */
[----:B------:R-:W-:Y:S01]  /*4c20*/  UISETP.GT.AND UP3, UPT, UR11, UR19, UPT ;  /* 0x000000130b00728c */ /* 0x000fe2000bf64270 */
[----:B------:R-:W3:Y:S01]  /*4c30*/  LDL R236, [R1+0x20] ;  /* 0x0000200001ec7983 */ /* 0x000ee20000100800 */
[----:B------:R-:W-:Y:S03]  /*4c40*/  UISETP.GE.AND UP0, UPT, UR6, UR7, UPT ;  /* 0x000000070600728c */ /* 0x000fe6000bf06270 */
[----:B-----5:R-:W4:Y:S01]  /*4c50*/  LDL R229, [R1+0x10] ;  /* 0x0000100001e57983 */ /* 0x020f220000100800 */
[----:B------:R-:W-:Y:S03]  /*4c60*/  UISETP.LT.AND UP0, UPT, UR5, UR14, UP0 ;  /* 0x0000000e0500728c */ /* 0x000fe60008701270 */
[----:B------:R-:W-:Y:S01]  /*4c70*/  ULDC UR5, c[0x0][0x22c] ;  /* 0x00008b0000057ab9 */ /* 0x000fe20000000800 */
[----:B------:R-:W-:Y:S04]  /*4c80*/  DEPBAR.LE SB0, 0x0 ;  /* 0x000080000000791a */ /* 0x000fe80000000000 */
[----:B------:R-:W-:Y:S08]  /*4c90*/  BAR.SYNC.DEFER_BLOCKING 0x0 ;  /* 0x0000000000007b1d */ /* 0x000ff00000010000 */
[----:B------:R-:W-:Y:S08]  /*4ca0*/  LDSM.16.M88.4 R32, [R208] ;  /* 0x00000000d020783b */ /* 0x000ff00000000200 */
[----:B------:R-:W1:Y:S08]  /*4cb0*/  LDSM.16.M88.4 R16, [R210+0xc000] ;  /* 0x00c00000d210783b */ /* 0x000e700000000200 */
[----:B------:R-:W1:Y:S08]  /*4cc0*/  LDSM.16.M88.4 R28, [R208+0x1000] ;  /* 0x00100000d01c783b */ /* 0x000e700000000200 */
[----:B------:R-:W1:Y:S08]  /*4cd0*/  LDSM.16.M88.4 R164, [R210+0xc800] ;  /* 0x00c80000d2a4783b */ /* 0x000e700000000200 */
[----:B------:R-:W-:Y:S08]  /*4ce0*/  LDSM.16.M88.4 R172, [R211+0xc000] ;  /* 0x00c00000d3ac783b */ /* 0x000ff00000000200 */
[----:B------:R-:W-:Y:S01]  /*4cf0*/  LDSM.16.M88.4 R180, [R211+0xc800] ;  /* 0x00c80000d3b4783b */ /* 0x000fe20000000200 */
[-C--:B-1----:R-:W-:Y:S07]  /*4d00*/  HMMA.16816.F32.BF16 R4, R32, R16.reuse, RZ ;  /* 0x000000102004723c */ /* 0x082fee00000418ff */
[----:B------:R-:W-:Y:S01]  /*4d10*/  LDSM.16.M88.4 R188, [R213+0xc000] ;  /* 0x00c00000d5bc783b */ /* 0x000fe20000000200 */
[C---:B------:R-:W-:Y:S07]  /*4d20*/  HMMA.16816.F32.BF16 R8, R28.reuse, R16, RZ ;  /* 0x000000101c08723c */ /* 0x040fee00000418ff */
[----:B------:R-:W-:Y:S01]  /*4d30*/  LDSM.16.M88.4 R196, [R212+0xc000] ;  /* 0x00c00000d4c4783b */ /* 0x000fe20000000200 */
[-C--:B------:R-:W-:Y:S08]  /*4d40*/  HMMA.16816.F32.BF16 R12, R28, R18.reuse, RZ ;  /* 0x000000121c0c723c */ /* 0x080ff000000418ff */
[C---:B------:R-:W-:Y:S08]  /*4d50*/  HMMA.16816.F32.BF16 R16, R32.reuse, R18, RZ ;  /* 0x000000122010723c */ /* 0x040ff000000418ff */
[-C--:B------:R-:W-:Y:S08]  /*4d60*/  HMMA.16816.F32.BF16 R20, R32, R164.reuse, RZ ;  /* 0x000000a42014723c */ /* 0x080ff000000418ff */
[C---:B------:R-:W-:Y:S08]  /*4d70*/  HMMA.16816.F32.BF16 R24, R28.reuse, R164, RZ ;  /* 0x000000a41c18723c */ /* 0x040ff000000418ff */
[-C--:B------:R-:W-:Y:S08]  /*4d80*/  HMMA.16816.F32.BF16 R28, R28, R166.reuse, RZ ;  /* 0x000000a61c1c723c */ /* 0x080ff000000418ff */
[----:B------:R-:W-:Y:S01]  /*4d90*/  HMMA.16816.F32.BF16 R32, R32, R166, RZ ;  /* 0x000000a62020723c */ /* 0x000fe200000418ff */
[----:B------:R-:W-:Y:S01]  /*4da0*/  LDSM.16.M88.4 R164, [R213+0xc800] ;  /* 0x00c80000d5a4783b */ /* 0x000fe20000000200 */
[----:B--2---:R-:W-:Y:S02]  /*4db0*/  R2P PR, R0, 0x6 ;  /* 0x0000000600007804 */ /* 0x004fe40000000000 */
[----:B------:R-:W-:Y:S03]  /*4dc0*/  PLOP3.LUT P0, PT, PT, PT, UP0, 0x80, 0x0 ;  /* 0x000000000000781c */ /* 0x000fe60003f0f008 */
[----:B------:R-:W-:Y:S02]  /*4dd0*/  SEL R204, R220, 0xffffffe0, !P1 ;  /* 0xffffffe0dccc7807 */ /* 0x000fe40004800000 */
[----:B------:R-:W-:Y:S03]  /*4de0*/  SEL R209, R219, 0xffffffc0, !P2 ;  /* 0xffffffc0dbd17807 */ /* 0x000fe60005000000 */
[C---:B------:R-:W-:Y:S02]  /*4df0*/  IADD3 R0, R208.reuse, R204, RZ ;  /* 0x000000ccd0007210 */ /* 0x040fe40007ffe0ff */
[-C--:B------:R-:W-:Y:S02]  /*4e00*/  IADD3 R3, R208, R209.reuse, RZ ;  /* 0x000000d1d0037210 */ /* 0x080fe40007ffe0ff */
[----:B------:R-:W-:Y:S01]  /*4e10*/  IADD3 R2, R0, R209, RZ ;  /* 0x000000d100027210 */ /* 0x000fe20007ffe0ff */
[----:B------:R-:W1:Y:S01]  /*4e20*/  LDSM.16.M88.4 R168, [R0] ;  /* 0x0000000000a8783b */ /* 0x000e620000000200 */
[----:B-----5:R-:W-:Y:S07]  /*4e30*/  FSETP.NEU.FTZ.AND P1, PT, R251, -INF , PT ;  /* 0xff800000fb00780b */ /* 0x020fee0003f3d000 */
[----:B------:R-:W2:Y:S08]  /*4e40*/  LDSM.16.M88.4 R176, [R0+0x1000] ;  /* 0x0010000000b0783b */ /* 0x000eb00000000200 */
[----:B------:R-:W3:Y:S08]  /*4e50*/  LDSM.16.M88.4 R184, [R3] ;  /* 0x0000000003b8783b */ /* 0x000ef00000000200 */
[----:B------:R-:W3:Y:S08]  /*4e60*/  LDSM.16.M88.4 R192, [R3+0x1000] ;  /* 0x0010000003c0783b */ /* 0x000ef00000000200 */
[----:B------:R-:W-:Y:S01]  /*4e70*/  LDSM.16.M88.4 R200, [R2+0x1000] ;  /* 0x0010000002c8783b */ /* 0x000fe20000000200 */
[-C--:B-1----:R-:W-:Y:S08]  /*4e80*/  HMMA.16816.F32.BF16 R4, R168, R172.reuse, R4 ;  /* 0x000000aca804723c */ /* 0x082ff00000041804 */
[C---:B--2---:R-:W-:Y:S08]  /*4e90*/  HMMA.16816.F32.BF16 R8, R176.reuse, R172, R8 ;  /* 0x000000acb008723c */ /* 0x044ff00000041808 */
[-C--:B------:R-:W-:Y:S08]  /*4ea0*/  HMMA.16816.F32.BF16 R12, R176, R174.reuse, R12 ;  /* 0x000000aeb00c723c */ /* 0x080ff0000004180c */
[C---:B------:R-:W-:Y:S01]  /*4eb0*/  HMMA.16816.F32.BF16 R16, R168.reuse, R174, R16 ;  /* 0x000000aea810723c */ /* 0x040fe20000041810 */
[----:B------:R-:W1:Y:S07]  /*4ec0*/  LDSM.16.M88.4 R172, [R2] ;  /* 0x0000000002ac783b */ /* 0x000e6e0000000200 */
[-C--:B------:R-:W-:Y:S08]  /*4ed0*/  HMMA.16816.F32.BF16 R20, R168, R180.reuse, R20 ;  /* 0x000000b4a814723c */ /* 0x080ff00000041814 */
[C---:B------:R-:W-:Y:S08]  /*4ee0*/  HMMA.16816.F32.BF16 R24, R176.reuse, R180, R24 ;  /* 0x000000b4b018723c */ /* 0x040ff00000041818 */
[-C--:B------:R-:W-:Y:S01]  /*4ef0*/  HMMA.16816.F32.BF16 R28, R176, R182.reuse, R28 ;  /* 0x000000b6b01c723c */ /* 0x080fe2000004181c */
[----:B------:R-:W-:Y:S07]  /*4f00*/  LDSM.16.M88.4 R176, [R208+0x2000] ;  /* 0x00200000d0b0783b */ /* 0x000fee0000000200 */
[----:B------:R-:W-:Y:S01]  /*4f10*/  HMMA.16816.F32.BF16 R32, R168, R182, R32 ;  /* 0x000000b6a820723c */ /* 0x000fe20000041820 */
[----:B------:R-:W2:Y:S07]  /*4f20*/  LDSM.16.M88.4 R168, [R212+0xc800] ;  /* 0x00c80000d4a8783b */ /* 0x000eae0000000200 */
[-C--:B---3--:R-:W-:Y:S01]  /*4f30*/  HMMA.16816.F32.BF16 R4, R184, R188.reuse, R4 ;  /* 0x000000bcb804723c */ /* 0x088fe20000041804 */
[----:B------:R-:W3:Y:S07]  /*4f40*/  LDSM.16.M88.4 R180, [R210+0x10000] ;  /* 0x01000000d2b4783b */ /* 0x000eee0000000200 */
[C---:B------:R-:W-:Y:S08]  /*4f50*/  HMMA.16816.F32.BF16 R8, R192.reuse, R188, R8 ;  /* 0x000000bcc008723c */ /* 0x040ff00000041808 */
[-C--:B------:R-:W-:Y:S08]  /*4f60*/  HMMA.16816.F32.BF16 R12, R192, R190.reuse, R12 ;  /* 0x000000bec00c723c */ /* 0x080ff0000004180c */
[C---:B------:R-:W-:Y:S01]  /*4f70*/  HMMA.16816.F32.BF16 R16, R184.reuse, R190, R16 ;  /* 0x000000beb810723c */ /* 0x040fe20000041810 */
[----:B------:R-:W2:Y:S07]  /*4f80*/  LDSM.16.M88.4 R188, [R208+0x3000] ;  /* 0x00300000d0bc783b */ /* 0x000eae0000000200 */
[-C--:B------:R-:W-:Y:S08]  /*4f90*/  HMMA.16816.F32.BF16 R20, R184, R164.reuse, R20 ;  /* 0x000000a4b814723c */ /* 0x080ff00000041814 */
[C---:B------:R-:W-:Y:S08]  /*4fa0*/  HMMA.16816.F32.BF16 R24, R192.reuse, R164, R24 ;  /* 0x000000a4c018723c */ /* 0x040ff00000041818 */
[-C--:B------:R-:W-:Y:S01]  /*4fb0*/  HMMA.16816.F32.BF16 R28, R192, R166.reuse, R28 ;  /* 0x000000a6c01c723c */ /* 0x080fe2000004181c */
[----:B------:R-:W-:Y:S07]  /*4fc0*/  LDSM.16.M88.4 R192, [R211+0x10000] ;  /* 0x01000000d3c0783b */ /* 0x000fee0000000200 */
[----:B------:R-:W-:Y:S01]  /*4fd0*/  HMMA.16816.F32.BF16 R32, R184, R166, R32 ;  /* 0x000000a6b820723c */ /* 0x000fe20000041820 */
[----:B------:R-:W3:Y:S07]  /*4fe0*/  LDSM.16.M88.4 R164, [R210+0x10800] ;  /* 0x01080000d2a4783b */ /* 0x000eee0000000200 */
[-C--:B-1----:R-:W-:Y:S01]  /*4ff0*/  HMMA.16816.F32.BF16 R4, R172, R196.reuse, R4 ;  /* 0x000000c4ac04723c */ /* 0x082fe20000041804 */
[----:B------:R-:W1:Y:S07]  /*5000*/  LDSM.16.M88.4 R184, [R0+0x2000] ;  /* 0x0020000000b8783b */ /* 0x000e6e0000000200 */
[C---:B------:R-:W-:Y:S08]  /*5010*/  HMMA.16816.F32.BF16 R8, R200.reuse, R196, R8 ;  /* 0x000000c4c808723c */ /* 0x040ff00000041808 */
[-C--:B------:R-:W-:Y:S08]  /*5020*/  HMMA.16816.F32.BF16 R12, R200, R198.reuse, R12 ;  /* 0x000000c6c80c723c */ /* 0x080ff0000004180c */
[C---:B------:R-:W-:Y:S01]  /*5030*/  HMMA.16816.F32.BF16 R16, R172.reuse, R198, R16 ;  /* 0x000000c6ac10723c */ /* 0x040fe20000041810 */
[----:B------:R1:W4:Y:S07]  /*5040*/  LDSM.16.M88.4 R196, [R0+0x3000] ;  /* 0x0030000000c4783b */ /* 0x00032e0000000200 */
[-C--:B--2---:R-:W-:Y:S08]  /*5050*/  HMMA.16816.F32.BF16 R20, R172, R168.reuse, R20 ;  /* 0x000000a8ac14723c */ /* 0x084ff00000041814 */
[C---:B------:R-:W-:Y:S08]  /*5060*/  HMMA.16816.F32.BF16 R24, R200.reuse, R168, R24 ;  /* 0x000000a8c818723c */ /* 0x040ff00000041818 */
[-C--:B------:R-:W-:Y:S01]  /*5070*/  HMMA.16816.F32.BF16 R28, R200, R170.reuse, R28 ;  /* 0x000000aac81c723c */ /* 0x080fe2000004181c */
[----:B------:R-:W-:Y:S03]  /*5080*/  LDSM.16.M88.4 R200, [R3+0x3000] ;  /* 0x0030000003c8783b */ /* 0x000fe60000000200 */
[----:B-1----:R-:W-:Y:S04]  /*5090*/  MOV R0, UR21 ;  /* 0x0000001500007c02 */ /* 0x002fe80008000f00 */
[----:B------:R-:W-:Y:S01]  /*50a0*/  HMMA.16816.F32.BF16 R32, R172, R170, R32 ;  /* 0x000000aaac20723c */ /* 0x000fe20000041820 */
[----:B------:R-:W1:Y:S03]  /*50b0*/  LDSM.16.M88.4 R168, [R211+0x10800] ;  /* 0x01080000d3a8783b */ /* 0x000e660000000200 */
[----:B------:R-:W-:Y:S04]  /*50c0*/  LEA R0, R0, R236, 0x7 ;  /* 0x000000ec00007211 */ /* 0x000fe800078e38ff */
[-C--:B---3--:R-:W-:Y:S01]  /*50d0*/  HMMA.16816.F32.BF16 R4, R176, R180.reuse, R4 ;  /* 0x000000b4b004723c */ /* 0x088fe20000041804 */
[----:B------:R2:W-:Y:S07]  /*50e0*/  LDSM.16.M88.4 R172, [R3+0x2000] ;  /* 0x0020000003ac783b */ /* 0x0005ee0000000200 */
[C---:B------:R-:W-:Y:S08]  /*50f0*/  HMMA.16816.F32.BF16 R8, R188.reuse, R180, R8 ;  /* 0x000000b4bc08723c */ /* 0x040ff00000041808 */
[-C--:B------:R-:W-:Y:S08]  /*5100*/  HMMA.16816.F32.BF16 R12, R188, R182.reuse, R12 ;  /* 0x000000b6bc0c723c */ /* 0x080ff0000004180c */
[C---:B------:R-:W-:Y:S01]  /*5110*/  HMMA.16816.F32.BF16 R16, R176.reuse, R182, R16 ;  /* 0x000000b6b010723c */ /* 0x040fe20000041810 */
[----:B------:R-:W3:Y:S03]  /*5120*/  LDSM.16.M88.4 R180, [R213+0x10000] ;  /* 0x01000000d5b4783b */ /* 0x000ee60000000200 */
[----:B--2---:R-:W-:Y:S04]  /*5130*/  FMUL.FTZ R3, R249, 1.4426950216293334961 ;  /* 0x3fb8aa3bf9037820 */ /* 0x004fe80000410000 */
[-C--:B------:R-:W-:Y:S08]  /*5140*/  HMMA.16816.F32.BF16 R20, R176, R164.reuse, R20 ;  /* 0x000000a4b014723c */ /* 0x080ff00000041814 */
[C---:B------:R-:W-:Y:S08]  /*5150*/  HMMA.16816.F32.BF16 R24, R188.reuse, R164, R24 ;  /* 0x000000a4bc18723c */ /* 0x040ff00000041818 */
[-C--:B------:R-:W-:Y:S01]  /*5160*/  HMMA.16816.F32.BF16 R28, R188, R166.reuse, R28 ;  /* 0x000000a6bc1c723c */ /* 0x080fe2000004181c */
[----:B------:R-:W-:Y:S07]  /*5170*/  I2F R190, R0 ;  /* 0x0000000000be7306 */ /* 0x000fee0000201400 */
[----:B------:R-:W-:Y:S01]  /*5180*/  HMMA.16816.F32.BF16 R32, R176, R166, R32 ;  /* 0x000000a6b020723c */ /* 0x000fe20000041820 */
[----:B------:R-:W2:Y:S07]  /*5190*/  LDSM.16.M88.4 R164, [R213+0x10800] ;  /* 0x01080000d5a4783b */ /* 0x000eae0000000200 */
[-C--:B------:R-:W-:Y:S01]  /*51a0*/  HMMA.16816.F32.BF16 R4, R184, R192.reuse, R4 ;  /* 0x000000c0b804723c */ /* 0x080fe20000041804 */
[----:B------:R-:W-:Y:S07]  /*51b0*/  LDSM.16.M88.4 R176, [R212+0x10000] ;  /* 0x01000000d4b0783b */ /* 0x000fee0000000200 */
[C---:B----4-:R-:W-:Y:S08]  /*51c0*/  HMMA.16816.F32.BF16 R8, R196.reuse, R192, R8 ;  /* 0x000000c0c408723c */ /* 0x050ff00000041808 */
[-C--:B------:R-:W-:Y:S08]  /*51d0*/  HMMA.16816.F32.BF16 R12, R196, R194.reuse, R12 ;  /* 0x000000c2c40c723c */ /* 0x080ff0000004180c */
[C---:B------:R-:W-:Y:S08]  /*51e0*/  HMMA.16816.F32.BF16 R16, R184.reuse, R194, R16 ;  /* 0x000000c2b810723c */ /* 0x040ff00000041810 */
[-C--:B-1----:R-:W-:Y:S08]  /*51f0*/  HMMA.16816.F32.BF16 R20, R184, R168.reuse, R20 ;  /* 0x000000a8b814723c */ /* 0x082ff00000041814 */
[C---:B------:R-:W-:Y:S08]  /*5200*/  HMMA.16816.F32.BF16 R24, R196.reuse, R168, R24 ;  /* 0x000000a8c418723c */ /* 0x040ff00000041818 */
[-C--:B------:R-:W-:Y:S08]  /*5210*/  HMMA.16816.F32.BF16 R28, R196, R170.reuse, R28 ;  /* 0x000000aac41c723c */ /* 0x080ff0000004181c */
[----:B------:R-:W-:Y:S01]  /*5220*/  HMMA.16816.F32.BF16 R32, R184, R170, R32 ;  /* 0x000000aab820723c */ /* 0x000fe20000041820 */
[----:B------:R-:W1:Y:S06]  /*5230*/  LDSM.16.M88.4 R168, [R2+0x2000] ;  /* 0x0020000002a8783b */ /* 0x000e6c0000000200 */
[C---:B------:R-:W-:Y:S01]  /*5240*/  IADD3 R185, R0.reuse, 0x1, RZ ;  /* 0x0000000100b97810 */ /* 0x040fe20007ffe0ff */
[-C--:B---3--:R-:W-:Y:S03]  /*5250*/  HMMA.16816.F32.BF16 R4, R172, R180.reuse, R4 ;  /* 0x000000b4ac04723c */ /* 0x088fe60000041804 */
[----:B------:R-:W3:Y:S02]  /*5260*/  I2F R189, R185 ;  /* 0x000000b900bd7306 */ /* 0x000ee40000201400 */
[C---:B------:R-:W-:Y:S02]  /*5270*/  IADD3 R187, R0.reuse, 0x8, RZ ;  /* 0x0000000800bb7810 */ /* 0x040fe40007ffe0ff */
[C---:B------:R-:W-:Y:S01]  /*5280*/  IADD3 R184, R0.reuse, 0x9, RZ ;  /* 0x0000000900b87810 */ /* 0x040fe20007ffe0ff */
[C---:B------:R-:W-:Y:S04]  /*5290*/  HMMA.16816.F32.BF16 R8, R200.reuse, R180, R8 ;  /* 0x000000b4c808723c */ /* 0x040fe80000041808 */
[C---:B------:R-:W-:Y:S01]  /*52a0*/  IADD3 R186, R0.reuse, 0x19, RZ ;  /* 0x0000001900ba7810 */ /* 0x040fe20007ffe0ff */
[----:B------:R-:W-:Y:S02]  /*52b0*/  I2F R188, R184 ;  /* 0x000000b800bc7306 */ /* 0x000fe40000201400 */
[C---:B------:R-:W-:Y:S01]  /*52c0*/  IADD3 R181, R0.reuse, 0x11, RZ ;  /* 0x0000001100b57810 */ /* 0x040fe20007ffe0ff */
[-C--:B------:R-:W-:Y:S07]  /*52d0*/  HMMA.16816.F32.BF16 R12, R200, R182.reuse, R12 ;  /* 0x000000b6c80c723c */ /* 0x080fee000004180c */
[----:B------:R-:W-:Y:S01]  /*52e0*/  I2F R193, R181 ;  /* 0x000000b500c17306 */ /* 0x000fe20000201400 */
[C---:B------:R-:W-:Y:S07]  /*52f0*/  HMMA.16816.F32.BF16 R16, R172.reuse, R182, R16 ;  /* 0x000000b6ac10723c */ /* 0x040fee0000041810 */
[C---:B------:R-:W-:Y:S01]  /*5300*/  IADD3 R182, R0.reuse, 0x10, RZ ;  /* 0x0000001000b67810 */ /* 0x040fe20007ffe0ff */
[-C--:B--2---:R-:W-:Y:S01]  /*5310*/  HMMA.16816.F32.BF16 R20, R172, R164.reuse, R20 ;  /* 0x000000a4ac14723c */ /* 0x084fe20000041814 */
[----:B------:R-:W2:Y:S03]  /*5320*/  I2F R191, R187 ;  /* 0x000000bb00bf7306 */ /* 0x000ea60000201400 */
[----:B------:R-:W-:Y:S04]  /*5330*/  IADD3 R183, R0, 0x18, RZ ;  /* 0x0000001800b77810 */ /* 0x000fe80007ffe0ff */
[C---:B------:R-:W-:Y:S03]  /*5340*/  HMMA.16816.F32.BF16 R24, R200.reuse, R164, R24 ;  /* 0x000000a4c818723c */ /* 0x040fe60000041818 */
[----:B------:R-:W-:Y:S05]  /*5350*/  I2F R194, R183 ;  /* 0x000000b700c27306 */ /* 0x000fea0000201400 */
[-C--:B------:R-:W-:Y:S05]  /*5360*/  HMMA.16816.F32.BF16 R28, R200, R166.reuse, R28 ;  /* 0x000000a6c81c723c */ /* 0x080fea000004181c */
[----:B------:R-:W-:Y:S02]  /*5370*/  I2F R192, R182 ;  /* 0x000000b600c07306 */ /* 0x000fe40000201400 */
[-C--:B------:R-:W-:Y:S01]  /*5380*/  IADD3 R200, R204, R216.reuse, RZ ;  /* 0x000000d8ccc87210 */ /* 0x080fe20007ffe0ff */
[----:B------:R-:W-:Y:S01]  /*5390*/  HMMA.16816.F32.BF16 R32, R172, R166, R32 ;  /* 0x000000a6ac20723c */ /* 0x000fe20000041820 */
[----:B------:R4:W2:Y:S03]  /*53a0*/  LDSM.16.M88.4 R164, [R2+0x3000] ;  /* 0x0030000002a4783b */ /* 0x0008a60000000200 */
[----:B------:R-:W-:Y:S03]  /*53b0*/  IADD3 R204, R209, R216, RZ ;  /* 0x000000d8d1cc7210 */ /* 0x000fe60007ffe0ff */
[----:B------:R-:W-:Y:S01]  /*53c0*/  FMUL.FTZ R175, R251, 1.4426950216293334961 ;  /* 0x3fb8aa3bfbaf7820 */ /* 0x000fe20000410000 */
[-C--:B-1----:R-:W-:Y:S01]  /*53d0*/  HMMA.16816.F32.BF16 R4, R168, R176.reuse, R4 ;  /* 0x000000b0a804723c */ /* 0x082fe20000041804 */
[----:B------:R-:W-:Y:S04]  /*53e0*/  I2F R195, R186 ;  /* 0x000000ba00c37306 */ /* 0x000fe80000201400 */
[----:B------:R-:W-:Y:S01]  /*53f0*/  FSEL R175, R175, RZ, P1 ;  /* 0x000000ffafaf7208 */ /* 0x000fe20000800000 */
[----:B------:R-:W-:Y:S01]  /*5400*/  FMUL.FTZ R173, R252, 1.4426950216293334961 ;  /* 0x3fb8aa3bfcad7820 */ /* 0x000fe20000410000 */
[----:B----4-:R-:W-:Y:S05]  /*5410*/  MOV R2, UR14 ;  /* 0x0000000e00027c02 */ /* 0x010fea0008000f00 */
[----:B------:R-:W-:Y:S04]  /*5420*/  IADD3 R2, R2, -UR20, R229 ;  /* 0x8000001402027c10 */ /* 0x000fe8000fffe0e5 */
[----:B------:R-:W-:Y:S08]  /*5430*/  @!P0 IADD3 R2, R2, UR6, RZ ;  /* 0x0000000602028c10 */ /* 0x000ff0000fffe0ff */
[C---:B---3--:R-:W-:Y:S01]  /*5440*/  FFMA.FTZ R5, R189.reuse, UR4, R5 ;  /* 0x00000004bd057c23 */ /* 0x048fe20008010005 */
[----:B------:R-:W-:Y:S01]  /*5450*/  ULDC UR6, c[0x0][0x1c0] ;  /* 0x0000700000067ab9 */ /* 0x000fe20000000800 */
[----:B------:R-:W-:Y:S01]  /*5460*/  FFMA.FTZ R4, R190, UR4, R4 ;  /* 0x00000004be047c23 */ /* 0x000fe20008010004 */
[C---:B------:R-:W-:Y:S01]  /*5470*/  @!P0 IMNMX R180, R2.reuse, UR14, PT ;  /* 0x0000000e02b48c17 */ /* 0x040fe2000b800200 */
[----:B------:R-:W-:Y:S01]  /*5480*/  FFMA.FTZ R7, R189, UR4, R7 ;  /* 0x00000004bd077c23 */ /* 0x000fe20008010007 */
[----:B------:R-:W-:Y:S01]  /*5490*/  @!P0 IADD3 R174, R2, 0x8, RZ ;  /* 0x0000000802ae8810 */ /* 0x000fe20007ffe0ff */
[----:B------:R-:W-:Y:S01]  /*54a0*/  FFMA.FTZ R6, R190, UR4, R6 ;  /* 0x00000004be067c23 */ /* 0x000fe20008010006 */
[-C--:B------:R-:W-:Y:S01]  /*54b0*/  @!P0 ISETP.GE.AND P1, PT, R185, R180.reuse, PT ;  /* 0x000000b4b900820c */ /* 0x080fe20003f26270 */
[C---:B--2---:R-:W-:Y:S01]  /*54c0*/  HMMA.16816.F32.BF16 R8, R164.reuse, R176, R8 ;  /* 0x000000b0a408723c */ /* 0x044fe20000041808 */
[----:B------:R-:W-:Y:S03]  /*54d0*/  UIMAD UR6, UR5, UR6, URZ ;  /* 0x00000006050672a4 */ /* 0x000fe6000f8e023f */
[----:B------:R-:W-:Y:S01]  /*54e0*/  @!P0 ISETP.GE.AND P2, PT, R0, R180, PT ;  /* 0x000000b40000820c */ /* 0x000fe20003f46270 */
[----:B------:R-:W-:Y:S01]  /*54f0*/  ULEA UR5, -UR6, URZ, 0x6 ;  /* 0x0000003f06057291 */ /* 0x000fe2000f8e313f */
[----:B------:R-:W-:Y:S02]  /*5500*/  @!P0 IMNMX R174, R174, UR14, PT ;  /* 0x0000000eaeae8c17 */ /* 0x000fe4000b800200 */
[-C--:B------:R-:W-:Y:S04]  /*5510*/  HMMA.16816.F32.BF16 R12, R164, R178.reuse, R12 ;  /* 0x000000b2a40c723c */ /* 0x080fe8000004180c */
[----:B------:R-:W-:Y:S02]  /*5520*/  @!P0 FSEL R5, R5, -INF , !P1 ;  /* 0xff80000005058808 */ /* 0x000fe40004800000 */
[----:B------:R-:W-:Y:S02]  /*5530*/  FSETP.NEU.FTZ.AND P1, PT, R252, -INF , PT ;  /* 0xff800000fc00780b */ /* 0x000fe40003f3d000 */
[C---:B------:R-:W-:Y:S04]  /*5540*/  HMMA.16816.F32.BF16 R16, R168.reuse, R178, R16 ;  /* 0x000000b2a810723c */ /* 0x040fe80000041810 */
[----:B------:R-:W-:Y:S01]  /*5550*/  @!P0 FSEL R4, R4, -INF , !P2 ;  /* 0xff80000004048808 */ /* 0x000fe20005000000 */
[--C-:B------:R-:W-:Y:S01]  /*5560*/  FFMA.FTZ R5, R5, c[0x0][0x23c], -R175.reuse ;  /* 0x00008f0005057a23 */ /* 0x100fe200000108af */
[-C--:B------:R-:W-:Y:S02]  /*5570*/  @!P0 ISETP.GE.AND P2, PT, R0, R174.reuse, PT ;  /* 0x000000ae0000820c */ /* 0x080fe40003f46270 */
[----:B------:R-:W-:Y:S01]  /*5580*/  FSEL R173, R173, RZ, P1 ;  /* 0x000000ffadad7208 */ /* 0x000fe20000800000 */
[----:B------:R-:W-:Y:S01]  /*5590*/  FFMA.FTZ R4, R4, c[0x0][0x23c], -R175 ;  /* 0x00008f0004047a23 */ /* 0x000fe200000108af */
[----:B------:R-:W-:Y:S01]  /*55a0*/  @!P0 ISETP.GE.AND P1, PT, R185, R174, PT ;  /* 0x000000aeb900820c */ /* 0x000fe20003f26270 */
[----:B------:R-:W-:Y:S01]  /*55b0*/  MUFU.EX2 R237, R5 ;  /* 0x0000000500ed7308 */ /* 0x000fe20000000800 */
[----:B------:R-:W-:Y:S01]  /*55c0*/  @!P0 FSEL R6, R6, -INF , !P2 ;  /* 0xff80000006068808 */ /* 0x000fe20005000000 */
[----:B------:R-:W-:Y:S01]  /*55d0*/  FFMA.FTZ R9, R189, UR4, R9 ;  /* 0x00000004bd097c23 */ /* 0x000fe20008010009 */
[----:B------:R-:W-:Y:S01]  /*55e0*/  @!P0 FSEL R7, R7, -INF , !P1 ;  /* 0xff80000007078808 */ /* 0x000fe20004800000 */
[----:B------:R-:W-:Y:S01]  /*55f0*/  FFMA.FTZ R8, R190, UR4, R8 ;  /* 0x00000004be087c23 */ /* 0x000fe20008010008 */
[----:B------:R-:W-:Y:S01]  /*5600*/  @!P0 IADD3 R172, R2, 0x20, RZ ;  /* 0x0000002002ac8810 */ /* 0x000fe20007ffe0ff */
[--C-:B------:R-:W-:Y:S01]  /*5610*/  FFMA.FTZ R6, R6, c[0x0][0x23c], -R173.reuse ;  /* 0x00008f0006067a23 */ /* 0x100fe200000108ad */
[----:B------:R-:W-:Y:S01]  /*5620*/  FSETP.NEU.FTZ.AND P1, PT, R249, -INF , PT ;  /* 0xff800000f900780b */ /* 0x000fe20003f3d000 */
[----:B------:R-:W-:Y:S01]  /*5630*/  FFMA.FTZ R7, R7, c[0x0][0x23c], -R173 ;  /* 0x00008f0007077a23 */ /* 0x000fe200000108ad */
[----:B------:R-:W-:Y:S01]  /*5640*/  @!P0 IMNMX R172, R172, UR14, PT ;  /* 0x0000000eacac8c17 */ /* 0x000fe2000b800200 */
[----:B------:R1:W-:Y:S01]  /*5650*/  MUFU.EX2 R238, R4 ;  /* 0x0000000400ee7308 */ /* 0x0003e20000000800 */
[----:B------:R-:W-:Y:S01]  /*5660*/  @!P0 IADD3 R2, R2, 0x28, RZ ;  /* 0x0000002802028810 */ /* 0x000fe20007ffe0ff */
[----:B------:R-:W-:Y:S01]  /*5670*/  FFMA.FTZ R11, R189, UR4, R11 ;  /* 0x00000004bd0b7c23 */ /* 0x000fe2000801000b */
[----:B------:R-:W-:Y:S01]  /*5680*/  FSEL R3, R3, RZ, P1 ;  /* 0x000000ff03037208 */ /* 0x000fe20000800000 */
[----:B------:R-:W-:Y:S01]  /*5690*/  FFMA.FTZ R12, R191, UR4, R12 ;  /* 0x00000004bf0c7c23 */ /* 0x000fe2000801000c */
[-C--:B------:R-:W-:Y:S01]  /*56a0*/  @!P0 ISETP.GE.AND P1, PT, R185, R172.reuse, PT ;  /* 0x000000acb900820c */ /* 0x080fe20003f26270 */
[----:B------:R-:W-:Y:S01]  /*56b0*/  FFMA.FTZ R13, R188, UR4, R13 ;  /* 0x00000004bc0d7c23 */ /* 0x000fe2000801000d */
[----:B------:R-:W-:Y:S01]  /*56c0*/  @!P0 ISETP.GE.AND P2, PT, R0, R172, PT ;  /* 0x000000ac0000820c */ /* 0x000fe20003f46270 */
[----:B------:R-:W-:Y:S01]  /*56d0*/  FFMA.FTZ R14, R191, UR4, R14 ;  /* 0x00000004bf0e7c23 */ /* 0x000fe2000801000e */
[----:B------:R-:W-:Y:S01]  /*56e0*/  @!P0 FSEL R9, R9, -INF , !P1 ;  /* 0xff80000009098808 */ /* 0x000fe20004800000 */
[----:B------:R-:W-:Y:S01]  /*56f0*/  MUFU.EX2 R236, R6 ;  /* 0x0000000600ec7308 */ /* 0x000fe20000000800 */
[----:B------:R-:W-:Y:S01]  /*5700*/  FSETP.NEU.FTZ.AND P1, PT, R250, -INF , PT ;  /* 0xff800000fa00780b */ /* 0x000fe20003f3d000 */
[----:B------:R-:W-:Y:S01]  /*5710*/  FFMA.FTZ R15, R188, UR4, R15 ;  /* 0x00000004bc0f7c23 */ /* 0x000fe2000801000f */
[----:B------:R-:W-:Y:S01]  /*5720*/  @!P0 IMNMX R2, R2, UR14, PT ;  /* 0x0000000e02028c17 */ /* 0x000fe2000b800200 */
[C---:B------:R-:W-:Y:S01]  /*5730*/  FFMA.FTZ R16, R191.reuse, UR4, R16 ;  /* 0x00000004bf107c23 */ /* 0x040fe20008010010 */
[----:B------:R-:W-:Y:S01]  /*5740*/  @!P0 FSEL R8, R8, -INF , !P2 ;  /* 0xff80000008088808 */ /* 0x000fe20005000000 */
[----:B------:R-:W-:Y:S01]  /*5750*/  FFMA.FTZ R17, R188, UR4, R17 ;  /* 0x00000004bc117c23 */ /* 0x000fe20008010011 */
[-C--:B------:R-:W-:Y:S01]  /*5760*/  @!P0 ISETP.GE.AND P2, PT, R0, R2.reuse, PT ;  /* 0x000000020000820c */ /* 0x080fe20003f46270 */
[----:B------:R-:W-:Y:S02]  /*5770*/  FFMA.FTZ R18, R191, UR4, R18 ;  /* 0x00000004bf127c23 */ /* 0x000fe40008010012 */
[----:B------:R2:W3:Y:S01]  /*5780*/  MUFU.EX2 R244, R7 ;  /* 0x0000000700f47308 */ /* 0x0004e20000000800 */
[----:B------:R-:W-:Y:S02]  /*5790*/  FFMA.FTZ R19, R188, UR4, R19 ;  /* 0x00000004bc137c23 */ /* 0x000fe40008010013 */
[----:B------:R-:W-:Y:S02]  /*57a0*/  FFMA.FTZ R10, R190, UR4, R10 ;  /* 0x00000004be0a7c23 */ /* 0x000fe4000801000a */
[----:B-1----:R-:W-:Y:S02]  /*57b0*/  FMUL.FTZ R4, R250, 1.4426950216293334961 ;  /* 0x3fb8aa3bfa047820 */ /* 0x002fe40000410000 */
[--C-:B------:R-:W-:Y:S01]  /*57c0*/  FFMA.FTZ R8, R8, c[0x0][0x23c], -R3.reuse ;  /* 0x00008f0008087a23 */ /* 0x100fe20000010803 */
[----:B------:R-:W-:Y:S01]  /*57d0*/  @!P0 FSEL R10, R10, -INF , !P2 ;  /* 0xff8000000a0a8808 */ /* 0x000fe20005000000 */
[--C-:B------:R-:W-:Y:S01]  /*57e0*/  FFMA.FTZ R9, R9, c[0x0][0x23c], -R3.reuse ;  /* 0x00008f0009097a23 */ /* 0x100fe20000010803 */
[----:B------:R-:W-:Y:S01]  /*57f0*/  FSEL R0, R4, RZ, P1 ;  /* 0x000000ff04007208 */ /* 0x000fe20000800000 */
[----:B------:R-:W-:Y:S01]  /*5800*/  MUFU.EX2 R246, R8 ;  /* 0x0000000800f67308 */ /* 0x000fe20000000800 */
[----:B------:R-:W-:Y:S02]  /*5810*/  @!P0 ISETP.GE.AND P1, PT, R185, R2, PT ;  /* 0x00000002b900820c */ /* 0x000fe40003f26270 */
[-C--:B------:R-:W-:Y:S01]  /*5820*/  @!P0 ISETP.GE.AND P2, PT, R183, R172.reuse, PT ;  /* 0x000000acb700820c */ /* 0x080fe20003f46270 */
[--C-:B------:R-:W-:Y:S01]  /*5830*/  FFMA.FTZ R10, R10, c[0x0][0x23c], -R0.reuse ;  /* 0x00008f000a0a7a23 */ /* 0x100fe20000010800 */
[----:B------:R-:W-:Y:S02]  /*5840*/  @!P0 FSEL R11, R11, -INF , !P1 ;  /* 0xff8000000b0b8808 */ /* 0x000fe40004800000 */
[-C--:B------:R-:W-:Y:S03]  /*5850*/  @!P0 ISETP.GE.AND P1, PT, R187, R172.reuse, PT ;  /* 0x000000acbb00820c */ /* 0x080fe60003f26270 */
[--C-:B------:R-:W-:Y:S01]  /*5860*/  FFMA.FTZ R11, R11, c[0x0][0x23c], -R0.reuse ;  /* 0x00008f000b0b7a23 */ /* 0x100fe20000010800 */
[----:B------:R-:W-:Y:S01]  /*5870*/  @!P0 FSEL R12, R12, -INF , !P1 ;  /* 0xff8000000c0c8808 */ /* 0x000fe20004800000 */
[----:B------:R-:W1:Y:S01]  /*5880*/  MUFU.EX2 R245, R9 ;  /* 0x0000000900f57308 */ /* 0x000e620000000800 */
[----:B--2---:R-:W2:Y:S01]  /*5890*/  LDSM.16.M88.4 R4, [R212+0x10800] ;  /* 0x01080000d404783b */ /* 0x004ea20000000200 */
[----:B------:R-:W-:Y:S02]  /*58a0*/  @!P0 ISETP.GE.AND P1, PT, R184, R172, PT ;  /* 0x000000acb800820c */ /* 0x000fe40003f26270 */
[--C-:B------:R-:W-:Y:S02]  /*58b0*/  FFMA.FTZ R12, R12, c[0x0][0x23c], -R3.reuse ;  /* 0x00008f000c0c7a23 */ /* 0x100fe40000010803 */
[----:B------:R-:W-:Y:S02]  /*58c0*/  @!P0 FSEL R13, R13, -INF , !P1 ;  /* 0xff8000000d0d8808 */ /* 0x000fe40004800000 */
[-C--:B------:R-:W-:Y:S02]  /*58d0*/  @!P0 ISETP.GE.AND P1, PT, R187, R2.reuse, PT ;  /* 0x00000002bb00820c */ /* 0x080fe40003f26270 */
[----:B------:R-:W-:Y:S01]  /*58e0*/  MUFU.EX2 R248, R10 ;  /* 0x0000000a00f87308 */ /* 0x000fe20000000800 */
[----:B------:R-:W-:Y:S01]  /*58f0*/  FFMA.FTZ R13, R13, c[0x0][0x23c], -R3 ;  /* 0x00008f000d0d7a23 */ /* 0x000fe20000010803 */
[----:B------:R-:W-:Y:S02]  /*5900*/  @!P0 FSEL R14, R14, -INF , !P1 ;  /* 0xff8000000e0e8808 */ /* 0x000fe40004800000 */
[----:B------:R-:W-:Y:S03]  /*5910*/  @!P0 ISETP.GE.AND P1, PT, R184, R2, PT ;  /* 0x00000002b800820c */ /* 0x000fe60003f26270 */
        /* <DEDUP_REMOVED lines=9> */
[----:B------:R-:W-:Y:S01]  /*59b0*/  MUFU.EX2 R241, R12 ;  /* 0x0000000c00f17308 */ /* 0x000fe20000000800 */
[-C--:B------:R-:W-:Y:S03]  /*59c0*/  @!P0 ISETP.GE.AND P1, PT, R187, R174.reuse, PT ;  /* 0x000000aebb00820c */ /* 0x080fe60003f26270 */
[----:B------:R-:W-:Y:S01]  /*59d0*/  FFMA.FTZ R17, R17, c[0x0][0x23c], -R175 ;  /* 0x00008f0011117a23 */ /* 0x000fe200000108af */
[----:B------:R-:W-:Y:S02]  /*59e0*/  @!P0 FSEL R18, R18, -INF , !P1 ;  /* 0xff80000012128808 */ /* 0x000fe40004800000 */
[----:B------:R-:W-:Y:S01]  /*59f0*/  @!P0 ISETP.GE.AND P1, PT, R184, R174, PT ;  /* 0x000000aeb800820c */ /* 0x000fe20003f26270 */
[-C--:B--2---:R-:W-:Y:S02]  /*5a00*/  HMMA.16816.F32.BF16 R20, R168, R4.reuse, R20 ;  /* 0x00000004a814723c */ /* 0x084fe40000041814 */
[----:B------:R-:W-:Y:S01]  /*5a10*/  MUFU.EX2 R202, R16 ;  /* 0x0000001000ca7308 */ /* 0x000fe20000000800 */
[--C-:B------:R-:W-:Y:S01]  /*5a20*/  FFMA.FTZ R18, R18, c[0x0][0x23c], -R173.reuse ;  /* 0x00008f0012127a23 */ /* 0x100fe200000108ad */
[----:B------:R-:W-:Y:S02]  /*5a30*/  @!P0 FSEL R19, R19, -INF , !P1 ;  /* 0xff80000013138808 */ /* 0x000fe40004800000 */
[----:B------:R-:W-:Y:S02]  /*5a40*/  @!P0 ISETP.GE.AND P1, PT, R182, R180, PT ;  /* 0x000000b4b600820c */ /* 0x000fe40003f26270 */
[C---:B------:R-:W-:Y:S04]  /*5a50*/  HMMA.16816.F32.BF16 R24, R164.reuse, R4, R24 ;  /* 0x00000004a418723c */ /* 0x040fe80000041818 */
[----:B------:R-:W-:Y:S01]  /*5a60*/  MUFU.EX2 R201, R17 ;  /* 0x0000001100c97308 */ /* 0x000fe20000000800 */
[----:B------:R-:W-:Y:S02]  /*5a70*/  FFMA.FTZ R19, R19, c[0x0][0x23c], -R173 ;  /* 0x00008f0013137a23 */ /* 0x000fe400000108ad */
[----:B---3--:R-:W-:Y:S01]  /*5a80*/  F2FP.BF16.PACK_AB R5, R244, R236 ;  /* 0x000000ecf405723e */ /* 0x008fe200000010ff */
[-C--:B------:R-:W-:Y:S04]  /*5a90*/  HMMA.16816.F32.BF16 R28, R164, R6.reuse, R28 ;  /* 0x00000006a41c723c */ /* 0x080fe8000004181c */
[----:B------:R2:W-:Y:S02]  /*5aa0*/  STS [R224+0x20400], R5 ;  /* 0x02040005e0007388 */ /* 0x0005e40000000800 */
[----:B------:R-:W-:Y:S01]  /*5ab0*/  MUFU.EX2 R229, R18 ;  /* 0x0000001200e57308 */ /* 0x000fe20000000800 */
[----:B-1----:R-:W-:Y:S01]  /*5ac0*/  F2FP.BF16.PACK_AB R4, R245, R246 ;  /* 0x000000f6f504723e */ /* 0x002fe200000010ff */
[----:B------:R-:W-:Y:S04]  /*5ad0*/  HMMA.16816.F32.BF16 R32, R168, R6, R32 ;  /* 0x00000006a820723c */ /* 0x000fe80000041820 */
[C---:B------:R-:W-:Y:S02]  /*5ae0*/  FFMA.FTZ R20, R192.reuse, UR4, R20 ;  /* 0x00000004c0147c23 */ /* 0x040fe40008010014 */
[----:B------:R-:W-:Y:S02]  /*5af0*/  FFMA.FTZ R21, R193, UR4, R21 ;  /* 0x00000004c1157c23 */ /* 0x000fe40008010015 */
[----:B------:R-:W-:Y:S01]  /*5b00*/  MUFU.EX2 R203, R19 ;  /* 0x0000001300cb7308 */ /* 0x000fe20000000800 */
[----:B------:R-:W-:Y:S03]  /*5b10*/  FFMA.FTZ R22, R192, UR4, R22 ;  /* 0x00000004c0167c23 */ /* 0x000fe60008010016 */
[----:B------:R-:W-:Y:S02]  /*5b20*/  @!P0 FSEL R20, R20, -INF , !P1 ;  /* 0xff80000014148808 */ /* 0x000fe40004800000 */
[----:B------:R-:W-:Y:S01]  /*5b30*/  @!P0 ISETP.GE.AND P1, PT, R181, R180, PT ;  /* 0x000000b4b500820c */ /* 0x000fe20003f26270 */
[----:B------:R-:W-:Y:S02]  /*5b40*/  FFMA.FTZ R23, R193, UR4, R23 ;  /* 0x00000004c1177c23 */ /* 0x000fe40008010017 */
[----:B------:R-:W-:Y:S01]  /*5b50*/  FFMA.FTZ R24, R192, UR4, R24 ;  /* 0x00000004c0187c23 */ /* 0x000fe20008010018 */
[----:B------:R-:W-:Y:S01]  /*5b60*/  @!P0 FSEL R21, R21, -INF , !P1 ;  /* 0xff80000015158808 */ /* 0x000fe20004800000 */
[C---:B------:R-:W-:Y:S01]  /*5b70*/  FFMA.FTZ R25, R193.reuse, UR4, R25 ;  /* 0x00000004c1197c23 */ /* 0x040fe20008010019 */
[-C--:B------:R-:W-:Y:S01]  /*5b80*/  @!P0 ISETP.GE.AND P1, PT, R182, R174.reuse, PT ;  /* 0x000000aeb600820c */ /* 0x080fe20003f26270 */
[----:B------:R-:W-:Y:S01]  /*5b90*/  FFMA.FTZ R26, R192, UR4, R26 ;  /* 0x00000004c01a7c23 */ /* 0x000fe2000801001a */
[----:B------:R-:W2:Y:S01]  /*5ba0*/  MUFU.EX2 R240, R13 ;  /* 0x0000000d00f07308 */ /* 0x000ea20000000800 */
[----:B------:R-:W-:Y:S01]  /*5bb0*/  FFMA.FTZ R27, R193, UR4, R27 ;  /* 0x00000004c11b7c23 */ /* 0x000fe2000801001b */
[----:B------:R-:W-:Y:S01]  /*5bc0*/  @!P0 FSEL R22, R22, -INF , !P1 ;  /* 0xff80000016168808 */ /* 0x000fe20004800000 */
[----:B------:R-:W-:Y:S01]  /*5bd0*/  FFMA.FTZ R29, R195, UR4, R29 ;  /* 0x00000004c31d7c23 */ /* 0x000fe2000801001d */
[----:B------:R-:W-:Y:S01]  /*5be0*/  @!P0 ISETP.GE.AND P1, PT, R181, R174, PT ;  /* 0x000000aeb500820c */ /* 0x000fe20003f26270 */
[C---:B------:R-:W-:Y:S02]  /*5bf0*/  FFMA.FTZ R30, R194.reuse, UR4, R30 ;  /* 0x00000004c21e7c23 */ /* 0x040fe4000801001e */
[----:B------:R-:W-:Y:S01]  /*5c00*/  FFMA.FTZ R32, R194, UR4, R32 ;  /* 0x00000004c2207c23 */ /* 0x000fe20008010020 */
[----:B------:R-:W-:Y:S01]  /*5c10*/  @!P0 FSEL R23, R23, -INF , !P1 ;  /* 0xff80000017178808 */ /* 0x000fe20004800000 */
[C---:B------:R-:W-:Y:S01]  /*5c20*/  FFMA.FTZ R33, R195.reuse, UR4, R33 ;  /* 0x00000004c3217c23 */ /* 0x040fe20008010021 */
[-C--:B------:R-:W-:Y:S01]  /*5c30*/  @!P0 ISETP.GE.AND P1, PT, R182, R172.reuse, PT ;  /* 0x000000acb600820c */ /* 0x080fe20003f26270 */
[----:B------:R-:W-:Y:S01]  /*5c40*/  FFMA.FTZ R34, R194, UR4, R34 ;  /* 0x00000004c2227c23 */ /* 0x000fe20008010022 */
[----:B------:R-:W-:Y:S01]  /*5c50*/  MUFU.EX2 R243, R14 ;  /* 0x0000000e00f37308 */ /* 0x000fe20000000800 */
[C---:B------:R-:W-:Y:S01]  /*5c60*/  FFMA.FTZ R35, R195.reuse, UR4, R35 ;  /* 0x00000004c3237c23 */ /* 0x040fe20008010023 */
[----:B------:R-:W-:Y:S01]  /*5c70*/  @!P0 FSEL R24, R24, -INF , !P1 ;  /* 0xff80000018188808 */ /* 0x000fe20004800000 */
[----:B------:R-:W-:Y:S01]  /*5c80*/  FFMA.FTZ R31, R195, UR4, R31 ;  /* 0x00000004c31f7c23 */ /* 0x000fe2000801001f */
[----:B------:R-:W-:Y:S01]  /*5c90*/  @!P0 ISETP.GE.AND P1, PT, R181, R172, PT ;  /* 0x000000acb500820c */ /* 0x000fe20003f26270 */
[----:B------:R-:W-:Y:S02]  /*5ca0*/  FFMA.FTZ R28, R194, UR4, R28 ;  /* 0x00000004c21c7c23 */ /* 0x000fe4000801001c */
[----:B------:R-:W-:Y:S01]  /*5cb0*/  FFMA.FTZ R24, R24, c[0x0][0x23c], -R3 ;  /* 0x00008f0018187a23 */ /* 0x000fe20000010803 */
[----:B------:R-:W-:Y:S01]  /*5cc0*/  @!P0 FSEL R25, R25, -INF , !P1 ;  /* 0xff80000019198808 */ /* 0x000fe20004800000 */
[----:B------:R-:W-:Y:S01]  /*5cd0*/  FFMA.FTZ R20, R20, c[0x0][0x23c], -R175 ;  /* 0x00008f0014147a23 */ /* 0x000fe200000108af */
[-C--:B------:R-:W-:Y:S01]  /*5ce0*/  @!P0 ISETP.GE.AND P1, PT, R182, R2.reuse, PT ;  /* 0x00000002b600820c */ /* 0x080fe20003f26270 */
[----:B------:R-:W-:Y:S01]  /*5cf0*/  MUFU.EX2 R242, R15 ;  /* 0x0000000f00f27308 */ /* 0x000fe20000000800 */
[----:B------:R-:W-:Y:S01]  /*5d00*/  @!P0 FSEL R28, R28, -INF , !P2 ;  /* 0xff8000001c1c8808 */ /* 0x000fe20005000000 */
[----:B------:R-:W-:Y:S01]  /*5d10*/  FFMA.FTZ R25, R25, c[0x0][0x23c], -R3 ;  /* 0x00008f0019197a23 */ /* 0x000fe20000010803 */
[----:B------:R-:W-:Y:S01]  /*5d20*/  @!P0 FSEL R26, R26, -INF , !P1 ;  /* 0xff8000001a1a8808 */ /* 0x000fe20004800000 */
[----:B------:R-:W-:Y:S01]  /*5d30*/  FFMA.FTZ R21, R21, c[0x0][0x23c], -R175 ;  /* 0x00008f0015157a23 */ /* 0x000fe200000108af */
[----:B------:R-:W-:Y:S01]  /*5d40*/  @!P0 ISETP.GE.AND P1, PT, R181, R2, PT ;  /* 0x00000002b500820c */ /* 0x000fe20003f26270 */
[----:B------:R-:W-:Y:S01]  /*5d50*/  FFMA.FTZ R28, R28, c[0x0][0x23c], -R3 ;  /* 0x00008f001c1c7a23 */ /* 0x000fe20000010803 */
[----:B--2---:R-:W-:Y:S01]  /*5d60*/  F2FP.BF16.PACK_AB R5, R240, R241 ;  /* 0x000000f1f005723e */ /* 0x004fe200000010ff */
[--C-:B------:R-:W-:Y:S01]  /*5d70*/  FFMA.FTZ R26, R26, c[0x0][0x23c], -R0.reuse ;  /* 0x00008f001a1a7a23 */ /* 0x100fe20000010800 */
[----:B------:R-:W-:Y:S01]  /*5d80*/  @!P0 FSEL R27, R27, -INF , !P1 ;  /* 0xff8000001b1b8808 */ /* 0x000fe20004800000 */
[----:B------:R-:W-:Y:S01]  /*5d90*/  MUFU.EX2 R191, R20 ;  /* 0x0000001400bf7308 */ /* 0x000fe20000000800 */
[----:B------:R-:W-:Y:S01]  /*5da0*/  @!P0 ISETP.GE.AND P1, PT, R186, R172, PT ;  /* 0x000000acba00820c */ /* 0x000fe20003f26270 */
[--C-:B------:R-:W-:Y:S01]  /*5db0*/  FFMA.FTZ R22, R22, c[0x0][0x23c], -R173.reuse ;  /* 0x00008f0016167a23 */ /* 0x100fe200000108ad */
[----:B------:R-:W2:Y:S01]  /*5dc0*/  LDL R194, [R1+0x8] ;  /* 0x0000080001c27983 */ /* 0x000ea20000100800 */
[--C-:B------:R-:W-:Y:S01]  /*5dd0*/  FFMA.FTZ R27, R27, c[0x0][0x23c], -R0.reuse ;  /* 0x00008f001b1b7a23 */ /* 0x100fe20000010800 */
[----:B------:R-:W-:Y:S01]  /*5de0*/  @!P0 FSEL R29, R29, -INF , !P1 ;  /* 0xff8000001d1d8808 */ /* 0x000fe20004800000 */
[----:B------:R-:W-:Y:S01]  /*5df0*/  FFMA.FTZ R23, R23, c[0x0][0x23c], -R173 ;  /* 0x00008f0017177a23 */ /* 0x000fe200000108ad */
[----:B------:R-:W-:Y:S03]  /*5e00*/  @!P0 ISETP.GE.AND P1, PT, R183, R2, PT ;  /* 0x00000002b700820c */ /* 0x000fe60003f26270 */
[----:B------:R-:W-:Y:S01]  /*5e10*/  FFMA.FTZ R3, R29, c[0x0][0x23c], -R3 ;  /* 0x00008f001d037a23 */ /* 0x000fe20000010803 */
[----:B------:R-:W-:Y:S01]  /*5e20*/  @!P0 FSEL R30, R30, -INF , !P1 ;  /* 0xff8000001e1e8808 */ /* 0x000fe20004800000 */
[----:B------:R-:W-:Y:S01]  /*5e30*/  MUFU.EX2 R190, R21 ;  /* 0x0000001500be7308 */ /* 0x000fe20000000800 */
[-C--:B------:R-:W-:Y:S03]  /*5e40*/  @!P0 ISETP.GE.AND P1, PT, R183, R180.reuse, PT ;  /* 0x000000b4b700820c */ /* 0x080fe60003f26270 */
[--C-:B------:R-:W-:Y:S01]  /*5e50*/  FFMA.FTZ R30, R30, c[0x0][0x23c], -R0.reuse ;  /* 0x00008f001e1e7a23 */ /* 0x100fe20000010800 */
[----:B------:R-:W-:Y:S02]  /*5e60*/  @!P0 FSEL R32, R32, -INF , !P1 ;  /* 0xff80000020208808 */ /* 0x000fe40004800000 */
[----:B------:R-:W-:Y:S02]  /*5e70*/  @!P0 ISETP.GE.AND P1, PT, R186, R180, PT ;  /* 0x000000b4ba00820c */ /* 0x000fe40003f26270 */
[----:B------:R-:W3:Y:S01]  /*5e80*/  LDL R180, [R1+0xc] ;  /* 0x00000c0001b47983 */ /* 0x000ee20000100800 */
[----:B------:R1:W-:Y:S01]  /*5e90*/  MUFU.EX2 R187, R3 ;  /* 0x0000000300bb7308 */ /* 0x0003e20000000800 */
[----:B------:R-:W-:Y:S01]  /*5ea0*/  @!P0 FSEL R33, R33, -INF , !P1 ;  /* 0xff80000021218808 */ /* 0x000fe20004800000 */
[--C-:B------:R-:W-:Y:S01]  /*5eb0*/  FFMA.FTZ R32, R32, c[0x0][0x23c], -R175.reuse ;  /* 0x00008f0020207a23 */ /* 0x100fe200000108af */
[-C--:B------:R-:W-:Y:S03]  /*5ec0*/  @!P0 ISETP.GE.AND P1, PT, R183, R174.reuse, PT ;  /* 0x000000aeb700820c */ /* 0x080fe60003f26270 */
[----:B------:R-:W-:Y:S01]  /*5ed0*/  FFMA.FTZ R175, R33, c[0x0][0x23c], -R175 ;  /* 0x00008f0021af7a23 */ /* 0x000fe200000108af */
[----:B------:R-:W-:Y:S02]  /*5ee0*/  @!P0 FSEL R34, R34, -INF , !P1 ;  /* 0xff80000022228808 */ /* 0x000fe40004800000 */
[----:B------:R-:W-:Y:S01]  /*5ef0*/  @!P0 ISETP.GE.AND P1, PT, R186, R174, PT ;  /* 0x000000aeba00820c */ /* 0x000fe20003f26270 */
[----:B------:R-:W-:Y:S02]  /*5f00*/  MUFU.EX2 R198, R22 ;  /* 0x0000001600c67308 */ /* 0x000fe40000000800 */
[--C-:B------:R-:W-:Y:S01]  /*5f10*/  FFMA.FTZ R34, R34, c[0x0][0x23c], -R173.reuse ;  /* 0x00008f0022227a23 */ /* 0x100fe200000108ad */
[----:B------:R-:W-:Y:S02]  /*5f20*/  @!P0 FSEL R35, R35, -INF , !P1 ;  /* 0xff80000023238808 */ /* 0x000fe40004800000 */
[----:B------:R-:W-:Y:S02]  /*5f30*/  @!P0 ISETP.GE.AND P1, PT, R186, R2, PT ;  /* 0x00000002ba00820c */ /* 0x000fe40003f26270 */
[----:B------:R-:W-:Y:S01]  /*5f40*/  F2FP.BF16.PACK_AB R2, R237, R238 ;  /* 0x000000eeed02723e */ /* 0x000fe200000010ff */
[----:B------:R-:W-:Y:S01]  /*5f50*/  FFMA.FTZ R173, R35, c[0x0][0x23c], -R173 ;  /* 0x00008f0023ad7a23 */ /* 0x000fe200000108ad */
[----:B------:R-:W-:Y:S01]  /*5f60*/  @!P0 FSEL R31, R31, -INF , !P1 ;  /* 0xff8000001f1f8808 */ /* 0x000fe20004800000 */
[----:B------:R-:W4:Y:S01]  /*5f70*/  MUFU.EX2 R197, R23 ;  /* 0x0000001700c57308 */ /* 0x000f220000000800 */
[----:B------:R-:W-:Y:S01]  /*5f80*/  PLOP3.LUT P1, PT, PT, PT, UP3, 0x80, 0x0 ;  /* 0x000000000000781c */ /* 0x000fe20003f2f038 */
[----:B------:R4:W-:Y:S02]  /*5f90*/  STS [R224+0x20000], R2 ;  /* 0x02000002e0007388 */ /* 0x0009e40000000800 */
[----:B------:R-:W-:Y:S01]  /*5fa0*/  FFMA.FTZ R0, R31, c[0x0][0x23c], -R0 ;  /* 0x00008f001f007a23 */ /* 0x000fe20000010800 */
[----:B-1----:R-:W-:Y:S05]  /*5fb0*/  F2FP.BF16.PACK_AB R3, R247, R248 ;  /* 0x000000f8f703723e */ /* 0x002fea00000010ff */
[----:B------:R1:W-:Y:S10]  /*5fc0*/  MUFU.EX2 R185, R0 ;  /* 0x0000000000b97308 */ /* 0x0003f40000000800 */
[----:B------:R-:W-:Y:S01]  /*5fd0*/  MUFU.EX2 R184, R32 ;  /* 0x0000002000b87308 */ /* 0x000fe20000000800 */
[----:B----4-:R-:W-:Y:S09]  /*5fe0*/  F2FP.BF16.PACK_AB R2, R201, R202 ;  /* 0x000000cac902723e */ /* 0x010ff200000010ff */
[----:B------:R-:W4:Y:S01]  /*5ff0*/  MUFU.EX2 R182, R175 ;  /* 0x000000af00b67308 */ /* 0x000f220000000800 */
[----:B------:R4:W-:Y:S01]  /*6000*/  STS [R227+0x20000], R2 ;  /* 0x02000002e3007388 */ /* 0x0009e20000000800 */
[----:B-1----:R-:W-:Y:S05]  /*6010*/  F2FP.BF16.PACK_AB R0, R203, R229 ;  /* 0x000000e5cb00723e */ /* 0x002fea00000010ff */
[----:B------:R1:W-:Y:S03]  /*6020*/  STS [R227+0x20400], R0 ;  /* 0x02040000e3007388 */ /* 0x0003e60000000800 */
[----:B------:R-:W-:Y:S01]  /*6030*/  MUFU.EX2 R183, R34 ;  /* 0x0000002200b77308 */ /* 0x000fe20000000800 */
[----:B------:R1:W-:Y:S04]  /*6040*/  STS [R224+0x21000], R4 ;  /* 0x02100004e0007388 */ /* 0x0003e80000000800 */
[----:B------:R1:W-:Y:S05]  /*6050*/  STS [R224+0x21400], R3 ;  /* 0x02140003e0007388 */ /* 0x0003ea0000000800 */
[----:B------:R-:W-:Y:S01]  /*6060*/  MUFU.EX2 R181, R173 ;  /* 0x000000ad00b57308 */ /* 0x000fe20000000800 */
[----:B------:R1:W-:Y:S01]  /*6070*/  STS [R227+0x21000], R5 ;  /* 0x02100005e3007388 */ /* 0x0003e20000000800 */
[----:B----4-:R-:W-:Y:S08]  /*6080*/  F2FP.BF16.PACK_AB R2, R197, R198 ;  /* 0x000000c6c502723e */ /* 0x010ff000000010ff */
[----:B------:R-:W-:Y:S01]  /*6090*/  MUFU.EX2 R199, R24 ;  /* 0x0000001800c77308 */ /* 0x000fe20000000800 */
[----:B-1----:R-:W-:Y:S02]  /*60a0*/  F2FP.BF16.PACK_AB R0, R182, R184 ;  /* 0x000000b8b600723e */ /* 0x002fe400000010ff */
[----:B------:R-:W-:Y:S07]  /*60b0*/  F2FP.BF16.PACK_AB R4, R242, R243 ;  /* 0x000000f3f204723e */ /* 0x000fee00000010ff */
[----:B------:R-:W1:Y:S01]  /*60c0*/  MUFU.EX2 R196, R25 ;  /* 0x0000001900c47308 */ /* 0x000e620000000800 */
[----:B------:R-:W-:Y:S01]  /*60d0*/  F2FP.BF16.PACK_AB R3, R190, R191 ;  /* 0x000000bfbe03723e */ /* 0x000fe200000010ff */
[----:B------:R-:W-:Y:S04]  /*60e0*/  STS [R227+0x21400], R4 ;  /* 0x02140004e3007388 */ /* 0x000fe80000000800 */
[----:B------:R4:W-:Y:S04]  /*60f0*/  STS [R225+0x20000], R3 ;  /* 0x02000003e1007388 */ /* 0x0009e80000000800 */
[----:B------:R-:W-:Y:S01]  /*6100*/  MUFU.EX2 R193, R26 ;  /* 0x0000001a00c17308 */ /* 0x000fe20000000800 */
[----:B------:R4:W-:Y:S04]  /*6110*/  STS [R225+0x20400], R2 ;  /* 0x02040002e1007388 */ /* 0x0009e80000000800 */
[----:B------:R-:W-:Y:S05]  /*6120*/  STS [R226+0x20000], R0 ;  /* 0x02000000e2007388 */ /* 0x000fea0000000800 */
[----:B------:R-:W4:Y:S01]  /*6130*/  MUFU.EX2 R192, R27 ;  /* 0x0000001b00c07308 */ /* 0x000f220000000800 */
[----:B-1----:R-:W-:Y:S09]  /*6140*/  F2FP.BF16.PACK_AB R5, R196, R199 ;  /* 0x000000c7c405723e */ /* 0x002ff200000010ff */
[----:B------:R-:W1:Y:S01]  /*6150*/  MUFU.EX2 R188, R28 ;  /* 0x0000001c00bc7308 */ /* 0x000e620000000800 */
[----:B----4-:R-:W-:Y:S05]  /*6160*/  F2FP.BF16.PACK_AB R3, R181, R183 ;  /* 0x000000b7b503723e */ /* 0x010fea00000010ff */
[----:B------:R4:W-:Y:S04]  /*6170*/  STS [R226+0x20400], R3 ;  /* 0x02040003e2007388 */ /* 0x0009e80000000800 */
[----:B------:R-:W4:Y:S01]  /*6180*/  MUFU.EX2 R189, R30 ;  /* 0x0000001e00bd7308 */ /* 0x000f220000000800 */
[----:B------:R-:W-:Y:S01]  /*6190*/  STS [R225+0x21000], R5 ;  /* 0x02100005e1007388 */ /* 0x000fe20000000800 */
[----:B------:R-:W-:Y:S05]  /*61a0*/  F2FP.BF16.PACK_AB R4, R192, R193 ;  /* 0x000000c1c004723e */ /* 0x000fea00000010ff */
[----:B------:R-:W-:Y:S01]  /*61b0*/  STS [R225+0x21400], R4 ;  /* 0x02140004e1007388 */ /* 0x000fe20000000800 */
[----:B-1----:R-:W-:Y:S05]  /*61c0*/  F2FP.BF16.PACK_AB R2, R187, R188 ;  /* 0x000000bcbb02723e */ /* 0x002fea00000010ff */
[----:B------:R-:W-:Y:S01]  /*61d0*/  STS [R226+0x21000], R2 ;  /* 0x02100002e2007388 */ /* 0x000fe20000000800 */
[----:B----4-:R-:W-:Y:S02]  /*61e0*/  IADD3 R3, R209, R200, RZ ;  /* 0x000000c8d1037210 */ /* 0x010fe40007ffe0ff */
[----:B------:R-:W-:Y:S05]  /*61f0*/  F2FP.BF16.PACK_AB R0, R185, R189 ;  /* 0x000000bdb900723e */ /* 0x000fea00000010ff */
[----:B------:R-:W-:Y:S04]  /*6200*/  STS [R226+0x21400], R0 ;  /* 0x02140000e2007388 */ /* 0x000fe80000000800 */
[----:B------:R-:W-:Y:S08]  /*6210*/  LDSM.16.M88.4 R32, [R215+0x8000] ;  /* 0x00800000d720783b */ /* 0x000ff00000000200 */
[----:B------:R-:W1:Y:S08]  /*6220*/  LDSM.16.M88.4 R16, [R210+0x14000] ;  /* 0x01400000d210783b */ /* 0x000e700000000200 */
[----:B------:R-:W4:Y:S08]  /*6230*/  LDSM.16.M88.4 R28, [R215+0x9000] ;  /* 0x00900000d71c783b */ /* 0x000f300000000200 */
[----:B------:R-:W4:Y:S08]  /*6240*/  LDSM.16.M88.4 R164, [R210+0x14800] ;  /* 0x01480000d2a4783b */ /* 0x000f300000000200 */
[----:B------:R-:W-:Y:S08]  /*6250*/  LDSM.16.M88.4 R168, [R200+0x8000] ;  /* 0x00800000c8a8783b */ /* 0x000ff00000000200 */
[----:B------:R-:W2:Y:S01]  /*6260*/  LDSM.16.M88.4 R172, [R211+0x14000] ;  /* 0x01400000d3ac783b */ /* 0x000ea20000000200 */
[-C--:B-1----:R-:W-:Y:S07]  /*6270*/  HMMA.16816.F32.BF16 R4, R32, R16.reuse, RZ ;  /* 0x000000102004723c */ /* 0x082fee00000418ff */
[----:B------:R-:W1:Y:S01]  /*6280*/  LDSM.16.M88.4 R176, [R200+0x9000] ;  /* 0x00900000c8b0783b */ /* 0x000e620000000200 */
[C---:B----4-:R-:W-:Y:S08]  /*6290*/  HMMA.16816.F32.BF16 R8, R28.reuse, R16, RZ ;  /* 0x000000101c08723c */ /* 0x050ff000000418ff */
[-C--:B------:R-:W-:Y:S08]  /*62a0*/  HMMA.16816.F32.BF16 R12, R28, R18.reuse, RZ ;  /* 0x000000121c0c723c */ /* 0x080ff000000418ff */
[C---:B------:R-:W-:Y:S08]  /*62b0*/  HMMA.16816.F32.BF16 R16, R32.reuse, R18, RZ ;  /* 0x000000122010723c */ /* 0x040ff000000418ff */
[-C--:B------:R-:W-:Y:S08]  /*62c0*/  HMMA.16816.F32.BF16 R20, R32, R164.reuse, RZ ;  /* 0x000000a42014723c */ /* 0x080ff000000418ff */
[C---:B------:R-:W-:Y:S08]  /*62d0*/  HMMA.16816.F32.BF16 R24, R28.reuse, R164, RZ ;  /* 0x000000a41c18723c */ /* 0x040ff000000418ff */
[-C--:B------:R-:W-:Y:S08]  /*62e0*/  HMMA.16816.F32.BF16 R28, R28, R166.reuse, RZ ;  /* 0x000000a61c1c723c */ /* 0x080ff000000418ff */
[----:B------:R-:W-:Y:S01]  /*62f0*/  HMMA.16816.F32.BF16 R32, R32, R166, RZ ;  /* 0x000000a62020723c */ /* 0x000fe200000418ff */
[----:B------:R-:W4:Y:S07]  /*6300*/  LDSM.16.M88.4 R164, [R211+0x14800] ;  /* 0x01480000d3a4783b */ /* 0x000f2e0000000200 */
[-C--:B--2---:R-:W-:Y:S08]  /*6310*/  HMMA.16816.F32.BF16 R4, R168, R172.reuse, R4 ;  /* 0x000000aca804723c */ /* 0x084ff00000041804 */
[C---:B-1----:R-:W-:Y:S08]  /*6320*/  HMMA.16816.F32.BF16 R8, R176.reuse, R172, R8 ;  /* 0x000000acb008723c */ /* 0x042ff00000041808 */
[-C--:B------:R-:W-:Y:S08]  /*6330*/  HMMA.16816.F32.BF16 R12, R176, R174.reuse, R12 ;  /* 0x000000aeb00c723c */ /* 0x080ff0000004180c */
[C---:B------:R-:W-:Y:S01]  /*6340*/  HMMA.16816.F32.BF16 R16, R168.reuse, R174, R16 ;  /* 0x000000aea810723c */ /* 0x040fe20000041810 */
[----:B------:R-:W-:Y:S07]  /*6350*/  LDSM.16.M88.4 R172, [R204+0x8000] ;  /* 0x00800000ccac783b */ /* 0x000fee0000000200 */
[-C--:B----4-:R-:W-:Y:S08]  /*6360*/  HMMA.16816.F32.BF16 R20, R168, R164.reuse, R20 ;  /* 0x000000a4a814723c */ /* 0x090ff00000041814 */
[C---:B------:R-:W-:Y:S08]  /*6370*/  HMMA.16816.F32.BF16 R24, R176.reuse, R164, R24 ;  /* 0x000000a4b018723c */ /* 0x040ff00000041818 */
[-C--:B------:R-:W-:Y:S01]  /*6380*/  HMMA.16816.F32.BF16 R28, R176, R166.reuse, R28 ;  /* 0x000000a6b01c723c */ /* 0x080fe2000004181c */
[----:B------:R-:W1:Y:S07]  /*6390*/  LDSM.16.M88.4 R176, [R213+0x14000] ;  /* 0x01400000d5b0783b */ /* 0x000e6e0000000200 */
[----:B------:R-:W-:Y:S01]  /*63a0*/  HMMA.16816.F32.BF16 R32, R168, R166, R32 ;  /* 0x000000a6a820723c */ /* 0x000fe20000041820 */
[----:B------:R-:W2:Y:S08]  /*63b0*/  LDSM.16.M88.4 R164, [R204+0x9000] ;  /* 0x00900000cca4783b */ /* 0x000eb00000000200 */
[----:B------:R-:W4:Y:S01]  /*63c0*/  LDSM.16.M88.4 R168, [R213+0x14800] ;  /* 0x01480000d5a8783b */ /* 0x000f220000000200 */
[-C--:B-1----:R-:W-:Y:S08]  /*63d0*/  HMMA.16816.F32.BF16 R4, R172, R176.reuse, R4 ;  /* 0x000000b0ac04723c */ /* 0x082ff00000041804 */
[C---:B--2---:R-:W-:Y:S08]  /*63e0*/  HMMA.16816.F32.BF16 R8, R164.reuse, R176, R8 ;  /* 0x000000b0a408723c */ /* 0x044ff00000041808 */
[-C--:B------:R-:W-:Y:S08]  /*63f0*/  HMMA.16816.F32.BF16 R12, R164, R178.reuse, R12 ;  /* 0x000000b2a40c723c */ /* 0x080ff0000004180c */
[C---:B------:R-:W-:Y:S07]  /*6400*/  HMMA.16816.F32.BF16 R16, R172.reuse, R178, R16 ;  /* 0x000000b2ac10723c */ /* 0x040fee0000041810 */
[----:B------:R-:W-:Y:S01]  /*6410*/  IADD3 R178, P0, R194, UR18, RZ ;  /* 0x00000012c2b27c10 */ /* 0x000fe2000ff1e0ff */
[-C--:B----4-:R-:W-:Y:S04]  /*6420*/  HMMA.16816.F32.BF16 R20, R172, R168.reuse, R20 ;  /* 0x000000a8ac14723c */ /* 0x090fe80000041814 */
[----:B---3--:R-:W-:Y:S04]  /*6430*/  IADD3.X R179, R180, UR17, RZ, P0, !PT ;  /* 0x00000011b4b37c10 */ /* 0x008fe800087fe4ff */
        /* <DEDUP_REMOVED lines=65> */
[----:B------:R-:W-:Y:S01]  /*6850*/  FMUL.FTZ R178, R237, R5 ;  /* 0x00000005edb27220 */ /* 0x000fe20000410000 */
[----:B------:R-:W-:Y:S01]  /*6860*/  MOV R5, UR5 ;  /* 0x0000000500057c02 */ /* 0x000fe20008000f00 */
[----:B------:R-:W-:Y:S01]  /*6870*/  FMUL.FTZ R179, R238, R4 ;  /* 0x00000004eeb37220 */ /* 0x000fe20000410000 */
[----:B------:R-:W-:Y:S03]  /*6880*/  MOV R4, UR5 ;  /* 0x0000000500047c02 */ /* 0x000fe60008000f00 */
[C---:B---3--:R-:W-:Y:S01]  /*6890*/  FADD.FTZ R6, -R176.reuse, R6 ;  /* 0x00000006b0067221 */ /* 0x048fe20000010100 */
[----:B------:R-:W-:Y:S01]  /*68a0*/  LEA R222, P0, R5, R222, 0x2 ;  /* 0x000000de05de7211 */ /* 0x000fe200078010ff */
[----:B------:R-:W-:Y:S02]  /*68b0*/  FADD.FTZ R7, -R176, R7 ;  /* 0x00000007b0077221 */ /* 0x000fe40000010100 */
[----:B------:R-:W-:Y:S01]  /*68c0*/  FADD.FTZ R8, -R2, R8 ;  /* 0x0000000802087221 */ /* 0x000fe20000010100 */
[----:B------:R-:W-:Y:S01]  /*68d0*/  LEA.HI.X.SX32 R223, R4, R223, 0x2, P0 ;  /* 0x000000df04df7211 */ /* 0x000fe200000f16ff */
[C---:B------:R-:W-:Y:S02]  /*68e0*/  FADD.FTZ R9, -R2.reuse, R9 ;  /* 0x0000000902097221 */ /* 0x040fe40000010100 */
[----:B------:R-:W-:Y:S02]  /*68f0*/  FADD.FTZ R12, -R2, R12 ;  /* 0x0000000c020c7221 */ /* 0x000fe40000010100 */
[----:B------:R-:W-:Y:S02]  /*6900*/  FADD.FTZ R10, -R0, R10 ;  /* 0x0000000a000a7221 */ /* 0x000fe40000010100 */
[C---:B------:R-:W-:Y:S02]  /*6910*/  FADD.FTZ R19, -R176.reuse, R19 ;  /* 0x00000013b0137221 */ /* 0x040fe40000010100 */
[C---:B------:R-:W-:Y:S02]  /*6920*/  FADD.FTZ R16, -R177.reuse, R16 ;  /* 0x00000010b1107221 */ /* 0x040fe40000010100 */
[----:B------:R-:W-:Y:S02]  /*6930*/  FADD.FTZ R17, -R177, R17 ;  /* 0x00000011b1117221 */ /* 0x000fe40000010100 */
[----:B------:R-:W-:Y:S02]  /*6940*/  FADD.FTZ R18, -R176, R18 ;  /* 0x00000012b0127221 */ /* 0x000fe40000010100 */
[C---:B------:R-:W-:Y:S02]  /*6950*/  FADD.FTZ R11, -R0.reuse, R11 ;  /* 0x0000000b000b7221 */ /* 0x040fe40000010100 */
[C---:B------:R-:W-:Y:S02]  /*6960*/  FADD.FTZ R14, -R0.reuse, R14 ;  /* 0x0000000e000e7221 */ /* 0x040fe40000010100 */
[----:B------:R-:W-:Y:S02]  /*6970*/  FADD.FTZ R15, -R0, R15 ;  /* 0x0000000f000f7221 */ /* 0x000fe40000010100 */
[----:B------:R-:W-:Y:S01]  /*6980*/  FMUL.FTZ R180, R236, R6 ;  /* 0x00000006ecb47220 */ /* 0x000fe20000410000 */
[-C--:B-1----:R-:W-:Y:S08]  /*6990*/  HMMA.16816.F32.BF16 R20, R164, R168.reuse, R20 ;  /* 0x000000a8a414723c */ /* 0x082ff00000041814 */
[C---:B------:R-:W-:Y:S07]  /*69a0*/  HMMA.16816.F32.BF16 R24, R172.reuse, R168, R24 ;  /* 0x000000a8ac18723c */ /* 0x040fee0000041818 */
[----:B------:R-:W-:Y:S01]  /*69b0*/  FMUL.FTZ R169, R201, R17 ;  /* 0x00000011c9a97220 */ /* 0x000fe20000410000 */
[-C--:B------:R-:W-:Y:S04]  /*69c0*/  HMMA.16816.F32.BF16 R28, R172, R170.reuse, R28 ;  /* 0x000000aaac1c723c */ /* 0x080fe8000004181c */
[----:B------:R-:W-:Y:S04]  /*69d0*/  FMUL.FTZ R17, R243, R14 ;  /* 0x0000000ef3117220 */ /* 0x000fe80000410000 */
[C---:B------:R-:W-:Y:S01]  /*69e0*/  FADD.FTZ R20, -R177.reuse, R20 ;  /* 0x00000014b1147221 */ /* 0x040fe20000010100 */
[----:B------:R-:W-:Y:S04]  /*69f0*/  HMMA.16816.F32.BF16 R32, R164, R170, R32 ;  /* 0x000000aaa420723c */ /* 0x000fe80000041820 */
[----:B------:R-:W-:Y:S02]  /*6a00*/  FADD.FTZ R21, -R177, R21 ;  /* 0x00000015b1157221 */ /* 0x000fe40000010100 */
        /* <DEDUP_REMOVED lines=98> */
.L_x_314:
        /* <DEDUP_REMOVED lines=38> */
[----:B------:R-:W3:Y:S05]  /*7290*/  LDSM.16.MT88.4 R12, [R206+0x22000] ;  /* 0x02200000ce0c783b */ /* 0x000eea0000004200 */
[----:B------:R-:W4:Y:S05]  /*72a0*/  LDSM.16.MT88.4 R16, [R2+0x8000] ;  /* 0x008000000210783b */ /* 0x000f2a0000004200 */
        /* <DEDUP_REMOVED lines=96> */
[----:B-----5:R-:W-:Y:S03]  /*78b0*/  IMAD.SHL.U32 R2, R229, 0x2, RZ ;  /* 0x00000002e5027824 */ /* 0x020fe600078e00ff */
        /* <DEDUP_REMOVED lines=28> */
.L_x_315:
[----:B------:R-:W-:Y:S01]  /*7a80*/  LDSM.16.M88.4 R32, [R214+0x1c000] ;  /* 0x01c00000d620783b */ /* 0x000fe20000000200 */
[----:B------:R-:W-:Y:S02]  /*7a90*/  USHF.L.U32 UR5, UR6, 0x3, URZ ;  /* 0x0000000306057899 */ /* 0x000fe4000800063f */
[----:B------:R-:W-:Y:S02]  /*7aa0*/  USHF.L.U32 UR10, UR6, 0x4, URZ ;  /* 0x00000004060a7899 */ /* 0x000fe4000800063f */
[----:B------:R-:W2:Y:S01]  /*7ab0*/  LDSM.16.MT88.4 R16, [R205] ;  /* 0x00000000cd10783b */ /* 0x000ea20000004200 */
[----:B------:R-:W-:Y:S02]  /*7ac0*/  UIMAD UR7, UR6, 0x18, URZ ;  /* 0x00000018060778a4 */ /* 0x000fe4000f8e023f */
[----:B------:R-:W-:Y:S02]  /*7ad0*/  USHF.L.U32 UR9, UR6, 0x5, URZ ;  /* 0x0000000506097899 */ /* 0x000fe4000800063f */
[----:B------:R-:W3:Y:S01]  /*7ae0*/  LDSM.16.M88.4 R28, [R214+0x1d000] ;  /* 0x01d00000d61c783b */ /* 0x000ee20000000200 */
[----:B------:R-:W-:Y:S02]  /*7af0*/  UIMAD UR8, UR6, 0x28, URZ ;  /* 0x00000028060878a4 */ /* 0x000fe4000f8e023f */
[----:B------:R-:W-:Y:S02]  /*7b00*/  UISETP.GT.AND UP2, UPT, UR11, UR19, UPT ;  /* 0x000000130b00728c */ /* 0x000fe4000bf44270 */
[----:B------:R-:W3:Y:S05]  /*7b10*/  LDSM.16.MT88.4 R164, [R205+0x4000] ;  /* 0x00400000cda4783b */ /* 0x000eea0000004200 */
[----:B-1----:R-:W4:Y:S05]  /*7b20*/  LDL R2, [R1+0x4] ;  /* 0x0000040001027983 */ /* 0x002f2a0000100800 */
[----:B------:R-:W-:Y:S05]  /*7b30*/  LDSM.16.M88.4 R168, [R200+0x1c000] ;  /* 0x01c00000c8a8783b */ /* 0x000fea0000000200 */
[----:B------:R-:W4:Y:S05]  /*7b40*/  LDL R0, [R1+0x1c] ;  /* 0x00001c0001007983 */ /* 0x000f2a0000100800 */
[----:B------:R-:W1:Y:S05]  /*7b50*/  LDSM.16.MT88.4 R172, [R205+0x800] ;  /* 0x00080000cdac783b */ /* 0x000e6a0000004200 */
[----:B------:R-:W1:Y:S01]  /*7b60*/  LDSM.16.M88.4 R176, [R200+0x1d000] ;  /* 0x01d00000c8b0783b */ /* 0x000e620000000200 */
[-C--:B--2---:R-:W-:Y:S04]  /*7b70*/  HMMA.16816.F32.BF16 R4, R32, R16.reuse, RZ ;  /* 0x000000102004723c */ /* 0x084fe800000418ff */
[----:B------:R-:W2:Y:S05]  /*7b80*/  LDSM.16.MT88.4 R180, [R205+0x4800] ;  /* 0x00480000cdb4783b */ /* 0x000eaa0000004200 */
[----:B------:R-:W-:Y:S01]  /*7b90*/  LDSM.16.M88.4 R184, [R204+0x1c000] ;  /* 0x01c00000ccb8783b */ /* 0x000fe20000000200 */
[C---:B---3--:R-:W-:Y:S04]  /*7ba0*/  HMMA.16816.F32.BF16 R8, R28.reuse, R16, RZ ;  /* 0x000000101c08723c */ /* 0x048fe800000418ff */
[----:B------:R-:W3:Y:S04]  /*7bb0*/  LDSM.16.MT88.4 R188, [R205+0x1000] ;  /* 0x00100000cdbc783b */ /* 0x000ee80000004200 */
[-C--:B------:R-:W-:Y:S01]  /*7bc0*/  HMMA.16816.F32.BF16 R12, R28, R18.reuse, RZ ;  /* 0x000000121c0c723c */ /* 0x080fe200000418ff */
[----:B------:R-:W1:Y:S05]  /*7bd0*/  LDSM.16.M88.4 R192, [R204+0x1d000] ;  /* 0x01d00000ccc0783b */ /* 0x000e6a0000000200 */
[----:B------:R-:W-:Y:S02]  /*7be0*/  LDSM.16.M88.4 R196, [R3+0x1d000] ;  /* 0x01d0000003c4783b */ /* 0x000fe40000000200 */
[C---:B------:R-:W-:Y:S08]  /*7bf0*/  HMMA.16816.F32.BF16 R16, R32.reuse, R18, RZ ;  /* 0x000000122010723c */ /* 0x040ff000000418ff */
[-C--:B------:R-:W-:Y:S08]  /*7c00*/  HMMA.16816.F32.BF16 R20, R32, R164.reuse, RZ ;  /* 0x000000a42014723c */ /* 0x080ff000000418ff */
[C---:B------:R-:W-:Y:S08]  /*7c10*/  HMMA.16816.F32.BF16 R24, R28.reuse, R164, RZ ;  /* 0x000000a41c18723c */ /* 0x040ff000000418ff */
[-C--:B------:R-:W-:Y:S08]  /*7c20*/  HMMA.16816.F32.BF16 R28, R28, R166.reuse, RZ ;  /* 0x000000a61c1c723c */ /* 0x080ff000000418ff */
[----:B------:R-:W-:Y:S01]  /*7c30*/  HMMA.16816.F32.BF16 R32, R32, R166, RZ ;  /* 0x000000a62020723c */ /* 0x000fe200000418ff */
[----:B------:R-:W3:Y:S07]  /*7c40*/  LDSM.16.MT88.4 R164, [R205+0x5000] ;  /* 0x00500000cda4783b */ /* 0x000eee0000004200 */
[-C--:B-1----:R-:W-:Y:S08]  /*7c50*/  HMMA.16816.F32.BF16 R4, R168, R172.reuse, R4 ;  /* 0x000000aca804723c */ /* 0x082ff00000041804 */
[C---:B------:R-:W-:Y:S08]  /*7c60*/  HMMA.16816.F32.BF16 R8, R176.reuse, R172, R8 ;  /* 0x000000acb008723c */ /* 0x040ff00000041808 */
[-C--:B------:R-:W-:Y:S08]  /*7c70*/  HMMA.16816.F32.BF16 R12, R176, R174.reuse, R12 ;  /* 0x000000aeb00c723c */ /* 0x080ff0000004180c */
[C---:B------:R-:W-:Y:S01]  /*7c80*/  HMMA.16816.F32.BF16 R16, R168.reuse, R174, R16 ;  /* 0x000000aea810723c */ /* 0x040fe20000041810 */
[----:B------:R-:W-:Y:S07]  /*7c90*/  LDSM.16.M88.4 R172, [R3+0x1c000] ;  /* 0x01c0000003ac783b */ /* 0x000fee0000000200 */
[-C--:B--2---:R-:W-:Y:S08]  /*7ca0*/  HMMA.16816.F32.BF16 R20, R168, R180.reuse, R20 ;  /* 0x000000b4a814723c */ /* 0x084ff00000041814 */
[C---:B------:R-:W-:Y:S08]  /*7cb0*/  HMMA.16816.F32.BF16 R24, R176.reuse, R180, R24 ;  /* 0x000000b4b018723c */ /* 0x040ff00000041818 */
[-C--:B------:R-:W-:Y:S01]  /*7cc0*/  HMMA.16816.F32.BF16 R28, R176, R182.reuse, R28 ;  /* 0x000000b6b01c723c */ /* 0x080fe2000004181c */
[----:B------:R-:W1:Y:S07]  /*7cd0*/  LDSM.16.MT88.4 R176, [R205+0x1800] ;  /* 0x00180000cdb0783b */ /* 0x000e6e0000004200 */
[----:B------:R-:W-:Y:S01]  /*7ce0*/  HMMA.16816.F32.BF16 R32, R168, R182, R32 ;  /* 0x000000b6a820723c */ /* 0x000fe20000041820 */
[----:B------:R-:W2:Y:S05]  /*7cf0*/  LDSM.16.MT88.4 R168, [R205+0x5800] ;  /* 0x00580000cda8783b */ /* 0x000eaa0000004200 */
[----:B------:R-:W-:Y:S02]  /*7d00*/  LDSM.16.M88.4 R180, [R214+0x1e000] ;  /* 0x01e00000d6b4783b */ /* 0x000fe40000000200 */
[-C--:B---3--:R-:W-:Y:S08]  /*7d10*/  HMMA.16816.F32.BF16 R4, R184, R188.reuse, R4 ;  /* 0x000000bcb804723c */ /* 0x088ff00000041804 */
[C---:B------:R-:W-:Y:S08]  /*7d20*/  HMMA.16816.F32.BF16 R8, R192.reuse, R188, R8 ;  /* 0x000000bcc008723c */ /* 0x040ff00000041808 */
[-C--:B------:R-:W-:Y:S08]  /*7d30*/  HMMA.16816.F32.BF16 R12, R192, R190.reuse, R12 ;  /* 0x000000bec00c723c */ /* 0x080ff0000004180c */
[C---:B------:R-:W-:Y:S01]  /*7d40*/  HMMA.16816.F32.BF16 R16, R184.reuse, R190, R16 ;  /* 0x000000beb810723c */ /* 0x040fe20000041810 */
[----:B------:R-:W3:Y:S07]  /*7d50*/  LDSM.16.MT88.4 R188, [R205+0x2000] ;  /* 0x00200000cdbc783b */ /* 0x000eee0000004200 */
[-C--:B------:R-:W-:Y:S08]  /*7d60*/  HMMA.16816.F32.BF16 R20, R184, R164.reuse, R20 ;  /* 0x000000a4b814723c */ /* 0x080ff00000041814 */
[C---:B------:R-:W-:Y:S08]  /*7d70*/  HMMA.16816.F32.BF16 R24, R192.reuse, R164, R24 ;  /* 0x000000a4c018723c */ /* 0x040ff00000041818 */
[-C--:B------:R-:W-:Y:S01]  /*7d80*/  HMMA.16816.F32.BF16 R28, R192, R166.reuse, R28 ;  /* 0x000000a6c01c723c */ /* 0x080fe2000004181c */
[----:B------:R-:W2:Y:S07]  /*7d90*/  LDSM.16.M88.4 R192, [R214+0x1f000] ;  /* 0x01f00000d6c0783b */ /* 0x000eae0000000200 */
[----:B------:R-:W-:Y:S01]  /*7da0*/  HMMA.16816.F32.BF16 R32, R184, R166, R32 ;  /* 0x000000a6b820723c */ /* 0x000fe20000041820 */
[----:B------:R-:W3:Y:S05]  /*7db0*/  LDSM.16.MT88.4 R164, [R205+0x6000] ;  /* 0x00600000cda4783b */ /* 0x000eea0000004200 */
[----:B------:R-:W-:Y:S02]  /*7dc0*/  LDSM.16.MT88.4 R184, [R205+0x2800] ;  /* 0x00280000cdb8783b */ /* 0x000fe40000004200 */
[-C--:B-1----:R-:W-:Y:S08]  /*7dd0*/  HMMA.16816.F32.BF16 R4, R172, R176.reuse, R4 ;  /* 0x000000b0ac04723c */ /* 0x082ff00000041804 */
[C---:B------:R-:W-:Y:S08]  /*7de0*/  HMMA.16816.F32.BF16 R8, R196.reuse, R176, R8 ;  /* 0x000000b0c408723c */ /* 0x040ff00000041808 */
[-C--:B------:R-:W-:Y:S08]  /*7df0*/  HMMA.16816.F32.BF16 R12, R196, R178.reuse, R12 ;  /* 0x000000b2c40c723c */ /* 0x080ff0000004180c */
[C---:B------:R-:W-:Y:S01]  /*7e00*/  HMMA.16816.F32.BF16 R16, R172.reuse, R178, R16 ;  /* 0x000000b2ac10723c */ /* 0x040fe20000041810 */
[----:B------:R-:W1:Y:S05]  /*7e10*/  LDSM.16.M88.4 R176, [R200+0x1e000] ;  /* 0x01e00000c8b0783b */ /* 0x000e6a0000000200 */
[----:B------:R-:W1:Y:S02]  /*7e20*/  LDSM.16.M88.4 R200, [R200+0x1f000] ;  /* 0x01f00000c8c8783b */ /* 0x000e640000000200 */
[-C--:B--2---:R-:W-:Y:S08]  /*7e30*/  HMMA.16816.F32.BF16 R20, R172, R168.reuse, R20 ;  /* 0x000000a8ac14723c */ /* 0x084ff00000041814 */
[C---:B------:R-:W-:Y:S08]  /*7e40*/  HMMA.16816.F32.BF16 R24, R196.reuse, R168, R24 ;  /* 0x000000a8c418723c */ /* 0x040ff00000041818 */
[-C--:B------:R-:W-:Y:S01]  /*7e50*/  HMMA.16816.F32.BF16 R28, R196, R170.reuse, R28 ;  /* 0x000000aac41c723c */ /* 0x080fe2000004181c */
[----:B------:R-:W2:Y:S07]  /*7e60*/  LDSM.16.MT88.4 R196, [R205+0x6800] ;  /* 0x00680000cdc4783b */ /* 0x000eae0000004200 */
[----:B------:R-:W-:Y:S01]  /*7e70*/  HMMA.16816.F32.BF16 R32, R172, R170, R32 ;  /* 0x000000aaac20723c */ /* 0x000fe20000041820 */
[----:B------:R-:W-:Y:S05]  /*7e80*/  LDSM.16.M88.4 R168, [R204+0x1e000] ;  /* 0x01e00000cca8783b */ /* 0x000fea0000000200 */
[----:B------:R-:W1:Y:S02]  /*7e90*/  LDSM.16.MT88.4 R172, [R205+0x3000] ;  /* 0x00300000cdac783b */ /* 0x000e640000004200 */
[-C--:B---3--:R-:W-:Y:S08]  /*7ea0*/  HMMA.16816.F32.BF16 R4, R180, R188.reuse, R4 ;  /* 0x000000bcb404723c */ /* 0x088ff00000041804 */
[C---:B------:R-:W-:Y:S08]  /*7eb0*/  HMMA.16816.F32.BF16 R8, R192.reuse, R188, R8 ;  /* 0x000000bcc008723c */ /* 0x040ff00000041808 */
[-C--:B------:R-:W-:Y:S04]  /*7ec0*/  HMMA.16816.F32.BF16 R12, R192, R190.reuse, R12 ;  /* 0x000000bec00c723c */ /* 0x080fe8000004180c */
[----:B----4-:R-:W-:Y:S01]  /*7ed0*/  @P1 IADD3 R2, P0, R2, UR16, RZ ;  /* 0x0000001002021c10 */ /* 0x010fe2000ff1e0ff */
[----:B------:R-:W-:Y:S03]  /*7ee0*/  @UP3 UIADD3 UR16, UP1, UR16, -0x100, URZ ;  /* 0xffffff0010103890 */ /* 0x000fe6000ff3e03f */
[C---:B------:R-:W-:Y:S01]  /*7ef0*/  HMMA.16816.F32.BF16 R16, R180.reuse, R190, R16 ;  /* 0x000000beb410723c */ /* 0x040fe20000041810 */
[----:B------:R-:W3:Y:S07]  /*7f00*/  LDSM.16.M88.4 R188, [R204+0x1f000] ;  /* 0x01f00000ccbc783b */ /* 0x000eee0000000200 */
[-C--:B------:R-:W-:Y:S08]  /*7f10*/  HMMA.16816.F32.BF16 R20, R180, R164.reuse, R20 ;  /* 0x000000a4b414723c */ /* 0x080ff00000041814 */
[C---:B------:R-:W-:Y:S08]  /*7f20*/  HMMA.16816.F32.BF16 R24, R192.reuse, R164, R24 ;  /* 0x000000a4c018723c */ /* 0x040ff00000041818 */
[-C--:B------:R-:W-:Y:S01]  /*7f30*/  HMMA.16816.F32.BF16 R28, R192, R166.reuse, R28 ;  /* 0x000000a6c01c723c */ /* 0x080fe2000004181c */
[----:B------:R-:W4:Y:S07]  /*7f40*/  LDSM.16.MT88.4 R192, [R205+0x7000] ;  /* 0x00700000cdc0783b */ /* 0x000f2e0000004200 */
[----:B------:R-:W-:Y:S01]  /*7f50*/  HMMA.16816.F32.BF16 R32, R180, R166, R32 ;  /* 0x000000a6b420723c */ /* 0x000fe20000041820 */
[----:B------:R-:W-:Y:S05]  /*7f60*/  LDSM.16.M88.4 R164, [R3+0x1e000] ;  /* 0x01e0000003a4783b */ /* 0x000fea0000000200 */
[----:B------:R-:W3:Y:S02]  /*7f70*/  LDSM.16.MT88.4 R180, [R205+0x3800] ;  /* 0x00380000cdb4783b */ /* 0x000ee40000004200 */
[-C--:B-1----:R-:W-:Y:S08]  /*7f80*/  HMMA.16816.F32.BF16 R4, R176, R184.reuse, R4 ;  /* 0x000000b8b004723c */ /* 0x082ff00000041804 */
[C---:B------:R-:W-:Y:S08]  /*7f90*/  HMMA.16816.F32.BF16 R8, R200.reuse, R184, R8 ;  /* 0x000000b8c808723c */ /* 0x040ff00000041808 */
[-C--:B------:R-:W-:Y:S08]  /*7fa0*/  HMMA.16816.F32.BF16 R12, R200, R186.reuse, R12 ;  /* 0x000000bac80c723c */ /* 0x080ff0000004180c */
[C---:B------:R-:W-:Y:S01]  /*7fb0*/  HMMA.16816.F32.BF16 R16, R176.reuse, R186, R16 ;  /* 0x000000bab010723c */ /* 0x040fe20000041810 */
[----:B------:R1:W3:Y:S07]  /*7fc0*/  LDSM.16.M88.4 R184, [R3+0x1f000] ;  /* 0x01f0000003b8783b */ /* 0x0002ee0000000200 */
[-C--:B--2---:R-:W-:Y:S08]  /*7fd0*/  HMMA.16816.F32.BF16 R20, R176, R196.reuse, R20 ;  /* 0x000000c4b014723c */ /* 0x084ff00000041814 */
[C---:B------:R-:W-:Y:S08]  /*7fe0*/  HMMA.16816.F32.BF16 R24, R200.reuse, R196, R24 ;  /* 0x000000c4c818723c */ /* 0x040ff00000041818 */
[-C--:B------:R-:W-:Y:S01]  /*7ff0*/  HMMA.16816.F32.BF16 R28, R200, R198.reuse, R28 ;  /* 0x000000c6c81c723c */ /* 0x080fe2000004181c */
[----:B------:R-:W2:Y:S03]  /*8000*/  LDSM.16.MT88.4 R200, [R205+0x7800] ;  /* 0x00780000cdc8783b */ /* 0x000ea60000004200 */
[----:B-1----:R-:W-:Y:S01]  /*8010*/  @P1 IADD3.X R3, R0, UR15, RZ, P0, !PT ;  /* 0x0000000f00031c10 */ /* 0x002fe200087fe4ff */
[----:B------:R-:W-:Y:S01]  /*8020*/  IMAD.U32 R0, RZ, RZ, UR5 ;  /* 0x00000005ff007e24 */ /* 0x000fe2000f8e00ff */
[----:B------:R-:W-:Y:S02]  /*8030*/  @UP3 UIADD3.X UR15, UR15, -0x1, URZ, UP1, !UPT ;  /* 0xffffffff0f0f3890 */ /* 0x000fe40008ffe43f */
[----:B------:R-:W-:Y:S01]  /*8040*/  HMMA.16816.F32.BF16 R32, R176, R198, R32 ;  /* 0x000000c6b020723c */ /* 0x000fe20000041820 */
[----:B------:R1:W5:Y:S05]  /*8050*/  @P1 LDG.E R251, [R2.64] ;  /* 0x0000000c02fb1981 */ /* 0x00036a000c1e1900 */
[----:B------:R1:W5:Y:S02]  /*8060*/  @P1 LDG.E R252, [R2.64+0x20] ;  /* 0x0000200c02fc1981 */ /* 0x000364000c1e1900 */
[-C--:B------:R-:W-:Y:S03]  /*8070*/  HMMA.16816.F32.BF16 R4, R168, R172.reuse, R4 ;  /* 0x000000aca804723c */ /* 0x080fe60000041804 */
[----:B------:R1:W5:Y:S05]  /*8080*/  @P1 LDG.E R249, [R2.64+0x80] ;  /* 0x0000800c02f91981 */ /* 0x00036a000c1e1900 */
[C---:B---3--:R-:W-:Y:S01]  /*8090*/  HMMA.16816.F32.BF16 R8, R188.reuse, R172, R8 ;  /* 0x000000acbc08723c */ /* 0x048fe20000041808 */
[----:B------:R1:W5:Y:S07]  /*80a0*/  @P1 LDG.E R250, [R2.64+0xa0] ;  /* 0x0000a00c02fa1981 */ /* 0x00036e000c1e1900 */
[-C--:B------:R-:W-:Y:S08]  /*80b0*/  HMMA.16816.F32.BF16 R12, R188, R174.reuse, R12 ;  /* 0x000000aebc0c723c */ /* 0x080ff0000004180c */
[C---:B------:R-:W-:Y:S08]  /*80c0*/  HMMA.16816.F32.BF16 R16, R168.reuse, R174, R16 ;  /* 0x000000aea810723c */ /* 0x040ff00000041810 */
[-C--:B----4-:R-:W-:Y:S01]  /*80d0*/  HMMA.16816.F32.BF16 R20, R168, R192.reuse, R20 ;  /* 0x000000c0a814723c */ /* 0x090fe20000041814 */
[----:B-1----:R-:W-:Y:S07]  /*80e0*/  IMAD.U32 R2, RZ, RZ, UR5 ;  /* 0x00000005ff027e24 */ /* 0x002fee000f8e00ff */
[C---:B------:R-:W-:Y:S04]  /*80f0*/  HMMA.16816.F32.BF16 R24, R188.reuse, R192, R24 ;  /* 0x000000c0bc18723c */ /* 0x040fe80000041818 */
[-C--:B------:R-:W-:Y:S04]  /*8100*/  LEA R2, P0, R2, R222.reuse, 0x2 ;  /* 0x000000de02027211 */ /* 0x080fe800078010ff */
[-C--:B------:R-:W-:Y:S04]  /*8110*/  HMMA.16816.F32.BF16 R28, R188, R194.reuse, R28 ;  /* 0x000000c2bc1c723c */ /* 0x080fe8000004181c */
[-C--:B------:R-:W-:Y:S01]  /*8120*/  LEA.HI.X.SX32 R3, R0, R223.reuse, 0x2, P0 ;  /* 0x000000df00037211 */ /* 0x080fe200000f16ff */
[----:B------:R-:W-:Y:S03]  /*8130*/  IMAD.U32 R0, RZ, RZ, UR7 ;  /* 0x00000007ff007e24 */ /* 0x000fe6000f8e00ff */
[----:B------:R-:W-:Y:S01]  /*8140*/  HMMA.16816.F32.BF16 R32, R168, R194, R32 ;  /* 0x000000c2a820723c */ /* 0x000fe20000041820 */
[----:B------:R-:W-:Y:S07]  /*8150*/  LDSM.16.MT88.4 R168, [R207+0x2800] ;  /* 0x00280000cfa8783b */ /* 0x000fee0000004200 */
[-C--:B------:R-:W-:Y:S08]  /*8160*/  HMMA.16816.F32.BF16 R4, R164, R180.reuse, R4 ;  /* 0x000000b4a404723c */ /* 0x080ff00000041804 */
[C---:B------:R-:W-:Y:S08]  /*8170*/  HMMA.16816.F32.BF16 R8, R184.reuse, R180, R8 ;  /* 0x000000b4b808723c */ /* 0x040ff00000041808 */
[-C--:B------:R-:W-:Y:S07]  /*8180*/  HMMA.16816.F32.BF16 R12, R184, R182.reuse, R12 ;  /* 0x000000b6b80c723c */ /* 0x080fee000004180c */
[----:B------:R1:W-:Y:S01]  /*8190*/  RED.E.ADD.F32.FTZ.RN.STRONG.GPU [R222.64], R4 ;  /* 0x00000004de00798e */ /* 0x0003e2000c10e78c */
[C---:B------:R-:W-:Y:S04]  /*81a0*/  HMMA.16816.F32.BF16 R16, R164.reuse, R182, R16 ;  /* 0x000000b6a410723c */ /* 0x040fe80000041810 */
[----:B------:R3:W-:Y:S04]  /*81b0*/  RED.E.ADD.F32.FTZ.RN.STRONG.GPU [R2.64], R5 ;  /* 0x000000050200798e */ /* 0x0007e8000c10e78c */
[-C--:B--2---:R-:W-:Y:S08]  /*81c0*/  HMMA.16816.F32.BF16 R20, R164, R200.reuse, R20 ;  /* 0x000000c8a414723c */ /* 0x084ff00000041814 */
[C---:B------:R-:W-:Y:S08]  /*81d0*/  HMMA.16816.F32.BF16 R24, R184.reuse, R200, R24 ;  /* 0x000000c8b818723c */ /* 0x040ff00000041818 */
[-C--:B------:R-:W-:Y:S01]  /*81e0*/  HMMA.16816.F32.BF16 R28, R184, R202.reuse, R28 ;  /* 0x000000cab81c723c */ /* 0x080fe2000004181c */
[----:B-1----:R-:W-:Y:S01]  /*81f0*/  IMAD.U32 R4, RZ, RZ, UR7 ;  /* 0x00000007ff047e24 */ /* 0x002fe2000f8e00ff */
[----:B------:R-:W-:Y:S02]  /*8200*/  UIMAD UR7, UR6, 0x30, URZ ;  /* 0x00000030060778a4 */ /* 0x000fe4000f8e023f */
[----:B------:R-:W-:Y:S04]  /*8210*/  UIMAD UR6, UR6, 0x38, URZ ;  /* 0x00000038060678a4 */ /* 0x000fe8000f8e023f */
[----:B------:R-:W-:Y:S04]  /*8220*/  HMMA.16816.F32.BF16 R32, R164, R202, R32 ;  /* 0x000000caa420723c */ /* 0x000fe80000041820 */
[-C--:B------:R-:W-:Y:S03]  /*8230*/  LEA R4, P0, R4, R222.reuse, 0x2 ;  /* 0x000000de04047211 */ /* 0x080fe600078010ff */
[----:B------:R-:W-:Y:S01]  /*8240*/  IMAD.U32 R164, RZ, RZ, UR10 ;  /* 0x0000000affa47e24 */ /* 0x000fe2000f8e00ff */
[-C--:B---3--:R-:W-:Y:S01]  /*8250*/  LEA.HI.X.SX32 R5, R0, R223.reuse, 0x2, P0 ;  /* 0x000000df00057211 */ /* 0x088fe200000f16ff */
[----:B------:R-:W-:Y:S03]  /*8260*/  IMAD.U32 R165, RZ, RZ, UR10 ;  /* 0x0000000affa57e24 */ /* 0x000fe6000f8e00ff */
[-C--:B------:R-:W-:Y:S01]  /*8270*/  LEA R164, P1, R164, R222.reuse, 0x2 ;  /* 0x000000dea4a47211 */ /* 0x080fe200078210ff */
[----:B------:R-:W-:Y:S02]  /*8280*/  IMAD.U32 R166, RZ, RZ, UR9 ;  /* 0x00000009ffa67e24 */ /* 0x000fe4000f8e00ff */
[----:B------:R-:W-:Y:S01]  /*8290*/  IMAD.U32 R0, RZ, RZ, UR9 ;  /* 0x00000009ff007e24 */ /* 0x000fe2000f8e00ff */
[-C--:B------:R-:W-:Y:S02]  /*82a0*/  LEA.HI.X.SX32 R165, R165, R223.reuse, 0x2, P1 ;  /* 0x000000dfa5a57211 */ /* 0x080fe400008f16ff */
[-C--:B------:R-:W-:Y:S03]  /*82b0*/  LEA R166, P0, R166, R222.reuse, 0x2 ;  /* 0x000000dea6a67211 */ /* 0x080fe600078010ff */
[----:B------:R1:W-:Y:S01]  /*82c0*/  RED.E.ADD.F32.FTZ.RN.STRONG.GPU [R164.64], R6 ;  /* 0x00000006a400798e */ /* 0x0003e2000c10e78c */
[-C--:B------:R-:W-:Y:S01]  /*82d0*/  LEA.HI.X.SX32 R167, R0, R223.reuse, 0x2, P0 ;  /* 0x000000df00a77211 */ /* 0x080fe200000f16ff */
[----:B------:R-:W-:Y:S03]  /*82e0*/  IMAD.U32 R0, RZ, RZ, UR6 ;  /* 0x00000006ff007e24 */ /* 0x000fe6000f8e00ff */
[----:B------:R2:W-:Y:S05]  /*82f0*/  RED.E.ADD.F32.FTZ.RN.STRONG.GPU [R4.64], R7 ;  /* 0x000000070400798e */ /* 0x0005ea000c10e78c */
[----:B------:R3:W-:Y:S01]  /*8300*/  RED.E.ADD.F32.FTZ.RN.STRONG.GPU [R166.64], R8 ;  /* 0x00000008a600798e */ /* 0x0007e2000c10e78c */
[----:B-1----:R-:W-:Y:S02]  /*8310*/  IMAD.U32 R164, RZ, RZ, UR8 ;  /* 0x00000008ffa47e24 */ /* 0x002fe4000f8e00ff */
[----:B------:R-:W-:Y:S02]  /*8320*/  IMAD.U32 R6, RZ, RZ, UR7 ;  /* 0x00000007ff067e24 */ /* 0x000fe4000f8e00ff */
[----:B--2---:R-:W-:Y:S01]  /*8330*/  IMAD.U32 R7, RZ, RZ, UR8 ;  /* 0x00000008ff077e24 */ /* 0x004fe2000f8e00ff */
[-C--:B------:R-:W-:Y:S01]  /*8340*/  LEA R164, P2, R164, R222.reuse, 0x2 ;  /* 0x000000dea4a47211 */ /* 0x080fe200078410ff */
[----:B------:R-:W-:Y:S01]  /*8350*/  IMAD.U32 R5, RZ, RZ, UR7 ;  /* 0x00000007ff057e24 */ /* 0x000fe2000f8e00ff */
[-C--:B------:R-:W-:Y:S01]  /*8360*/  LEA R6, P1, R6, R222.reuse, 0x2 ;  /* 0x000000de06067211 */ /* 0x080fe200078210ff */
[----:B------:R-:W-:Y:S01]  /*8370*/  IMAD.U32 R4, RZ, RZ, UR6 ;  /* 0x00000006ff047e24 */ /* 0x000fe2000f8e00ff */
[-C--:B------:R-:W-:Y:S01]  /*8380*/  LEA.HI.X.SX32 R165, R7, R223.reuse, 0x2, P2 ;  /* 0x000000df07a57211 */ /* 0x080fe200010f16ff */
[----:B------:R-:W-:Y:S01]  /*8390*/  UIADD3 UR7, UR10, 0x20, URZ ;  /* 0x000000200a077890 */ /* 0x000fe2000fffe03f */
[-C--:B------:R-:W-:Y:S02]  /*83a0*/  LEA.HI.X.SX32 R7, R5, R223.reuse, 0x2, P1 ;  /* 0x000000df05077211 */ /* 0x080fe400008f16ff */
[-C--:B------:R-:W-:Y:S01]  /*83b0*/  LEA R4, P0, R4, R222.reuse, 0x2 ;  /* 0x000000de04047211 */ /* 0x080fe200078010ff */
[----:B------:R1:W-:Y:S01]  /*83c0*/  RED.E.ADD.F32.FTZ.RN.STRONG.GPU [R164.64], R9 ;  /* 0x00000009a400798e */ /* 0x0003e2000c10e78c */
[----:B------:R-:W-:Y:S01]  /*83d0*/  UIADD3 UR6, UR5, UR7, URZ ;  /* 0x0000000705067290 */ /* 0x000fe2000fffe03f */
[----:B---3--:R-:W-:Y:S01]  /*83e0*/  IMAD.U32 R8, RZ, RZ, UR7 ;  /* 0x00000007ff087e24 */ /* 0x008fe2000f8e00ff */
[-C--:B------:R-:W-:Y:S01]  /*83f0*/  LEA.HI.X.SX32 R5, R0, R223.reuse, 0x2, P0 ;  /* 0x000000df00057211 */ /* 0x080fe200000f16ff */
[----:B------:R-:W-:Y:S01]  /*8400*/  IMAD.U32 R0, RZ, RZ, UR7 ;  /* 0x00000007ff007e24 */ /* 0x000fe2000f8e00ff */
[----:B------:R2:W-:Y:S01]  /*8410*/  RED.E.ADD.F32.FTZ.RN.STRONG.GPU [R6.64], R10 ;  /* 0x0000000a0600798e */ /* 0x0005e2000c10e78c */
[----:B------:R-:W-:Y:S01]  /*8420*/  UIADD3 UR8, UR5, UR6, URZ ;  /* 0x0000000605087290 */ /* 0x000fe2000fffe03f */
[-C--:B------:R-:W-:Y:S03]  /*8430*/  LEA R8, P0, R8, R222.reuse, 0x2 ;  /* 0x000000de08087211 */ /* 0x080fe600078010ff */
[----:B------:R3:W-:Y:S01]  /*8440*/  RED.E.ADD.F32.FTZ.RN.STRONG.GPU [R4.64], R11 ;  /* 0x0000000b0400798e */ /* 0x0007e2000c10e78c */
[----:B------:R-:W-:Y:S04]  /*8450*/  UIADD3 UR7, UR5, UR8, URZ ;  /* 0x0000000805077290 */ /* 0x000fe8000fffe03f */
        /* <DEDUP_REMOVED lines=77> */
[----:B------:R-:W-:Y:S03]  /*8930*/  IMAD.U32 R7, RZ, RZ, UR7 ;  /* 0x00000007ff077e24 */ /* 0x000fe6000f8e00ff */
[----:B------:R-:W-:Y:S01]  /*8940*/  UIADD3 UR5, UR5, UR6, URZ ;  /* 0x0000000605057290 */ /* 0x000fe2000fffe03f */
[CC--:B--2---:R-:W-:Y:S04]  /*8950*/  LEA R4, P0, R0.reuse, R222.reuse, 0x2 ;  /* 0x000000de00047211 */ /* 0x0c4fe800078010ff */
[-C--:B------:R-:W-:Y:S01]  /*8960*/  LEA.HI.X.SX32 R5, R0, R223.reuse, 0x2, P0 ;  /* 0x000000df00057211 */ /* 0x080fe200000f16ff */
[----:B------:R-:W-:Y:S01]  /*8970*/  IMAD.U32 R0, RZ, RZ, UR8 ;  /* 0x00000008ff007e24 */ /* 0x000fe2000f8e00ff */
[CC--:B------:R-:W-:Y:S03]  /*8980*/  LEA R10, P0, R6.reuse, R222.reuse, 0x2 ;  /* 0x000000de060a7211 */ /* 0x0c0fe600078010ff */
[----:B------:R1:W-:Y:S01]  /*8990*/  RED.E.ADD.F32.FTZ.RN.STRONG.GPU [R4.64], R34 ;  /* 0x000000220400798e */ /* 0x0003e2000c10e78c */
[-C--:B------:R-:W-:Y:S01]  /*89a0*/  LEA.HI.X.SX32 R11, R6, R223.reuse, 0x2, P0 ;  /* 0x000000df060b7211 */ /* 0x080fe200000f16ff */
[----:B---3--:R-:W-:Y:S01]  /*89b0*/  IMAD.U32 R3, RZ, RZ, UR5 ;  /* 0x00000005ff037e24 */ /* 0x008fe2000f8e00ff */
[CC--:B------:R-:W-:Y:S01]  /*89c0*/  LEA R8, P0, R0.reuse, R222.reuse, 0x2 ;  /* 0x000000de00087211 */ /* 0x0c0fe200078010ff */
[----:B------:R-:W-:Y:S01]  /*89d0*/  ULOP3.LUT UR5, UR11, 0x1, URZ, 0xc0, !UPT ;  /* 0x000000010b057892 */ /* 0x000fe2000f8ec03f */
[-C--:B------:R-:W-:Y:S01]  /*89e0*/  LEA R6, P2, R7, R222.reuse, 0x2 ;  /* 0x000000de07067211 */ /* 0x080fe200078410ff */
[----:B------:R-:W-:Y:S01]  /*89f0*/  RED.E.ADD.F32.FTZ.RN.STRONG.GPU [R10.64], R35 ;  /* 0x000000230a00798e */ /* 0x000fe2000c10e78c */
[-C--:B------:R-:W-:Y:S01]  /*8a00*/  LEA.HI.X.SX32 R9, R0, R223.reuse, 0x2, P0 ;  /* 0x000000df00097211 */ /* 0x080fe200000f16ff */
[----:B------:R-:W-:Y:S01]  /*8a10*/  IMAD.IADD R0, R209, 0x1, R207 ;  /* 0x00000001d1007824 */ /* 0x000fe200078e02cf */
[-C--:B------:R-:W-:Y:S01]  /*8a20*/  LEA.HI.X.SX32 R7, R7, R223.reuse, 0x2, P2 ;  /* 0x000000df07077211 */ /* 0x080fe200010f16ff */
[----:B------:R-:W-:Y:S01]  /*8a30*/  UISETP.NE.U32.AND UP0, UPT, UR5, 0x1, UPT ;  /* 0x000000010500788c */ /* 0x000fe2000bf05070 */
[----:B------:R-:W-:Y:S01]  /*8a40*/  LDSM.16.MT88.4 R32, [R206+0x1e800] ;  /* 0x01e80000ce20783b */ /* 0x000fe20000004200 */
[CC--:B------:R-:W-:Y:S01]  /*8a50*/  LEA R2, P0, R3.reuse, R222.reuse, 0x2 ;  /* 0x000000de03027211 */ /* 0x0c0fe200078010ff */
[----:B------:R-:W-:Y:S03]  /*8a60*/  UIADD3 UR5, UR11, -0x1, URZ ;  /* 0xffffffff0b057890 */ /* 0x000fe6000fffe03f */
[----:B------:R-:W-:Y:S01]  /*8a70*/  RED.E.ADD.F32.FTZ.RN.STRONG.GPU [R8.64], R28 ;  /* 0x0000001c0800798e */ /* 0x000fe2000c10e78c */
[-C--:B------:R-:W-:Y:S02]  /*8a80*/  LEA.HI.X.SX32 R3, R3, R223.reuse, 0x2, P0 ;  /* 0x000000df03037211 */ /* 0x080fe400000f16ff */
[----:B------:R-:W-:Y:S01]  /*8a90*/  PLOP3.LUT P0, PT, PT, PT, UP2, 0x80, 0x0 ;  /* 0x000000000000781c */ /* 0x000fe20003f0f028 */
[----:B------:R-:W-:Y:S01]  /*8aa0*/  UMOV UR11, UR5 ;  /* 0x00000005000b7c82 */ /* 0x000fe20008000000 */
[----:B------:R-:W-:Y:S05]  /*8ab0*/  RED.E.ADD.F32.FTZ.RN.STRONG.GPU [R6.64], R29 ;  /* 0x0000001d0600798e */ /* 0x000fea000c10e78c */
[----:B------:R-:W-:Y:S01]  /*8ac0*/  LDSM.16.MT88.4 R8, [R207] ;  /* 0x00000000cf08783b */ /* 0x000fe20000004200 */
[----:B-1----:R-:W-:Y:S04]  /*8ad0*/  IMAD.U32 R5, RZ, RZ, UR6 ;  /* 0x00000006ff057e24 */ /* 0x002fe8000f8e00ff */
[----:B------:R-:W-:Y:S01]  /*8ae0*/  LDSM.16.MT88.4 R16, [R0] ;  /* 0x000000000010783b */ /* 0x000fe20000004200 */
[C---:B------:R-:W-:Y:S04]  /*8af0*/  LEA R4, P1, R5.reuse, R222, 0x2 ;  /* 0x000000de05047211 */ /* 0x040fe800078210ff */
[----:B------:R-:W-:Y:S01]  /*8b00*/  LEA.HI.X.SX32 R5, R5, R223, 0x2, P1 ;  /* 0x000000df05057211 */ /* 0x000fe200008f16ff */
[----:B------:R-:W-:Y:S01]  /*8b10*/  LDSM.16.MT88.4 R24, [R0+0x2000] ;  /* 0x002000000018783b */ /* 0x000fe20000004200 */
[----:B------:R-:W-:Y:S01]  /*8b20*/  PLOP3.LUT P1, PT, PT, PT, UP0, 0x80, 0x0 ;  /* 0x000000000000781c */ /* 0x000fe20003f2f008 */
[----:B------:R-:W-:Y:S03]  /*8b30*/  @UP3 UIADD3 UR18, UP0, UR18, -0x100, URZ ;  /* 0xffffff0012123890 */ /* 0x000fe6000ff1e03f */
[----:B------:R-:W-:Y:S01]  /*8b40*/  RED.E.ADD.F32.FTZ.RN.STRONG.GPU [R4.64], R30 ;  /* 0x0000001e0400798e */ /* 0x000fe2000c10e78c */
[----:B------:R-:W-:Y:S04]  /*8b50*/  @UP3 UIADD3.X UR17, UR17, -0x1, URZ, UP0, !UPT ;  /* 0xffffffff11113890 */ /* 0x000fe800087fe43f */
        /* <DEDUP_REMOVED lines=305> */
.L_x_317:
        /* <DEDUP_REMOVED lines=18> */
.L_x_318:
[----:B------:R-:W-:Y:S01]  /*9f90*/  BAR.SYNC.DEFER_BLOCKING 0x0 ;  /* 0x0000000000007b1d */ /* 0x000fe20000010000 */
[----:B-1---5:R-:W-:Y:S01]  /*9fa0*/  IMAD.SHL.U32 R4, R229, 0x2, RZ ;  /* 0x00000002e5047824 */ /* 0x022fe200078e00ff */
        /* <DEDUP_REMOVED lines=55> */
.L_x_320:
[----:B---34-:R-:W-:Y:S05]  /*a320*/  BSYNC B0 ;  /* 0x0000000000007941 */ /* 0x018fea0003800000 */
.L_x_319:
        /* <DEDUP_REMOVED lines=18> */
.L_x_322:
[----:B------:R-:W-:Y:S05]  /*a450*/  BSYNC B0 ;  /* 0x0000000000007941 */ /* 0x000fea0003800000 */
.L_x_321:
        /* <DEDUP_REMOVED lines=18> */
.L_x_324:
[----:B------:R-:W-:Y:S05]  /*a580*/  BSYNC B0 ;  /* 0x0000000000007941 */ /* 0x000fea0003800000 */
.L_x_323:
        /* <DEDUP_REMOVED lines=18> */
.L_x_326:
[----:B------:R-:W-:Y:S05]  /*a6b0*/  BSYNC B0 ;  /* 0x0000000000007941 */ /* 0x000fea0003800000 */
.L_x_325:
        /* <DEDUP_REMOVED lines=27> */
.L_x_328:
[----:B------:R-:W-:Y:S05]  /*a870*/  BSYNC B0 ;  /* 0x0000000000007941 */ /* 0x000fea0003800000 */
.L_x_327:
        /* <DEDUP_REMOVED lines=16> */
.L_x_330:
[----:B------:R-:W-:Y:S05]  /*a980*/  BSYNC B0 ;  /* 0x0000000000007941 */ /* 0x000fea0003800000 */
.L_x_329:
        /* <DEDUP_REMOVED lines=16> */
.L_x_332:
[----:B------:R-:W-:Y:S05]  /*aa90*/  BSYNC B0 ;  /* 0x0000000000007941 */ /* 0x000fea0003800000 */
.L_x_331:
        /* <DEDUP_REMOVED lines=14> */
.L_x_287:
[----:B------:R-:W-:Y:S05]  /*ab80*/  BSYNC B1 ;  /* 0x0000000000017941 */ /* 0x000fea0003800000 */
.L_x_265:
        /* <DEDUP_REMOVED lines=11> */
.L_x_333:
[----:B------:R-:W-:Y:S05]  /*ac40*/  EXIT ;  /* 0x000000000000794d */ /* 0x000fea0003800000 */
.L_x_335:
        /* <DEDUP_REMOVED lines=11> */
.L_x_1069:


//--------------------- .text._ZN5flash27flash_bwd_convert_dq_kernelI23Flash_bwd_kernel_traitsILi128ELi64ELi64ELi8ELi4ELi2ELi2ELb1ELb0EN7cutlass10bfloat16_tE19Flash_kernel_traitsILi128ELi64ELi64ELi8ES3_EEEEvNS_16Flash_bwd_paramsEi --------------------------
	.section	.text._ZN5flash27flash_bwd_convert_dq_kernelI23Flash_bwd_kernel_traitsILi128ELi64ELi64ELi8ELi4ELi2ELi2ELb1ELb0EN7cutlass10bfloat16_tE19Flash_kernel_traitsILi128ELi64ELi64ELi8ES3_EEEEvNS_16Flash_bwd_paramsEi,"ax",@progbits
	.sectioninfo	@"SHI_REGISTERS=80"
	.align	128
        .global         _ZN5flash27flash_bwd_convert_dq_kernelI23Flash_bwd_kernel_traitsILi128ELi64ELi64ELi8ELi4ELi2ELi2ELb1ELb0EN7cutlass10bfloat16_tE19Flash_kernel_traitsILi128ELi64ELi64ELi8ES3_EEEEvNS_16Flash_bwd_paramsEi
        .type           _ZN5flash27flash_bwd_convert_dq_kernelI23Flash_bwd_kernel_traitsILi128ELi64ELi64ELi8ELi4ELi2ELi2ELb1ELb0EN7cutlass10bfloat16_tE19Flash_kernel_traitsILi128ELi64ELi64ELi8ES3_EEEEvNS_16Flash_bwd_paramsEi,@function
        .size           _ZN5flash27flash_bwd_convert_dq_kernelI23Flash_bwd_kernel_traitsILi128ELi64ELi64ELi8ELi4ELi2ELi2ELb1ELb0EN7cutlass10bfloat16_tE19Flash_kernel_traitsILi128ELi64ELi64ELi8ES3_EEEEvNS_16Flash_bwd_paramsEi,(.L_x_1070 - _ZN5flash27flash_bwd_convert_dq_kernelI23Flash_bwd_kernel_traitsILi128ELi64ELi64ELi8ELi4ELi2ELi2ELb1ELb0EN7cutlass10bfloat16_tE19Flash_kernel_traitsILi128ELi64ELi64ELi8ES3_EEEEvNS_16Flash_bwd_paramsEi)
        .other          _ZN5flash27flash_bwd_convert_dq_kernelI23Flash_bwd_kernel_traitsILi128ELi64ELi64ELi8ELi4ELi2ELi2ELb1ELb0EN7cutlass10bfloat16_tE19Flash_kernel_traitsILi128ELi64ELi64ELi8ES3_EEEEvNS_16Flash_bwd_paramsEi,@"STO_CUDA_ENTRY STV_DEFAULT"
_ZN5flash27flash_bwd_convert_dq_kernelI23Flash_bwd_kernel_traitsILi128ELi64ELi64ELi8ELi4ELi2ELi2ELb1ELb0EN7cutlass10bfloat16_tE19Flash_kernel_traitsILi128ELi64ELi64ELi8ES3_EEEEvNS_16Flash_bwd_paramsEi:
.text._ZN5flash27flash_bwd_convert_dq_kernelI23Flash_bwd_kernel_traitsILi128ELi64ELi64ELi8ELi4ELi2ELi2ELb1ELb0EN7cutlass10bfloat16_tE19Flash_kernel_traitsILi128ELi64ELi64ELi8ES3_EEEEvNS_16Flash_bwd_paramsEi:
[----:B------:R-:W-:Y:S02]  /*0000*/  MOV R1, c[0x0][0x28] ;  /* 0x00000a0000017a02 */ /* 0x000fe40000000f00 */
[----:B------:R-:W0:Y:S01]  /*0010*/  S2R R36, SR_CTAID.Y ;  /* 0x0000000000247919 */ /* 0x000e220000002600 */
[----:B------:R-:W-:Y:S01]  /*0020*/  ISETP.NE.U32.AND P0, PT, RZ, c[0x0][0x240], PT ;  /* 0x00009000ff007a0c */ /* 0x000fe20003f05070 */
[----:B------:R-:W-:Y:S01]  /*0030*/  IMAD.MOV.U32 R5, RZ, RZ, 0x4 ;  /* 0x00000004ff057424 */ /* 0x000fe200078e00ff */
[----:B------:R-:W-:Y:S01]  /*0040*/  MOV R33, 0xffffffff ;  /* 0xffffffff00217802 */ /* 0x000fe20000000f00 */
[----:B------:R-:W-:Y:S01]  /*0050*/  ULDC.64 UR6, c[0x0][0x118] ;  /* 0x0000460000067ab9 */ /* 0x000fe20000000a00 */
[----:B------:R-:W-:Y:S01]  /*0060*/  ISETP.NE.AND.EX P0, PT, RZ, c[0x0][0x244], PT, P0 ;  /* 0x00009100ff007a0c */ /* 0x000fe20003f05300 */
[----:B0-----:R-:W-:-:S12]  /*0070*/  IMAD.WIDE R4, R36, R5, c[0x0][0x240] ;  /* 0x0000900024047625 */ /* 0x001fd800078e0205 */
[----:B------:R-:W2:Y:S04]  /*0080*/  @P0 LDG.E R33, [R4.64] ;  /* 0x0000000604210981 */ /* 0x000ea8000c1e1900 */
[----:B------:R-:W2:Y:S04]  /*0090*/  @P0 LDG.E R0, [R4.64+0x4] ;  /* 0x0000040604000981 */ /* 0x000ea8000c1e1900 */
[----:B------:R-:W0:Y:S02]  /*00a0*/  S2R R3, SR_CTAID.X ;  /* 0x0000000000037919 */ /* 0x000e240000002500 */
[----:B0-----:R-:W-:Y:S01]  /*00b0*/  SHF.L.U32 R3, R3, 0x6, RZ ;  /* 0x0000000603037819 */ /* 0x001fe200000006ff */
[----:B--2---:R-:W-:-:S02]  /*00c0*/  @P0 IMAD.IADD R0, R0, 0x1, -R33 ;  /* 0x0000000100000824 */ /* 0x004fc400078e0a21 */
[----:B------:R-:W-:-:S05]  /*00d0*/  @!P0 IMAD.MOV.U32 R0, RZ, RZ, c[0x0][0x214] ;  /* 0x00008500ff008624 */ /* 0x000fca00078e00ff */
[----:B------:R-:W-:-:S13]  /*00e0*/  ISETP.GT.AND P1, PT, R0, R3, PT ;  /* 0x000000030000720c */ /* 0x000fda0003f24270 */
[----:B------:R-:W-:Y:S05]  /*00f0*/  @!P1 EXIT ;  /* 0x000000000000994d */ /* 0x000fea0003800000 */
[C---:B------:R-:W-:Y:S01]  /*0100*/  ISETP.NE.AND P2, PT, R33.reuse, -0x1, PT ;  /* 0xffffffff2100780c */ /* 0x040fe20003f45270 */
[----:B------:R-:W-:Y:S01]  /*0110*/  HFMA2.MMA R69, -RZ, RZ, 0, 0 ;  /* 0x00000000ff457435 */ /* 0x000fe200000001ff */
[----:B------:R-:W-:Y:S01]  /*0120*/  CS2R R14, SRZ ;  /* 0x00000000000e7805 */ /* 0x000fe2000001ff00 */
[----:B------:R-:W-:Y:S01]  /*0130*/  HFMA2.MMA R56, -RZ, RZ, 0, 0 ;  /* 0x00000000ff387435 */ /* 0x000fe200000001ff */
[----:B------:R-:W-:Y:S01]  /*0140*/  CS2R R16, SRZ ;  /* 0x0000000000107805 */ /* 0x000fe2000001ff00 */
[----:B------:R-:W-:Y:S01]  /*0150*/  CS2R R72, SRZ ;  /* 0x0000000000487805 */ /* 0x000fe2000001ff00 */
[----:B------:R-:W-:Y:S01]  /*0160*/  IMAD.MOV.U32 R74, RZ, RZ, RZ ;  /* 0x000000ffff4a7224 */ /* 0x000fe200078e00ff */
[----:B------:R-:W-:Y:S01]  /*0170*/  CS2R R70, SRZ ;  /* 0x0000000000467805 */ /* 0x000fe2000001ff00 */
[----:B------:R-:W-:Y:S01]  /*0180*/  CS2R R18, SRZ ;  /* 0x0000000000127805 */ /* 0x000fe2000001ff00 */
[----:B------:R-:W-:Y:S01]  /*0190*/  CS2R R20, SRZ ;  /* 0x0000000000147805 */ /* 0x000fe2000001ff00 */
[----:B------:R-:W-:Y:S01]  /*01a0*/  CS2R R22, SRZ ;  /* 0x0000000000167805 */ /* 0x000fe2000001ff00 */
[----:B------:R-:W-:Y:S01]  /*01b0*/  CS2R R24, SRZ ;  /* 0x0000000000187805 */ /* 0x000fe2000001ff00 */
[----:B------:R-:W-:Y:S01]  /*01c0*/  CS2R R26, SRZ ;  /* 0x00000000001a7805 */ /* 0x000fe2000001ff00 */
[----:B------:R-:W-:Y:S01]  /*01d0*/  @!P2 IMAD.WIDE.U32 R6, R36, c[0x0][0x380], RZ ;  /* 0x0000e0002406aa25 */ /* 0x000fe200078e00ff */
[----:B------:R-:W-:Y:S01]  /*01e0*/  @!P2 SHF.R.S32.HI R2, RZ, 0x1f, R36 ;  /* 0x0000001fff02a819 */ /* 0x000fe20000011424 */
[----:B------:R-:W-:Y:S01]  /*01f0*/  CS2R R12, SRZ ;  /* 0x00000000000c7805 */ /* 0x000fe2000001ff00 */
[----:B------:R-:W-:Y:S01]  /*0200*/  MOV R11, RZ ;  /* 0x000000ff000b7202 */ /* 0x000fe20000000f00 */
[----:B------:R-:W-:Y:S01]  /*0210*/  @P2 IMAD.WIDE.U32 R4, R33, c[0x0][0x398], RZ ;  /* 0x0000e60021042a25 */ /* 0x000fe200078e00ff */
[----:B------:R-:W-:Y:S01]  /*0220*/  CS2R R60, SRZ ;  /* 0x00000000003c7805 */ /* 0x000fe2000001ff00 */
[----:B------:R-:W-:Y:S01]  /*0230*/  CS2R R28, SRZ ;  /* 0x00000000001c7805 */ /* 0x000fe2000001ff00 */
[----:B------:R-:W-:Y:S01]  /*0240*/  CS2R R58, SRZ ;  /* 0x00000000003a7805 */ /* 0x000fe2000001ff00 */
[----:B------:R-:W-:-:S02]  /*0250*/  @!P2 IMAD.MOV.U32 R4, RZ, RZ, R6 ;  /* 0x000000ffff04a224 */ /* 0x000fc400078e0006 */
[----:B------:R-:W0:Y:S01]  /*0260*/  S2R R6, SR_TID.X ;  /* 0x0000000000067919 */ /* 0x000e220000002100 */
[----:B------:R-:W-:Y:S02]  /*0270*/  @!P2 IMAD R9, R2, c[0x0][0x380], RZ ;  /* 0x0000e0000209aa24 */ /* 0x000fe400078e02ff */
[----:B------:R-:W-:Y:S01]  /*0280*/  @P2 IMAD R2, R33, c[0x0][0x39c], R5 ;  /* 0x0000e70021022a24 */ /* 0x000fe200078e0205 */
[----:B------:R-:W-:Y:S01]  /*0290*/  MOV R5, c[0x0][0x3e0] ;  /* 0x0000f80000057a02 */ /* 0x000fe20000000f00 */
[----:B------:R-:W-:-:S03]  /*02a0*/  @!P2 IMAD R9, R36, c[0x0][0x384], R9 ;  /* 0x0000e1002409aa24 */ /* 0x000fc600078e0209 */
[----:B------:R-:W-:Y:S02]  /*02b0*/  ISETP.GE.AND P1, PT, R5, 0x1, PT ;  /* 0x000000010500780c */ /* 0x000fe40003f26270 */
[----:B------:R-:W1:Y:S01]  /*02c0*/  S2R R5, SR_CTAID.Z ;  /* 0x0000000000057919 */ /* 0x000e620000002700 */
[----:B------:R-:W-:Y:S02]  /*02d0*/  @!P2 IADD3 R2, R7, R9, RZ ;  /* 0x000000090702a210 */ /* 0x000fe40007ffe0ff */
[----:B------:R-:W-:Y:S01]  /*02e0*/  SHF.R.S32.HI R7, RZ, 0x1f, R3 ;  /* 0x0000001fff077819 */ /* 0x000fe20000011403 */
[----:B------:R-:W-:Y:S01]  /*02f0*/  CS2R R8, SRZ ;  /* 0x0000000000087805 */ /* 0x000fe2000001ff00 */
[----:B0-----:R-:W-:-:S04]  /*0300*/  SHF.R.S32.HI R57, RZ, 0x1f, R6 ;  /* 0x0000001fff397819 */ /* 0x001fc80000011406 */
[CC--:B------:R-:W-:Y:S02]  /*0310*/  LEA.HI R40, R57.reuse, R6.reuse, RZ, 0x5 ;  /* 0x0000000639287211 */ /* 0x0c0fe400078f28ff */
[----:B------:R-:W-:Y:S02]  /*0320*/  LEA.HI R62, R57, R6, RZ, 0x2 ;  /* 0x00000006393e7211 */ /* 0x000fe400078f10ff */
[----:B------:R-:W-:Y:S01]  /*0330*/  SHF.R.S32.HI R63, RZ, 0x5, R40 ;  /* 0x00000005ff3f7819 */ /* 0x000fe20000011428 */
[----:B------:R-:W-:Y:S05]  /*0340*/  @!P1 BRA `(.L_x_336) ;  /* 0x00000af000009947 */ /* 0x000fea0003800000 */
[----:B------:R-:W-:Y:S01]  /*0350*/  IMAD.WIDE R30, R36, 0x80, RZ ;  /* 0x00000080241e7825 */ /* 0x000fe200078e02ff */
[----:B------:R-:W-:Y:S01]  /*0360*/  @!P2 MOV R33, 0xffffffff ;  /* 0xffffffff0021a802 */ /* 0x000fe20000000f00 */
[----:B------:R-:W-:Y:S02]  /*0370*/  UMOV UR4, 0x2 ;  /* 0x0000000200047882 */ /* 0x000fe40000000000 */
[----:B------:R-:W-:Y:S01]  /*0380*/  IMAD.MOV.U32 R34, RZ, RZ, c[0x0][0x1c0] ;  /* 0x00007000ff227624 */ /* 0x000fe200078e00ff */
[----:B------:R-:W-:Y:S01]  /*0390*/  SEL R10, R30, RZ, P0 ;  /* 0x000000ff1e0a7207 */ /* 0x000fe20000000000 */
[----:B------:R-:W-:Y:S01]  /*03a0*/  IMAD.WIDE R36, R36, c[0x0][0x224], RZ ;  /* 0x0000890024247a25 */ /* 0x000fe200078e02ff */
[----:B------:R-:W-:Y:S01]  /*03b0*/  SEL R30, R31, RZ, P0 ;  /* 0x000000ff1f1e7207 */ /* 0x000fe20000000000 */
[----:B------:R-:W-:Y:S01]  /*03c0*/  ULDC.64 UR10, c[0x0][0x3d8] ;  /* 0x0000f600000a7ab9 */ /* 0x000fe20000000a00 */
[----:B------:R-:W-:Y:S01]  /*03d0*/  IADD3 R41, P0, R3, R10, RZ ;  /* 0x0000000a03297210 */ /* 0x000fe20007f1e0ff */
[----:B------:R-:W-:Y:S01]  /*03e0*/  IMAD R15, R37, c[0x0][0x1c0], RZ ;  /* 0x00007000250f7a24 */ /* 0x000fe200078e02ff */
[----:B------:R-:W-:Y:S01]  /*03f0*/  SHF.R.S32.HI R10, RZ, 0x1f, R34 ;  /* 0x0000001fff0a7819 */ /* 0x000fe20000011422 */
[----:B------:R-:W-:Y:S01]  /*0400*/  IMAD.WIDE R34, R34, c[0x0][0x22c], RZ ;  /* 0x00008b0022227a25 */ /* 0x000fe200078e02ff */
[----:B------:R-:W-:Y:S01]  /*0410*/  IADD3.X R43, R7, R30, RZ, P0, !PT ;  /* 0x0000001e072b7210 */ /* 0x000fe200007fe4ff */
[----:B------:R-:W-:-:S02]  /*0420*/  USHF.L.U64.HI UR4, UR10, UR4, UR11 ;  /* 0x000000040a047299 */ /* 0x000fc4000801020b */
[C---:B------:R-:W-:Y:S01]  /*0430*/  IMAD R45, R36.reuse, R10, R15 ;  /* 0x0000000a242d7224 */ /* 0x040fe200078e020f */
[----:B------:R-:W-:Y:S01]  /*0440*/  MOV R15, RZ ;  /* 0x000000ff000f7202 */ /* 0x000fe20000000f00 */
[----:B------:R-:W-:Y:S01]  /*0450*/  IMAD R30, R43, c[0x0][0x1c0], RZ ;  /* 0x000070002b1e7a24 */ /* 0x000fe200078e02ff */
[----:B------:R-:W-:Y:S01]  /*0460*/  ULDC.64 UR8, c[0x0][0x350] ;  /* 0x0000d40000087ab9 */ /* 0x000fe20000000a00 */
[----:B------:R-:W-:-:S04]  /*0470*/  IMAD.WIDE.U32 R36, R36, c[0x0][0x1c0], RZ ;  /* 0x0000700024247a25 */ /* 0x000fc800078e00ff */
[----:B------:R-:W-:Y:S01]  /*0480*/  IMAD R47, R10, R41, R30 ;  /* 0x000000290a2f7224 */ /* 0x000fe200078e021e */
[----:B------:R-:W-:Y:S01]  /*0490*/  IADD3 R37, R37, R45, RZ ;  /* 0x0000002d25257210 */ /* 0x000fe20007ffe0ff */
[----:B------:R-:W-:-:S04]  /*04a0*/  IMAD.WIDE.U32 R30, R41, c[0x0][0x1c0], RZ ;  /* 0x00007000291e7a25 */ /* 0x000fc800078e00ff */
[----:B------:R-:W-:Y:S02]  /*04b0*/  IMAD.MOV.U32 R65, RZ, RZ, c[0x0][0x22c] ;  /* 0x00008b00ff417624 */ /* 0x000fe400078e00ff */
[----:B------:R-:W-:Y:S02]  /*04c0*/  IMAD R42, R35, R33, RZ ;  /* 0x00000021232a7224 */ /* 0x000fe400078e02ff */
[----:B------:R-:W-:Y:S02]  /*04d0*/  IMAD.IADD R10, R31, 0x1, R47 ;  /* 0x000000011f0a7824 */ /* 0x000fe400078e022f */
[----:B------:R-:W-:Y:S01]  /*04e0*/  IMAD R31, R34, R15, R42 ;  /* 0x0000000f221f7224 */ /* 0x000fe200078e022a */
[----:B------:R-:W-:Y:S01]  /*04f0*/  SHF.R.S32.HI R15, RZ, 0x1f, R65 ;  /* 0x0000001fff0f7819 */ /* 0x000fe20000011441 */
[----:B------:R-:W-:Y:S02]  /*0500*/  IMAD R37, R37, c[0x0][0x22c], RZ ;  /* 0x00008b0025257a24 */ /* 0x000fe400078e02ff */
[----:B------:R-:W-:-:S02]  /*0510*/  IMAD R42, R10, c[0x0][0x22c], RZ ;  /* 0x00008b000a2a7a24 */ /* 0x000fc400078e02ff */
[----:B------:R-:W-:-:S04]  /*0520*/  IMAD.WIDE.U32 R38, R34, R33, RZ ;  /* 0x0000002122267225 */ /* 0x000fc800078e00ff */
[----:B------:R-:W-:Y:S01]  /*0530*/  IMAD.WIDE.U32 R32, R36, c[0x0][0x22c], RZ ;  /* 0x00008b0024207a25 */ /* 0x000fe200078e00ff */
[----:B------:R-:W-:-:S03]  /*0540*/  IADD3 R39, R39, R31, RZ ;  /* 0x0000001f27277210 */ /* 0x000fc60007ffe0ff */
[C---:B------:R-:W-:Y:S01]  /*0550*/  IMAD R37, R15.reuse, R36, R37 ;  /* 0x000000240f257224 */ /* 0x040fe200078e0225 */
[----:B------:R-:W-:Y:S01]  /*0560*/  SEL R10, R32, R38, !P2 ;  /* 0x00000026200a7207 */ /* 0x000fe20005000000 */
[----:B------:R-:W-:Y:S01]  /*0570*/  IMAD R45, R15, R30, R42 ;  /* 0x0000001e0f2d7224 */ /* 0x000fe200078e022a */
[----:B------:R-:W-:Y:S01]  /*0580*/  LOP3.LUT R15, R40, 0xffffffe0, RZ, 0xc0, !PT ;  /* 0xffffffe0280f7812 */ /* 0x000fe200078ec0ff */
[----:B------:R-:W-:Y:S01]  /*0590*/  IMAD R65, R65, c[0x0][0x1c0], RZ ;  /* 0x0000700041417a24 */ /* 0x000fe200078e02ff */
[----:B------:R-:W-:Y:S01]  /*05a0*/  @!P2 IADD3 R39, R33, R37, RZ ;  /* 0x000000252127a210 */ /* 0x000fe20007ffe0ff */
[----:B------:R-:W-:Y:S01]  /*05b0*/  IMAD.WIDE.U32 R30, R30, c[0x0][0x22c], RZ ;  /* 0x00008b001e1e7a25 */ /* 0x000fe200078e00ff */
[----:B------:R-:W-:Y:S02]  /*05c0*/  IADD3 R36, -R15, R6, RZ ;  /* 0x000000060f247210 */ /* 0x000fe40007ffe1ff */
[----:B------:R-:W-:Y:S01]  /*05d0*/  SHF.L.U32 R15, R65, 0x3, RZ ;  /* 0x00000003410f7819 */ /* 0x000fe200000006ff */
[----:B-1----:R-:W-:Y:S01]  /*05e0*/  IMAD R37, R5, c[0x0][0x22c], RZ ;  /* 0x00008b0005257a24 */ /* 0x002fe200078e02ff */
[----:B------:R-:W-:Y:S01]  /*05f0*/  SHF.L.U64.HI R51, R10, 0x2, R39 ;  /* 0x000000020a337819 */ /* 0x000fe20000010227 */
[----:B------:R-:W-:Y:S01]  /*0600*/  IMAD.IADD R31, R31, 0x1, R45 ;  /* 0x000000011f1f7824 */ /* 0x000fe200078e022d */
[----:B------:R-:W-:Y:S01]  /*0610*/  IADD3 R42, R15, 0x20, R15 ;  /* 0x000000200f2a7810 */ /* 0x000fe20007ffe00f */
[C---:B------:R-:W-:Y:S01]  /*0620*/  IMAD.SHL.U32 R46, R30.reuse, 0x4, RZ ;  /* 0x000000041e2e7824 */ /* 0x040fe200078e00ff */
[----:B------:R-:W-:Y:S01]  /*0630*/  IADD3 R32, P0, R37, R10, RZ ;  /* 0x0000000a25207210 */ /* 0x000fe20007f1e0ff */
[----:B------:R-:W-:Y:S01]  /*0640*/  IMAD R45, R63, R65, R36 ;  /* 0x000000413f2d7224 */ /* 0x000fe200078e0224 */
[----:B------:R-:W-:Y:S01]  /*0650*/  SHF.L.U64.HI R47, R30, 0x2, R31 ;  /* 0x000000021e2f7819 */ /* 0x000fe2000001021f */
[----:B------:R-:W-:Y:S01]  /*0660*/  IMAD R43, R43, R34, RZ ;  /* 0x000000222b2b7224 */ /* 0x000fe200078e02ff */
[----:B------:R-:W-:-:S02]  /*0670*/  LEA.HI.X.SX32 R33, R37, R39, 0x1, P0 ;  /* 0x0000002725217211 */ /* 0x000fc400000f0eff */
[C---:B------:R-:W-:Y:S01]  /*0680*/  IADD3 R40, R15.reuse, R42, RZ ;  /* 0x0000002a0f287210 */ /* 0x040fe20007ffe0ff */
[C---:B------:R-:W-:Y:S01]  /*0690*/  IMAD.WIDE R30, R15.reuse, 0x4, R46 ;  /* 0x000000040f1e7825 */ /* 0x040fe200078e022e */
[----:B------:R-:W-:Y:S02]  /*06a0*/  SHF.L.U32 R49, R10, 0x2, RZ ;  /* 0x000000020a317819 */ /* 0x000fe400000006ff */
[----:B------:R-:W-:Y:S01]  /*06b0*/  IADD3 R38, R15, R40, RZ ;  /* 0x000000280f267210 */ /* 0x000fe20007ffe0ff */
[----:B------:R-:W-:Y:S01]  /*06c0*/  IMAD.WIDE.U32 R32, R34, R41, R32 ;  /* 0x0000002922207225 */ /* 0x000fe200078e0020 */
[----:B------:R-:W-:-:S03]  /*06d0*/  MOV R10, RZ ;  /* 0x000000ff000a7202 */ /* 0x000fc60000000f00 */
[----:B------:R-:W-:Y:S01]  /*06e0*/  IMAD R43, R35, R41, R43 ;  /* 0x00000029232b7224 */ /* 0x000fe200078e022b */
[----:B------:R-:W-:Y:S01]  /*06f0*/  SHF.R.S32.HI R35, RZ, 0x1f, R45 ;  /* 0x0000001fff237819 */ /* 0x000fe2000001142d */
[----:B------:R-:W-:Y:S01]  /*0700*/  IMAD.IADD R36, R15, 0x1, R38 ;  /* 0x000000010f247824 */ /* 0x000fe200078e0226 */
[----:B------:R-:W-:Y:S01]  /*0710*/  IADD3 R32, P0, R45, R32, RZ ;  /* 0x000000202d207210 */ /* 0x000fe20007f1e0ff */
[----:B------:R-:W-:-:S03]  /*0720*/  IMAD.WIDE R46, R37, 0x4, R46 ;  /* 0x00000004252e7825 */ /* 0x000fc600078e022e */
[----:B------:R-:W-:Y:S01]  /*0730*/  IADD3.X R35, R35, R33, R43, P0, !PT ;  /* 0x0000002123237210 */ /* 0x000fe200007fe42b */
[----:B------:R-:W-:Y:S01]  /*0740*/  IMAD.WIDE R30, R37, 0x4, R30 ;  /* 0x00000004251e7825 */ /* 0x000fe200078e021e */
[----:B------:R-:W-:Y:S02]  /*0750*/  IADD3 R34, R15, R36, RZ ;  /* 0x000000240f227210 */ /* 0x000fe40007ffe0ff */
[----:B------:R-:W-:Y:S01]  /*0760*/  SHF.L.U32 R44, R32, 0x2, RZ ;  /* 0x00000002202c7819 */ /* 0x000fe200000006ff */
[----:B------:R-:W-:-:S04]  /*0770*/  IMAD.WIDE R46, R45, 0x4, R46 ;  /* 0x000000042d2e7825 */ /* 0x000fc800078e022e */
[----:B------:R-:W-:Y:S01]  /*0780*/  IMAD.WIDE R30, R45, 0x4, R30 ;  /* 0x000000042d1e7825 */ /* 0x000fe200078e021e */
[----:B------:R-:W-:Y:S02]  /*0790*/  SHF.L.U64.HI R45, R32, 0x2, R35 ;  /* 0x00000002202d7819 */ /* 0x000fe40000010223 */
[-C--:B------:R-:W-:Y:S01]  /*07a0*/  IADD3 R64, P0, R46, R49.reuse, RZ ;  /* 0x000000312e407210 */ /* 0x080fe20007f1e0ff */
[----:B------:R-:W-:Y:S01]  /*07b0*/  IMAD.IADD R33, R15, 0x1, R34 ;  /* 0x000000010f217824 */ /* 0x000fe200078e0222 */
[----:B------:R-:W-:Y:S01]  /*07c0*/  IADD3 R66, P1, R30, R49, RZ ;  /* 0x000000311e427210 */ /* 0x000fe20007f3e0ff */
[----:B------:R-:W-:Y:S01]  /*07d0*/  IMAD.WIDE R34, R34, 0x4, R44 ;  /* 0x0000000422227825 */ /* 0x000fe200078e022c */
[----:B------:R-:W-:-:S03]  /*07e0*/  IADD3.X R67, R47, R51, RZ, P0, !PT ;  /* 0x000000332f437210 */ /* 0x000fc600007fe4ff */
[----:B------:R-:W-:-:S04]  /*07f0*/  IMAD.WIDE R32, R33, 0x4, R44 ;  /* 0x0000000421207825 */ /* 0x000fc800078e022c */
[----:B------:R-:W-:-:S04]  /*0800*/  IMAD.WIDE R36, R36, 0x4, R44 ;  /* 0x0000000424247825 */ /* 0x000fc800078e022c */
[----:B------:R-:W-:-:S04]  /*0810*/  IMAD.WIDE R38, R38, 0x4, R44 ;  /* 0x0000000426267825 */ /* 0x000fc800078e022c */
[----:B------:R-:W-:-:S04]  /*0820*/  IMAD.WIDE R40, R40, 0x4, R44 ;  /* 0x0000000428287825 */ /* 0x000fc800078e022c */
[----:B------:R-:W-:-:S04]  /*0830*/  IMAD.WIDE R42, R42, 0x4, R44 ;  /* 0x000000042a2a7825 */ /* 0x000fc800078e022c */
[----:B------:R-:W-:-:S04]  /*0840*/  IMAD.WIDE R44, R65, 0x20, R44 ;  /* 0x00000020412c7825 */ /* 0x000fc800078e022c */
[----:B------:R-:W-:Y:S02]  /*0850*/  IMAD.X R68, R31, 0x1, R51, P1 ;  /* 0x000000011f447824 */ /* 0x000fe400008e0633 */
[----:B------:R-:W-:Y:S01]  /*0860*/  IMAD.WIDE R44, R15, 0x4, R44 ;  /* 0x000000040f2c7825 */ /* 0x000fe200078e022c */
[----:B------:R-:W-:-:S04]  /*0870*/  MOV R15, RZ ;  /* 0x000000ff000f7202 */ /* 0x000fc80000000f00 */
.L_x_337:
[----:B------:R-:W-:-:S04]  /*0880*/  IADD3 R48, P0, R44, UR8, RZ ;  /* 0x000000082c307c10 */ /* 0x000fc8000ff1e0ff */
[----:B------:R-:W-:-:S05]  /*0890*/  IADD3.X R49, R45, UR9, RZ, P0, !PT ;  /* 0x000000092d317c10 */ /* 0x000fca00087fe4ff */
[C---:B------:R-:W-:Y:S01]  /*08a0*/  IMAD.WIDE R46, R65.reuse, 0x20, R48 ;  /* 0x00000020412e7825 */ /* 0x040fe200078e0230 */
[----:B------:R-:W-:Y:S01]  /*08b0*/  IADD3 R76, P0, R64, UR8, RZ ;  /* 0x00000008404c7c10 */ /* 0x000fe2000ff1e0ff */
[----:B------:R0:W2:Y:S04]  /*08c0*/  LDG.E R48, [R48.64] ;  /* 0x0000000630307981 */ /* 0x0000a8000c1e1900 */
[----:B------:R-:W-:Y:S01]  /*08d0*/  IMAD.WIDE R30, R65, 0x20, R46 ;  /* 0x00000020411e7825 */ /* 0x000fe200078e022e */
[----:B------:R-:W-:Y:S01]  /*08e0*/  IADD3.X R77, R67, UR9, RZ, P0, !PT ;  /* 0x00000009434d7c10 */ /* 0x000fe200087fe4ff */
[----:B------:R1:W3:Y:S04]  /*08f0*/  LDG.E R47, [R46.64] ;  /* 0x000000062e2f7981 */ /* 0x0002e8000c1e1900 */
[C---:B------:R-:W-:Y:S01]  /*0900*/  IMAD.WIDE R50, R65.reuse, 0x20, R30 ;  /* 0x0000002041327825 */ /* 0x040fe200078e021e */
[----:B0-----:R-:W4:Y:S04]  /*0910*/  LDG.E R49, [R76.64+0x80] ;  /* 0x000080064c317981 */ /* 0x001f28000c1e1900 */
[----:B------:R0:W5:Y:S01]  /*0920*/  LDG.E R31, [R30.64] ;  /* 0x000000061e1f7981 */ /* 0x000162000c1e1900 */
[----:B------:R-:W-:-:S03]  /*0930*/  IMAD.WIDE R52, R65, 0x20, R50 ;  /* 0x0000002041347825 */ /* 0x000fc600078e0232 */
[----:B-1----:R-:W4:Y:S04]  /*0940*/  LDG.E R46, [R76.64] ;  /* 0x000000064c2e7981 */ /* 0x002f28000c1e1900 */
[----:B------:R1:W4:Y:S01]  /*0950*/  LDG.E R75, [R50.64] ;  /* 0x00000006324b7981 */ /* 0x000322000c1e1900 */
[----:B------:R-:W-:-:S03]  /*0960*/  IMAD.WIDE R54, R65, 0x20, R52 ;  /* 0x0000002041367825 */ /* 0x000fc600078e0234 */
[----:B------:R-:W4:Y:S04]  /*0970*/  LDG.E R53, [R52.64] ;  /* 0x0000000634357981 */ /* 0x000f28000c1e1900 */
[----:B------:R0:W4:Y:S04]  /*0980*/  LDG.E R54, [R54.64] ;  /* 0x0000000636367981 */ /* 0x000128000c1e1900 */
[----:B-1----:R1:W4:Y:S01]  /*0990*/  LDG.E R51, [R76.64+0x100] ;  /* 0x000100064c337981 */ /* 0x002322000c1e1900 */
[----:B0-----:R-:W-:-:S03]  /*09a0*/  IADD3 R30, P0, R66, UR8, RZ ;  /* 0x00000008421e7c10 */ /* 0x001fc6000ff1e0ff */
[----:B------:R1:W4:Y:S01]  /*09b0*/  LDG.E R55, [R76.64+0x180] ;  /* 0x000180064c377981 */ /* 0x000322000c1e1900 */
[----:B--2---:R-:W-:Y:S02]  /*09c0*/  FADD.FTZ R59, R48, R59 ;  /* 0x0000003b303b7221 */ /* 0x004fe40000010000 */
[----:B---3--:R-:W-:Y:S02]  /*09d0*/  FADD.FTZ R58, R47, R58 ;  /* 0x0000003a2f3a7221 */ /* 0x008fe40000010000 */
[----:B-----5:R-:W-:Y:S01]  /*09e0*/  FADD.FTZ R56, R31, R56 ;  /* 0x000000381f387221 */ /* 0x020fe20000010000 */
[----:B------:R-:W-:Y:S01]  /*09f0*/  IADD3.X R31, R68, UR9, RZ, P0, !PT ;  /* 0x00000009441f7c10 */ /* 0x000fe200087fe4ff */
[----:B----4-:R-:W-:Y:S01]  /*0a00*/  FADD.FTZ R61, R46, R61 ;  /* 0x0000003d2e3d7221 */ /* 0x010fe20000010000 */
[----:B------:R-:W-:-:S03]  /*0a10*/  IADD3 R46, P0, R42, UR8, RZ ;  /* 0x000000082a2e7c10 */ /* 0x000fc6000ff1e0ff */
[----:B------:R0:W2:Y:S01]  /*0a20*/  LDG.E R48, [R30.64+0x100] ;  /* 0x000100061e307981 */ /* 0x0000a2000c1e1900 */
[----:B------:R-:W-:Y:S01]  /*0a30*/  FADD.FTZ R29, R75, R29 ;  /* 0x0000001d4b1d7221 */ /* 0x000fe20000010000 */
[----:B------:R-:W-:Y:S02]  /*0a40*/  IADD3.X R47, R43, UR9, RZ, P0, !PT ;  /* 0x000000092b2f7c10 */ /* 0x000fe400087fe4ff */
[----:B------:R0:W3:Y:S01]  /*0a50*/  LDG.E R75, [R30.64+0x80] ;  /* 0x000080061e4b7981 */ /* 0x0000e2000c1e1900 */
[----:B------:R-:W-:-:S03]  /*0a60*/  FADD.FTZ R28, R53, R28 ;  /* 0x0000001c351c7221 */ /* 0x000fc60000010000 */
[----:B------:R0:W4:Y:S04]  /*0a70*/  LDG.E R50, [R30.64] ;  /* 0x000000061e327981 */ /* 0x000128000c1e1900 */
[----:B------:R0:W5:Y:S04]  /*0a80*/  LDG.E R52, [R30.64+0x180] ;  /* 0x000180061e347981 */ /* 0x000168000c1e1900 */
[----:B------:R0:W5:Y:S01]  /*0a90*/  LDG.E R53, [R46.64] ;  /* 0x000000062e357981 */ /* 0x000162000c1e1900 */
[----:B------:R-:W-:Y:S02]  /*0aa0*/  FADD.FTZ R70, R49, R70 ;  /* 0x0000004631467221 */ /* 0x000fe40000010000 */
[----:B------:R-:W-:Y:S01]  /*0ab0*/  FADD.FTZ R27, R54, R27 ;  /* 0x0000001b361b7221 */ /* 0x000fe20000010000 */
[----:B-1----:R1:W5:Y:S01]  /*0ac0*/  LDG.E R77, [R46.64+0x80] ;  /* 0x000080062e4d7981 */ /* 0x002362000c1e1900 */
[----:B0-----:R-:W-:Y:S01]  /*0ad0*/  IADD3 R30, P0, R40, UR8, RZ ;  /* 0x00000008281e7c10 */ /* 0x001fe2000ff1e0ff */
[----:B------:R-:W-:-:S02]  /*0ae0*/  FADD.FTZ R26, R51, R26 ;  /* 0x0000001a331a7221 */ /* 0x000fc40000010000 */
[----:B------:R1:W5:Y:S01]  /*0af0*/  LDG.E R54, [R46.64+0x100] ;  /* 0x000100062e367981 */ /* 0x000362000c1e1900 */
[----:B------:R-:W-:-:S05]  /*0b00*/  IADD3.X R31, R41, UR9, RZ, P0, !PT ;  /* 0x00000009291f7c10 */ /* 0x000fca00087fe4ff */
[----:B------:R0:W5:Y:S04]  /*0b10*/  LDG.E R49, [R30.64+0x80] ;  /* 0x000080061e317981 */ /* 0x000168000c1e1900 */
[----:B------:R0:W5:Y:S04]  /*0b20*/  LDG.E R76, [R30.64] ;  /* 0x000000061e4c7981 */ /* 0x000168000c1e1900 */
[----:B------:R0:W5:Y:S01]  /*0b30*/  LDG.E R51, [R30.64+0x100] ;  /* 0x000100061e337981 */ /* 0x000162000c1e1900 */
[----:B-1----:R-:W-:-:S04]  /*0b40*/  IADD3 R46, P0, R38, UR8, RZ ;  /* 0x00000008262e7c10 */ /* 0x002fc8000ff1e0ff */
[----:B------:R-:W-:Y:S01]  /*0b50*/  IADD3.X R47, R39, UR9, RZ, P0, !PT ;  /* 0x00000009272f7c10 */ /* 0x000fe200087fe4ff */
[----:B------:R-:W-:Y:S01]  /*0b60*/  FADD.FTZ R18, R55, R18 ;  /* 0x0000001237127221 */ /* 0x000fe20000010000 */
[----:B0-----:R-:W-:-:S03]  /*0b70*/  IADD3 R30, P0, R36, UR8, RZ ;  /* 0x00000008241e7c10 */ /* 0x001fc6000ff1e0ff */
[----:B------:R0:W5:Y:S01]  /*0b80*/  LDG.E R55, [R46.64+0x80] ;  /* 0x000080062e377981 */ /* 0x000162000c1e1900 */
[----:B------:R-:W-:Y:S01]  /*0b90*/  IADD3.X R31, R37, UR9, RZ, P0, !PT ;  /* 0x00000009251f7c10 */ /* 0x000fe200087fe4ff */
[----:B--2---:R-:W-:Y:S02]  /*0ba0*/  FADD.FTZ R25, R48, R25 ;  /* 0x0000001930197221 */ /* 0x004fe40000010000 */
[----:B------:R0:W2:Y:S01]  /*0bb0*/  LDG.E R48, [R46.64+0x100] ;  /* 0x000100062e307981 */ /* 0x0000a2000c1e1900 */
[----:B---3--:R-:W-:-:S03]  /*0bc0*/  FADD.FTZ R60, R75, R60 ;  /* 0x0000003c4b3c7221 */ /* 0x008fc60000010000 */
[----:B------:R0:W3:Y:S01]  /*0bd0*/  LDG.E R75, [R46.64] ;  /* 0x000000062e4b7981 */ /* 0x0000e2000c1e1900 */
[----:B----4-:R-:W-:-:S03]  /*0be0*/  FADD.FTZ R73, R50, R73 ;  /* 0x0000004932497221 */ /* 0x010fc60000010000 */
[----:B------:R1:W4:Y:S01]  /*0bf0*/  LDG.E R50, [R30.64+0x80] ;  /* 0x000080061e327981 */ /* 0x000322000c1e1900 */
[----:B-----5:R-:W-:-:S03]  /*0c00*/  FADD.FTZ R71, R52, R71 ;  /* 0x0000004734477221 */ /* 0x020fc60000010000 */
[----:B------:R1:W5:Y:S01]  /*0c10*/  LDG.E R52, [R30.64] ;  /* 0x000000061e347981 */ /* 0x000362000c1e1900 */
[----:B0-----:R-:W-:Y:S01]  /*0c20*/  IADD3 R46, P0, R34, UR8, RZ ;  /* 0x00000008222e7c10 */ /* 0x001fe2000ff1e0ff */
[----:B------:R-:W-:Y:S02]  /*0c30*/  FADD.FTZ R14, R53, R14 ;  /* 0x0000000e350e7221 */ /* 0x000fe40000010000 */
[----:B------:R1:W5:Y:S01]  /*0c40*/  LDG.E R53, [R30.64+0x100] ;  /* 0x000100061e357981 */ /* 0x000362000c1e1900 */
[----:B------:R-:W-:Y:S01]  /*0c50*/  IADD3.X R47, R35, UR9, RZ, P0, !PT ;  /* 0x00000009232f7c10 */ /* 0x000fe200087fe4ff */
[----:B------:R-:W-:Y:S02]  /*0c60*/  FADD.FTZ R24, R77, R24 ;  /* 0x000000184d187221 */ /* 0x000fe40000010000 */
[----:B------:R-:W-:Y:S02]  /*0c70*/  FADD.FTZ R74, R54, R74 ;  /* 0x0000004a364a7221 */ /* 0x000fe40000010000 */
[----:B------:R0:W5:Y:S01]  /*0c80*/  LDG.E R77, [R46.64] ;  /* 0x000000062e4d7981 */ /* 0x000162000c1e1900 */
[----:B-1----:R-:W-:-:S04]  /*0c90*/  IADD3 R30, P0, R32, UR8, RZ ;  /* 0x00000008201e7c10 */ /* 0x002fc8000ff1e0ff */
[----:B------:R-:W-:Y:S01]  /*0ca0*/  IADD3.X R31, R33, UR9, RZ, P0, !PT ;  /* 0x00000009211f7c10 */ /* 0x000fe200087fe4ff */
[----:B------:R-:W-:Y:S02]  /*0cb0*/  FADD.FTZ R23, R49, R23 ;  /* 0x0000001731177221 */ /* 0x000fe40000010000 */
[----:B------:R-:W-:Y:S01]  /*0cc0*/  FADD.FTZ R13, R76, R13 ;  /* 0x0000000d4c0d7221 */ /* 0x000fe20000010000 */
[----:B------:R0:W5:Y:S01]  /*0cd0*/  LDG.E R49, [R46.64+0x80] ;  /* 0x000080062e317981 */ /* 0x000162000c1e1900 */
[----:B------:R-:W-:-:S03]  /*0ce0*/  FADD.FTZ R72, R51, R72 ;  /* 0x0000004833487221 */ /* 0x000fc60000010000 */
[----:B------:R-:W5:Y:S04]  /*0cf0*/  LDG.E R54, [R30.64] ;  /* 0x000000061e367981 */ /* 0x000f68000c1e1900 */
[----:B------:R-:W5:Y:S04]  /*0d00*/  LDG.E R76, [R30.64+0x80] ;  /* 0x000080061e4c7981 */ /* 0x000f68000c1e1900 */
[----:B0-----:R-:W5:Y:S04]  /*0d10*/  LDG.E R47, [R46.64+0x100] ;  /* 0x000100062e2f7981 */ /* 0x001f68000c1e1900 */
[----:B------:R-:W5:Y:S01]  /*0d20*/  LDG.E R51, [R30.64+0x100] ;  /* 0x000100061e337981 */ /* 0x000f62000c1e1900 */
[----:B------:R-:W-:-:S04]  /*0d30*/  IADD3 R10, R10, 0x1, RZ ;  /* 0x000000010a0a7810 */ /* 0x000fc80007ffe0ff */
[----:B------:R-:W-:Y:S01]  /*0d40*/  ISETP.GE.AND P0, PT, R10, c[0x0][0x3e0], PT ;  /* 0x0000f8000a007a0c */ /* 0x000fe20003f06270 */
[----:B------:R-:W-:Y:S01]  /*0d50*/  ULEA UR8, UP0, UR10, UR8, 0x2 ;  /* 0x000000080a087291 */ /* 0x000fe2000f80103f */
[----:B------:R-:W-:-:S03]  /*0d60*/  FADD.FTZ R22, R55, R22 ;  /* 0x0000001637167221 */ /* 0x000fc60000010000 */
[----:B------:R-:W-:Y:S01]  /*0d70*/  UIADD3.X UR9, UR9, UR4, URZ, UP0, !UPT ;  /* 0x0000000409097290 */ /* 0x000fe200087fe43f */
[----:B--2---:R-:W-:Y:S02]  /*0d80*/  FADD.FTZ R69, R48, R69 ;  /* 0x0000004530457221 */ /* 0x004fe40000010000 */
[----:B---3--:R-:W-:Y:S02]  /*0d90*/  FADD.FTZ R12, R75, R12 ;  /* 0x0000000c4b0c7221 */ /* 0x008fe40000010000 */
[----:B----4-:R-:W-:Y:S02]  /*0da0*/  FADD.FTZ R21, R50, R21 ;  /* 0x0000001532157221 */ /* 0x010fe40000010000 */
[----:B-----5:R-:W-:Y:S02]  /*0db0*/  FADD.FTZ R11, R52, R11 ;  /* 0x0000000b340b7221 */ /* 0x020fe40000010000 */
[----:B------:R-:W-:Y:S02]  /*0dc0*/  FADD.FTZ R17, R53, R17 ;  /* 0x0000001135117221 */ /* 0x000fe40000010000 */
[----:B------:R-:W-:-:S02]  /*0dd0*/  FADD.FTZ R8, R77, R8 ;  /* 0x000000084d087221 */ /* 0x000fc40000010000 */
[----:B------:R-:W-:Y:S02]  /*0de0*/  FADD.FTZ R20, R49, R20 ;  /* 0x0000001431147221 */ /* 0x000fe40000010000 */
[----:B------:R-:W-:Y:S02]  /*0df0*/  FADD.FTZ R9, R54, R9 ;  /* 0x0000000936097221 */ /* 0x000fe40000010000 */
[----:B------:R-:W-:Y:S02]  /*0e00*/  FADD.FTZ R19, R76, R19 ;  /* 0x000000134c137221 */ /* 0x000fe40000010000 */
[----:B------:R-:W-:Y:S02]  /*0e10*/  FADD.FTZ R16, R47, R16 ;  /* 0x000000102f107221 */ /* 0x000fe40000010000 */
[----:B------:R-:W-:Y:S01]  /*0e20*/  FADD.FTZ R15, R51, R15 ;  /* 0x0000000f330f7221 */ /* 0x000fe20000010000 */
[----:B------:R-:W-:Y:S05]  /*0e30*/  @!P0 BRA `(.L_x_337) ;  /* 0xfffffa4000008947 */ /* 0x000fea000383ffff */
.L_x_336:
[--C-:B------:R-:W-:Y:S01]  /*0e40*/  SHF.R.S32.HI R33, RZ, 0x2, R62.reuse ;  /* 0x00000002ff217819 */ /* 0x100fe2000001143e */
[----:B------:R-:W-:Y:S01]  /*0e50*/  FMUL.FTZ R14, R14, c[0x0][0x2e0] ;  /* 0x0000b8000e0e7a20 */ /* 0x000fe20000410000 */
[----:B------:R-:W-:Y:S01]  /*0e60*/  SHF.R.S32.HI R30, RZ, 0x1f, R62 ;  /* 0x0000001fff1e7819 */ /* 0x000fe2000001143e */
[----:B------:R-:W-:Y:S01]  /*0e70*/  FMUL.FTZ R13, R13, c[0x0][0x2e0] ;  /* 0x0000b8000d0d7a20 */ /* 0x000fe20000410000 */
[-C--:B------:R-:W-:Y:S01]  /*0e80*/  LEA.HI R10, R57, R6.reuse, RZ, 0x3 ;  /* 0x00000006390a7211 */ /* 0x080fe200078f18ff */
[----:B------:R-:W-:Y:S01]  /*0e90*/  FMUL.FTZ R12, R12, c[0x0][0x2e0] ;  /* 0x0000b8000c0c7a20 */ /* 0x000fe20000410000 */
[----:B------:R-:W-:Y:S01]  /*0ea0*/  LEA.HI R32, R63, R63, RZ, 0x1 ;  /* 0x0000003f3f207211 */ /* 0x000fe200078f08ff */
[----:B------:R-:W-:Y:S01]  /*0eb0*/  FMUL.FTZ R22, R22, c[0x0][0x2e0] ;  /* 0x0000b80016167a20 */ /* 0x000fe20000410000 */
[----:B------:R-:W-:Y:S01]  /*0ec0*/  LEA.HI R31, R30, R33, RZ, 0x3 ;  /* 0x000000211e1f7211 */ /* 0x000fe200078f18ff */
[----:B------:R-:W-:Y:S01]  /*0ed0*/  FMUL.FTZ R21, R21, c[0x0][0x2e0] ;  /* 0x0000b80015157a20 */ /* 0x000fe20000410000 */
[----:B------:R-:W-:Y:S01]  /*0ee0*/  LOP3.LUT R35, R10, 0x1ffffff8, RZ, 0xc0, !PT ;  /* 0x1ffffff80a237812 */ /* 0x000fe200078ec0ff */
[----:B------:R-:W-:Y:S01]  /*0ef0*/  FMUL.FTZ R20, R20, c[0x0][0x2e0] ;  /* 0x0000b80014147a20 */ /* 0x000fe20000410000 */
[----:B------:R-:W-:Y:S01]  /*0f00*/  LOP3.LUT R37, R62, 0x3ffffffc, RZ, 0xc0, !PT ;  /* 0x3ffffffc3e257812 */ /* 0x000fe200078ec0ff */
[----:B------:R-:W-:Y:S01]  /*0f10*/  FMUL.FTZ R19, R19, c[0x0][0x2e0] ;  /* 0x0000b80013137a20 */ /* 0x000fe20000410000 */
[----:B------:R-:W-:Y:S01]  /*0f20*/  LOP3.LUT R36, R32, 0x1ffffe, RZ, 0xc0, !PT ;  /* 0x001ffffe20247812 */ /* 0x000fe200078ec0ff */
[----:B------:R-:W-:Y:S01]  /*0f30*/  IMAD.IADD R30, R6, 0x1, -R35 ;  /* 0x00000001061e7824 */ /* 0x000fe200078e0a23 */
[----:B------:R-:W-:Y:S01]  /*0f40*/  LOP3.LUT R32, R31, 0xfffffff8, RZ, 0xc0, !PT ;  /* 0xfffffff81f207812 */ /* 0x000fe200078ec0ff */
[----:B------:R-:W-:Y:S01]  /*0f50*/  FMUL.FTZ R56, R56, c[0x0][0x2e0] ;  /* 0x0000b80038387a20 */ /* 0x000fe20000410000 */
[-C--:B------:R-:W-:Y:S01]  /*0f60*/  LEA.HI R57, R57, R6.reuse, RZ, 0x6 ;  /* 0x0000000639397211 */ /* 0x080fe200078f30ff */
[----:B------:R-:W-:Y:S01]  /*0f70*/  FMUL.FTZ R35, R29, c[0x0][0x2e0] ;  /* 0x0000b8001d237a20 */ /* 0x000fe20000410000 */
[----:B------:R-:W-:Y:S01]  /*0f80*/  IADD3 R6, -R37, R6, RZ ;  /* 0x0000000625067210 */ /* 0x000fe20007ffe1ff */
[----:B------:R-:W-:Y:S01]  /*0f90*/  FMUL.FTZ R37, R11, c[0x0][0x2e0] ;  /* 0x0000b8000b257a20 */ /* 0x000fe20000410000 */
[----:B------:R-:W-:Y:S01]  /*0fa0*/  F2FP.BF16.PACK_AB R11, R13, R14 ;  /* 0x0000000e0d0b723e */ /* 0x000fe200000010ff */
[----:B------:R-:W-:Y:S01]  /*0fb0*/  IMAD.IADD R33, R33, 0x1, -R32 ;  /* 0x0000000121217824 */ /* 0x000fe200078e0a20 */
[----:B------:R-:W-:Y:S01]  /*0fc0*/  SHF.R.S32.HI R57, RZ, 0x6, R57 ;  /* 0x00000006ff397819 */ /* 0x000fe20000011439 */
[----:B------:R-:W-:Y:S01]  /*0fd0*/  FMUL.FTZ R61, R61, c[0x0][0x2e0] ;  /* 0x0000b8003d3d7a20 */ /* 0x000fe20000410000 */
[----:B------:R-:W-:Y:S01]  /*0fe0*/  F2FP.BF16.PACK_AB R13, R37, R12 ;  /* 0x0000000c250d723e */ /* 0x000fe200000010ff */
[----:B------:R-:W-:Y:S01]  /*0ff0*/  FMUL.FTZ R34, R73, c[0x0][0x2e0] ;  /* 0x0000b80049227a20 */ /* 0x000fe20000410000 */
[----:B------:R-:W-:Y:S01]  /*1000*/  SHF.L.U32 R12, R33, 0x6, RZ ;  /* 0x00000006210c7819 */ /* 0x000fe200000006ff */
[----:B------:R-:W-:Y:S01]  /*1010*/  FMUL.FTZ R24, R24, c[0x0][0x2e0] ;  /* 0x0000b80018187a20 */ /* 0x000fe20000410000 */
[----:B------:R-:W-:Y:S01]  /*1020*/  F2FP.BF16.PACK_AB R22, R21, R22 ;  /* 0x000000161516723e */ /* 0x000fe200000010ff */
[----:B------:R-:W-:Y:S01]  /*1030*/  FMUL.FTZ R23, R23, c[0x0][0x2e0] ;  /* 0x0000b80017177a20 */ /* 0x000fe20000410000 */
[----:B------:R-:W-:Y:S01]  /*1040*/  SHF.L.U32 R21, R57, 0x3, RZ ;  /* 0x0000000339157819 */ /* 0x000fe200000006ff */
[----:B------:R-:W-:Y:S01]  /*1050*/  FMUL.FTZ R31, R59, c[0x0][0x2e0] ;  /* 0x0000b8003b1f7a20 */ /* 0x000fe20000410000 */
[----:B------:R-:W-:Y:S01]  /*1060*/  LOP3.LUT R12, R12, 0x1c0, RZ, 0xc0, !PT ;  /* 0x000001c00c0c7812 */ /* 0x000fe200078ec0ff */
[----:B------:R-:W-:Y:S01]  /*1070*/  FMUL.FTZ R58, R58, c[0x0][0x2e0] ;  /* 0x0000b8003a3a7a20 */ /* 0x000fe20000410000 */
[----:B------:R-:W-:Y:S01]  /*1080*/  IADD3 R63, R63, -R36, RZ ;  /* 0x800000243f3f7210 */ /* 0x000fe20007ffe0ff */
[----:B------:R-:W-:Y:S01]  /*1090*/  FMUL.FTZ R70, R70, c[0x0][0x2e0] ;  /* 0x0000b80046467a20 */ /* 0x000fe20000410000 */
[----:B------:R-:W-:Y:S01]  /*10a0*/  LOP3.LUT R21, R12, 0x18, R21, 0xf8, !PT ;  /* 0x000000180c157812 */ /* 0x000fe200078ef815 */
[----:B------:R-:W-:Y:S01]  /*10b0*/  FMUL.FTZ R28, R28, c[0x0][0x2e0] ;  /* 0x0000b8001c1c7a20 */ /* 0x000fe20000410000 */
[----:B------:R-:W-:Y:S01]  /*10c0*/  SHF.R.U32.HI R12, RZ, 0x3, R12 ;  /* 0x00000003ff0c7819 */ /* 0x000fe2000001160c */
[----:B------:R-:W-:Y:S01]  /*10d0*/  IMAD R63, R63, 0x200, R6 ;  /* 0x000002003f3f7824 */ /* 0x000fe200078e0206 */
[----:B------:R-:W-:Y:S01]  /*10e0*/  SHF.R.S32.HI R14, RZ, 0x3, R10 ;  /* 0x00000003ff0e7819 */ /* 0x000fe2000001140a */
[----:B------:R-:W-:Y:S01]  /*10f0*/  FMUL.FTZ R27, R27, c[0x0][0x2e0] ;  /* 0x0000b8001b1b7a20 */ /* 0x000fe20000410000 */
[----:B------:R-:W-:Y:S01]  /*1100*/  LOP3.LUT R12, R21, R12, RZ, 0x3c, !PT ;  /* 0x0000000c150c7212 */ /* 0x000fe200078e3cff */
[----:B------:R-:W-:Y:S01]  /*1110*/  FMUL.FTZ R39, R9, c[0x0][0x2e0] ;  /* 0x0000b80009277a20 */ /* 0x000fe20000410000 */
[----:B------:R-:W-:Y:S01]  /*1120*/  LOP3.LUT P0, RZ, R33, 0x4, RZ, 0xc0, !PT ;  /* 0x0000000421ff7812 */ /* 0x000fe2000780c0ff */
[----:B------:R-:W-:Y:S01]  /*1130*/  FMUL.FTZ R26, R26, c[0x0][0x2e0] ;  /* 0x0000b8001a1a7a20 */ /* 0x000fe20000410000 */
[----:B------:R-:W-:Y:S01]  /*1140*/  SHF.L.U32 R6, R14, 0x6, RZ ;  /* 0x000000060e067819 */ /* 0x000fe200000006ff */
[----:B------:R-:W-:Y:S01]  /*1150*/  FMUL.FTZ R25, R25, c[0x0][0x2e0] ;  /* 0x0000b80019197a20 */ /* 0x000fe20000410000 */
[----:B------:R-:W-:Y:S01]  /*1160*/  LEA R10, R63, R12, 0x1 ;  /* 0x0000000c3f0a7211 */ /* 0x000fe200078e08ff */
[----:B------:R-:W-:Y:S01]  /*1170*/  FMUL.FTZ R18, R18, c[0x0][0x2e0] ;  /* 0x0000b80012127a20 */ /* 0x000fe20000410000 */
[----:B------:R-:W-:Y:S01]  /*1180*/  F2FP.BF16.PACK_AB R20, R19, R20 ;  /* 0x000000141314723e */ /* 0x000fe200000010ff */
[----:B------:R-:W-:Y:S01]  /*1190*/  FMUL.FTZ R71, R71, c[0x0][0x2e0] ;  /* 0x0000b80047477a20 */ /* 0x000fe20000410000 */
[----:B------:R-:W-:Y:S01]  /*11a0*/  LOP3.LUT R19, R6, 0x1c0, RZ, 0xc0, !PT ;  /* 0x000001c006137812 */ /* 0x000fe200078ec0ff */
[----:B------:R-:W-:Y:S01]  /*11b0*/  FMUL.FTZ R6, R17, c[0x0][0x2e0] ;  /* 0x0000b80011067a20 */ /* 0x000fe20000410000 */
[----:B------:R-:W-:Y:S01]  /*11c0*/  F2FP.BF16.PACK_AB R32, R35, R56 ;  /* 0x000000382320723e */ /* 0x000fe200000010ff */
[----:B------:R-:W-:Y:S01]  /*11d0*/  FMUL.FTZ R35, R60, c[0x0][0x2e0] ;  /* 0x0000b8003c237a20 */ /* 0x000fe20000410000 */
[----:B------:R-:W-:Y:S01]  /*11e0*/  SHF.L.U32 R17, R10, 0x1, RZ ;  /* 0x000000010a117819 */ /* 0x000fe200000006ff */
[----:B------:R-:W-:Y:S01]  /*11f0*/  FMUL.FTZ R74, R74, c[0x0][0x2e0] ;  /* 0x0000b8004a4a7a20 */ /* 0x000fe20000410000 */
[----:B------:R-:W-:Y:S01]  /*1200*/  F2FP.BF16.PACK_AB R29, R34, R61 ;  /* 0x0000003d221d723e */ /* 0x000fe200000010ff */
[----:B------:R-:W-:Y:S01]  /*1210*/  FMUL.FTZ R34, R8, c[0x0][0x2e0] ;  /* 0x0000b80008227a20 */ /* 0x000fe20000410000 */
[----:B------:R-:W-:Y:S01]  /*1220*/  F2FP.BF16.PACK_AB R23, R23, R24 ;  /* 0x000000181717723e */ /* 0x000fe200000010ff */
[----:B------:R-:W-:Y:S01]  /*1230*/  FMUL.FTZ R21, R72, c[0x0][0x2e0] ;  /* 0x0000b80048157a20 */ /* 0x000fe20000410000 */
[----:B------:R-:W-:Y:S01]  /*1240*/  F2FP.BF16.PACK_AB R31, R58, R31 ;  /* 0x0000001f3a1f723e */ /* 0x000fe200000010ff */
[----:B------:R-:W-:Y:S01]  /*1250*/  FMUL.FTZ R69, R69, c[0x0][0x2e0] ;  /* 0x0000b80045457a20 */ /* 0x000fe20000410000 */
[----:B------:R-:W-:Y:S01]  /*1260*/  IADD3 R24, R17, 0x40, RZ ;  /* 0x0000004011187810 */ /* 0x000fe20007ffe0ff */
[----:B------:R-:W-:Y:S01]  /*1270*/  FMUL.FTZ R16, R16, c[0x0][0x2e0] ;  /* 0x0000b80010107a20 */ /* 0x000fe20000410000 */
[----:B------:R-:W-:Y:S01]  /*1280*/  F2FP.BF16.PACK_AB R9, R35, R70 ;  /* 0x000000462309723e */ /* 0x000fe200000010ff */
[----:B------:R-:W-:Y:S01]  /*1290*/  FMUL.FTZ R15, R15, c[0x0][0x2e0] ;  /* 0x0000b8000f0f7a20 */ /* 0x000fe20000410000 */
[----:B------:R-:W-:Y:S01]  /*12a0*/  @P0 IADD3 R24, R17, -0x40, RZ ;  /* 0xffffffc011180810 */ /* 0x000fe20007ffe0ff */
[----:B------:R-:W-:Y:S01]  /*12b0*/  STS [R17], R29 ;  /* 0x0000001d11007388 */ /* 0x000fe20000000800 */
[----:B------:R-:W-:Y:S01]  /*12c0*/  F2FP.BF16.PACK_AB R8, R27, R28 ;  /* 0x0000001c1b08723e */ /* 0x000fe200000010ff */
[----:B------:R-:W-:Y:S01]  /*12d0*/  IMAD.SHL.U32 R12, R30, 0x8, RZ ;  /* 0x000000081e0c7824 */ /* 0x000fe200078e00ff */
[----:B------:R-:W-:Y:S01]  /*12e0*/  F2FP.BF16.PACK_AB R27, R39, R34 ;  /* 0x00000022271b723e */ /* 0x000fe200000010ff */
[----:B------:R-:W-:Y:S01]  /*12f0*/  STS [R17+0x400], R31 ;  /* 0x0004001f11007388 */ /* 0x000fe20000000800 */
[----:B------:R-:W-:Y:S01]  /*1300*/  F2FP.BF16.PACK_AB R25, R25, R26 ;  /* 0x0000001a1919723e */ /* 0x000fe200000010ff */
[----:B------:R-:W-:Y:S01]  /*1310*/  BSSY B0, `(.L_x_338) ;  /* 0x0000039000007945 */ /* 0x000fe20003800000 */
[----:B------:R-:W-:Y:S01]  /*1320*/  F2FP.BF16.PACK_AB R18, R71, R18 ;  /* 0x000000124712723e */ /* 0x000fe200000010ff */
[----:B------:R-:W-:Y:S01]  /*1330*/  STS [R24], R9 ;  /* 0x0000000918007388 */ /* 0x000fe20000000800 */
[----:B------:R-:W-:-:S02]  /*1340*/  F2FP.BF16.PACK_AB R21, R21, R74 ;  /* 0x0000004a1515723e */ /* 0x000fc400000010ff */
[----:B------:R-:W-:Y:S01]  /*1350*/  F2FP.BF16.PACK_AB R69, R6, R69 ;  /* 0x000000450645723e */ /* 0x000fe200000010ff */
[----:B------:R-:W-:Y:S01]  /*1360*/  STS [R24+0x400], R11 ;  /* 0x0004000b18007388 */ /* 0x000fe20000000800 */
[----:B------:R-:W-:Y:S01]  /*1370*/  F2FP.BF16.PACK_AB R15, R15, R16 ;  /* 0x000000100f0f723e */ /* 0x000fe200000010ff */
[----:B------:R-:W-:Y:S01]  /*1380*/  IMAD R16, R7, c[0x0][0x398], RZ ;  /* 0x0000e60007107a24 */ /* 0x000fe200078e02ff */
[----:B------:R-:W-:Y:S01]  /*1390*/  SHF.R.U32.HI R10, RZ, 0x3, R19 ;  /* 0x00000003ff0a7819 */ /* 0x000fe20000011613 */
[----:B------:R-:W-:Y:S01]  /*13a0*/  STS [R17+0x1000], R32 ;  /* 0x0010002011007388 */ /* 0x000fe20000000800 */
[----:B------:R-:W-:-:S03]  /*13b0*/  LOP3.LUT R19, R19, 0x38, R12, 0xf8, !PT ;  /* 0x0000003813137812 */ /* 0x000fc600078ef80c */
[----:B------:R-:W-:Y:S01]  /*13c0*/  STS [R17+0x1400], R8 ;  /* 0x0014000811007388 */ /* 0x000fe20000000800 */
[----:B------:R-:W-:Y:S01]  /*13d0*/  LOP3.LUT R10, R19, R10, RZ, 0x3c, !PT ;  /* 0x0000000a130a7212 */ /* 0x000fe200078e3cff */
[----:B------:R-:W-:Y:S02]  /*13e0*/  IMAD R19, R3, c[0x0][0x39c], R16 ;  /* 0x0000e70003137a24 */ /* 0x000fe400078e0210 */
[----:B------:R0:W-:Y:S01]  /*13f0*/  STS [R24+0x1000], R13 ;  /* 0x0010000d18007388 */ /* 0x0001e20000000800 */
[----:B------:R-:W-:-:S03]  /*1400*/  LEA R10, R57, R10, 0x9 ;  /* 0x0000000a390a7211 */ /* 0x000fc600078e48ff */
[----:B------:R2:W-:Y:S02]  /*1410*/  STS [R24+0x1400], R27 ;  /* 0x0014001b18007388 */ /* 0x0005e40000000800 */
[----:B------:R-:W-:Y:S02]  /*1420*/  IMAD.SHL.U32 R26, R10, 0x2, RZ ;  /* 0x000000020a1a7824 */ /* 0x000fe400078e00ff */
[----:B------:R-:W-:Y:S01]  /*1430*/  STS [R17+0x2000], R25 ;  /* 0x0020001911007388 */ /* 0x000fe20000000800 */
[----:B0-----:R-:W-:-:S03]  /*1440*/  SHF.R.S32.HI R13, RZ, 0x1f, R12 ;  /* 0x0000001fff0d7819 */ /* 0x001fc6000001140c */
[----:B------:R-:W-:Y:S01]  /*1450*/  STS [R17+0x2400], R23 ;  /* 0x0024001711007388 */ /* 0x000fe20000000800 */
[----:B--2---:R-:W-:Y:S01]  /*1460*/  IADD3 R27, R12, 0x40, RZ ;  /* 0x000000400c1b7810 */ /* 0x004fe20007ffe0ff */
[C---:B------:R-:W-:Y:S02]  /*1470*/  IMAD.WIDE.U32 R6, R3.reuse, c[0x0][0x398], R12 ;  /* 0x0000e60003067a25 */ /* 0x040fe400078e000c */
[----:B------:R-:W-:Y:S01]  /*1480*/  STS [R24+0x2000], R18 ;  /* 0x0020001218007388 */ /* 0x000fe20000000800 */
[----:B------:R-:W-:Y:S02]  /*1490*/  IADD3 R3, -R3, R0, RZ ;  /* 0x0000000003037210 */ /* 0x000fe40007ffe1ff */
[----:B------:R-:W-:Y:S01]  /*14a0*/  IADD3 R0, R14, 0x20, RZ ;  /* 0x000000200e007810 */ /* 0x000fe20007ffe0ff */
[----:B------:R0:W-:Y:S01]  /*14b0*/  STS [R24+0x2400], R21 ;  /* 0x0024001518007388 */ /* 0x0001e20000000800 */
[----:B------:R-:W-:Y:S02]  /*14c0*/  IADD3 R6, P0, R4, R6, RZ ;  /* 0x0000000604067210 */ /* 0x000fe40007f1e0ff */
[----:B------:R-:W-:Y:S01]  /*14d0*/  ISETP.GE.AND P1, PT, R14, R3, PT ;  /* 0x000000030e00720c */ /* 0x000fe20003f26270 */
[----:B------:R2:W-:Y:S01]  /*14e0*/  STS [R17+0x3000], R22 ;  /* 0x0030001611007388 */ /* 0x0005e20000000800 */
[----:B-1----:R-:W-:-:S02]  /*14f0*/  SHF.R.S32.HI R4, RZ, 0x1f, R5 ;  /* 0x0000001fff047819 */ /* 0x002fc40000011405 */
[----:B------:R-:W-:Y:S01]  /*1500*/  IADD3.X R7, R2, R7, R19, P0, !PT ;  /* 0x0000000702077210 */ /* 0x000fe200007fe413 */
[----:B------:R1:W-:Y:S01]  /*1510*/  STS [R17+0x3400], R20 ;  /* 0x0034001411007388 */ /* 0x0003e20000000800 */
[----:B------:R-:W-:Y:S01]  /*1520*/  ISETP.GE.AND P0, PT, R0, R3, PT ;  /* 0x000000030000720c */ /* 0x000fe20003f06270 */
[----:B------:R-:W-:Y:S01]  /*1530*/  IMAD R4, R4, c[0x0][0x3b0], RZ ;  /* 0x0000ec0004047a24 */ /* 0x000fe200078e02ff */
[----:B------:R-:W-:Y:S01]  /*1540*/  SHF.R.S32.HI R0, RZ, 0x1f, R14 ;  /* 0x0000001fff007819 */ /* 0x000fe2000001140e */
[----:B------:R1:W-:Y:S02]  /*1550*/  STS [R24+0x3000], R69 ;  /* 0x0030004518007388 */ /* 0x0003e40000000800 */
[C---:B0-----:R-:W-:Y:S02]  /*1560*/  IMAD R21, R5.reuse, c[0x0][0x3b4], R4 ;  /* 0x0000ed0005157a24 */ /* 0x041fe400078e0204 */
[----:B------:R1:W-:Y:S01]  /*1570*/  STS [R24+0x3400], R15 ;  /* 0x0034000f18007388 */ /* 0x0003e20000000800 */
[----:B--2---:R-:W-:-:S03]  /*1580*/  IMAD.WIDE.U32 R22, R5, c[0x0][0x3b0], R6 ;  /* 0x0000ec0005167a25 */ /* 0x004fc600078e0006 */
[----:B------:R-:W-:Y:S02]  /*1590*/  BAR.SYNC.DEFER_BLOCKING 0x0 ;  /* 0x0000000000007b1d */ /* 0x000fe40000010000 */
[----:B------:R-:W-:-:S04]  /*15a0*/  IADD3 R21, R23, R21, RZ ;  /* 0x0000001517157210 */ /* 0x000fc80007ffe0ff */
[----:B------:R1:W0:Y:S01]  /*15b0*/  LDS.128 R8, [R26+0x1000] ;  /* 0x001000001a087984 */ /* 0x0002220000000c00 */
[----:B------:R-:W-:Y:S05]  /*15c0*/  @P1 BRA `(.L_x_339) ;  /* 0x000000d000001947 */ /* 0x000fea0003800000 */
[----:B------:R-:W-:Y:S01]  /*15d0*/  ISETP.GE.AND P1, PT, R12, c[0x0][0x220], PT ;  /* 0x000088000c007a0c */ /* 0x000fe20003f26270 */
[----:B------:R-:W2:Y:S01]  /*15e0*/  LDS.128 R4, [R26+0x2000] ;  /* 0x002000001a047984 */ /* 0x000ea20000000c00 */
[----:B-1----:R-:W-:Y:S01]  /*15f0*/  IMAD R15, R0, c[0x0][0x398], RZ ;  /* 0x0000e600000f7a24 */ /* 0x002fe200078e02ff */
[----:B------:R-:W-:Y:S01]  /*1600*/  ISETP.GE.AND P2, PT, R27, c[0x0][0x220], PT ;  /* 0x000088001b007a0c */ /* 0x000fe20003f46270 */
[----:B------:R-:W-:Y:S02]  /*1610*/  IMAD.MOV.U32 R20, RZ, RZ, R22 ;  /* 0x000000ffff147224 */ /* 0x000fe400078e0016 */
[C---:B------:R-:W-:Y:S02]  /*1620*/  IMAD R15, R14.reuse, c[0x0][0x39c], R15 ;  /* 0x0000e7000e0f7a24 */ /* 0x040fe400078e020f */
[----:B------:R-:W-:-:S05]  /*1630*/  IMAD.WIDE.U32 R2, R14, c[0x0][0x398], R20 ;  /* 0x0000e6000e027a25 */ /* 0x000fca00078e0014 */
[----:B------:R-:W1:Y:S01]  /*1640*/  @!P1 LDS.128 R16, [R26] ;  /* 0x000000001a109984 */ /* 0x000e620000000c00 */
[----:B------:R-:W-:Y:S02]  /*1650*/  IADD3 R3, R3, R15, RZ ;  /* 0x0000000f03037210 */ /* 0x000fe40007ffe0ff */
[----:B------:R-:W-:-:S04]  /*1660*/  LEA R24, P3, R2, c[0x0][0x338], 0x1 ;  /* 0x0000ce0002187a11 */ /* 0x000fc800078608ff */
[----:B------:R-:W-:-:S05]  /*1670*/  LEA.HI.X R25, R2, c[0x0][0x33c], R3, 0x1, P3 ;  /* 0x0000cf0002197a11 */ /* 0x000fca00018f0c03 */
[----:B--2---:R2:W-:Y:S04]  /*1680*/  @!P2 STG.E.128 [R24.64+0x80], R4 ;  /* 0x000080041800a986 */ /* 0x0045e8000c101d06 */
[----:B-1----:R2:W-:Y:S02]  /*1690*/  @!P1 STG.E.128 [R24.64], R16 ;  /* 0x0000001018009986 */ /* 0x0025e4000c101d06 */
.L_x_339:
[----:B------:R-:W-:Y:S05]  /*16a0*/  BSYNC B0 ;  /* 0x0000000000007941 */ /* 0x000fea0003800000 */
.L_x_338:
[----:B--2---:R2:W3:Y:S01]  /*16b0*/  LDS.128 R4, [R26+0x3000] ;  /* 0x003000001a047984 */ /* 0x0044e20000000c00 */
[----:B------:R-:W-:Y:S05]  /*16c0*/  @P0 EXIT ;  /* 0x000000000000094d */ /* 0x000fea0003800000 */
[----:B------:R-:W-:Y:S01]  /*16d0*/  IADD3 R13, P0, R14, 0x20, RZ ;  /* 0x000000200e0d7810 */ /* 0x000fe20007f1e0ff */
[----:B------:R-:W-:Y:S01]  /*16e0*/  IMAD.MOV.U32 R2, RZ, RZ, R22 ;  /* 0x000000ffff027224 */ /* 0x000fe200078e0016 */
[----:B------:R-:W-:Y:S02]  /*16f0*/  MOV R3, R21 ;  /* 0x0000001500037202 */ /* 0x000fe40000000f00 */
[----:B------:R-:W-:Y:S02]  /*1700*/  IADD3.X R0, RZ, R0, RZ, P0, !PT ;  /* 0x00000000ff007210 */ /* 0x000fe400007fe4ff */
[----:B------:R-:W-:Y:S01]  /*1710*/  ISETP.GE.AND P1, PT, R12, c[0x0][0x220], PT ;  /* 0x000088000c007a0c */ /* 0x000fe20003f26270 */
[----:B------:R-:W-:Y:S01]  /*1720*/  IMAD.WIDE.U32 R2, R13, c[0x0][0x398], R2 ;  /* 0x0000e6000d027a25 */ /* 0x000fe200078e0002 */
[----:B------:R-:W-:-:S03]  /*1730*/  ISETP.GE.AND P2, PT, R27, c[0x0][0x220], PT ;  /* 0x000088001b007a0c */ /* 0x000fc60003f46270 */
[----:B------:R-:W-:Y:S01]  /*1740*/  IMAD R0, R0, c[0x0][0x398], RZ ;  /* 0x0000e60000007a24 */ /* 0x000fe200078e02ff */
[----:B------:R-:W-:-:S03]  /*1750*/  LEA R12, P0, R2, c[0x0][0x338], 0x1 ;  /* 0x0000ce00020c7a11 */ /* 0x000fc600078008ff */
[----:B------:R-:W-:-:S05]  /*1760*/  IMAD R13, R13, c[0x0][0x39c], R0 ;  /* 0x0000e7000d0d7a24 */ /* 0x000fca00078e0200 */
[----:B------:R-:W-:-:S04]  /*1770*/  IADD3 R3, R3, R13, RZ ;  /* 0x0000000d03037210 */ /* 0x000fc80007ffe0ff */
[----:B------:R-:W-:-:S05]  /*1780*/  LEA.HI.X R13, R2, c[0x0][0x33c], R3, 0x1, P0 ;  /* 0x0000cf00020d7a11 */ /* 0x000fca00000f0c03 */
[----:B0-----:R0:W-:Y:S01]  /*1790*/  @!P1 STG.E.128 [R12.64], R8 ;  /* 0x000000080c009986 */ /* 0x0011e2000c101d06 */
[----:B------:R-:W-:Y:S05]  /*17a0*/  @P2 EXIT ;  /* 0x000000000000294d */ /* 0x000fea0003800000 */
[----:B---3--:R-:W-:Y:S01]  /*17b0*/  STG.E.128 [R12.64+0x80], R4 ;  /* 0x000080040c007986 */ /* 0x008fe2000c101d06 */
[----:B------:R-:W-:Y:S05]  /*17c0*/  EXIT ;  /* 0x000000000000794d */ /* 0x000fea0003800000 */
.L_x_340:
        /* <DEDUP_REMOVED lines=11> */
.L_x_1070:


//--------------------- .text._ZN5flash44flash_bwd_dq_dk_dv_loop_seqk_parallel_kernelI23Flash_bwd_kernel_traitsILi128ELi64ELi64ELi8ELi4ELi2ELi2ELb1ELb0EN7cutlass10bfloat16_tE19Flash_kernel_traitsILi128ELi64ELi64ELi8ES3_EELb1ELb1ELb0ELb0ELb0ELb0ELb0EEEvNS_16Flash_bwd_paramsE --------------------------
	.section	.text._ZN5flash44flash_bwd_dq_dk_dv_loop_seqk_parallel_kernelI23Flash_bwd_kernel_traitsILi128ELi64ELi64ELi8ELi4ELi2ELi2ELb1ELb0EN7cutlass10bfloat16_tE19Flash_kernel_traitsILi128ELi64ELi64ELi8ES3_EELb1ELb1ELb0ELb0ELb0ELb0ELb0EEEvNS_16Flash_bwd_paramsE,"ax",@progbits
	.sectioninfo	@"SHI_REGISTERS=255"
	.align	128
        .global         _ZN5flash44flash_bwd_dq_dk_dv_loop_seqk_parallel_kernelI23Flash_bwd_kernel_traitsILi128ELi64ELi64ELi8ELi4ELi2ELi2ELb1ELb0EN7cutlass10bfloat16_tE19Flash_kernel_traitsILi128ELi64ELi64ELi8ES3_EELb1ELb1ELb0ELb0ELb0ELb0ELb0EEEvNS_16Flash_bwd_paramsE
        .type           _ZN5flash44flash_bwd_dq_dk_dv_loop_seqk_parallel_kernelI23Flash_bwd_kernel_traitsILi128ELi64ELi64ELi8ELi4ELi2ELi2ELb1ELb0EN7cutlass10bfloat16_tE19Flash_kernel_traitsILi128ELi64ELi64ELi8ES3_EELb1ELb1ELb0ELb0ELb0ELb0ELb0EEEvNS_16Flash_bwd_paramsE,@function
        .size           _ZN5flash44flash_bwd_dq_dk_dv_loop_seqk_parallel_kernelI23Flash_bwd_kernel_traitsILi128ELi64ELi64ELi8ELi4ELi2ELi2ELb1ELb0EN7cutlass10bfloat16_tE19Flash_kernel_traitsILi128ELi64ELi64ELi8ES3_EELb1ELb1ELb0ELb0ELb0ELb0ELb0EEEvNS_16Flash_bwd_paramsE,(.L_x_1071 - _ZN5flash44flash_bwd_dq_dk_dv_loop_seqk_parallel_kernelI23Flash_bwd_kernel_traitsILi128ELi64ELi64ELi8ELi4ELi2ELi2ELb1ELb0EN7cutlass10bfloat16_tE19Flash_kernel_traitsILi128ELi64ELi64ELi8ES3_EELb1ELb1ELb0ELb0ELb0ELb0ELb0EEEvNS_16Flash_bwd_paramsE)
        .other          _ZN5flash44flash_bwd_dq_dk_dv_loop_seqk_parallel_kernelI23Flash_bwd_kernel_traitsILi128ELi64ELi64ELi8ELi4ELi2ELi2ELb1ELb0EN7cutlass10bfloat16_tE19Flash_kernel_traitsILi128ELi64ELi64ELi8ES3_EELb1ELb1ELb0ELb0ELb0ELb0ELb0EEEvNS_16Flash_bwd_paramsE,@"STO_CUDA_ENTRY STV_DEFAULT"
_ZN5flash44flash_bwd_dq_dk_dv_loop_seqk_parallel_kernelI23Flash_bwd_kernel_traitsILi128ELi64ELi64ELi8ELi4ELi2ELi2ELb1ELb0EN7cutlass10bfloat16_tE19Flash_kernel_traitsILi128ELi64ELi64ELi8ES3_EELb1ELb1ELb0ELb0ELb0ELb0ELb0EEEvNS_16Flash_bwd_paramsE:
.text._ZN5flash44flash_bwd_dq_dk_dv_loop_seqk_parallel_kernelI23Flash_bwd_kernel_traitsILi128ELi64ELi64ELi8ELi4ELi2ELi2ELb1ELb0EN7cutlass10bfloat16_tE19Flash_kernel_traitsILi128ELi64ELi64ELi8ES3_EELb1ELb1ELb0ELb0ELb0ELb0ELb0EEEvNS_16Flash_bwd_paramsE:
        /* <DEDUP_REMOVED lines=14> */
[----:B------:R-:W-:Y:S01]  /*00e0*/  ULDC.U8 UR6, c[0x0][0x2d8] ;  /* 0x0000b60000067ab9 */ /* 0x000fe20000000000 */
[----:B-1----:R-:W-:-:S04]  /*00f0*/  SHF.R.S32.HI R2, RZ, 0x1f, R8 ;  /* 0x0000001fff027819 */ /* 0x002fc80000011408 */
[CC--:B------:R-:W-:Y:S02]  /*0100*/  LEA.HI R0, R2.reuse, R8.reuse, RZ, 0x5 ;  /* 0x0000000802007211 */ /* 0x0c0fe400078f28ff */
[CC--:B------:R-:W-:Y:S02]  /*0110*/  LEA.HI R11, R2.reuse, R8.reuse, RZ, 0x3 ;  /* 0x00000008020b7211 */ /* 0x0c0fe400078f18ff */
[CC--:B------:R-:W-:Y:S02]  /*0120*/  LEA.HI R4, R2.reuse, R8.reuse, RZ, 0x4 ;  /* 0x0000000802047211 */ /* 0x0c0fe400078f20ff */
[CC--:B------:R-:W-:Y:S02]  /*0130*/  LEA.HI R13, R2.reuse, R8.reuse, RZ, 0x7 ;  /* 0x00000008020d7211 */ /* 0x0c0fe400078f38ff */
[CC--:B------:R-:W-:Y:S02]  /*0140*/  LEA.HI R14, R2.reuse, R8.reuse, RZ, 0x6 ;  /* 0x00000008020e7211 */ /* 0x0c0fe400078f30ff */
[----:B------:R-:W-:-:S02]  /*0150*/  LEA.HI R2, R2, R8, RZ, 0x2 ;  /* 0x0000000802027211 */ /* 0x000fc400078f10ff */
[----:B------:R-:W-:Y:S02]  /*0160*/  LOP3.LUT R3, R0, 0xffffffe0, RZ, 0xc0, !PT ;  /* 0xffffffe000037812 */ /* 0x000fe400078ec0ff */
[----:B------:R-:W-:Y:S02]  /*0170*/  LOP3.LUT R5, R11, 0xfffffff8, RZ, 0xc0, !PT ;  /* 0xfffffff80b057812 */ /* 0x000fe400078ec0ff */
[----:B------:R-:W-:Y:S01]  /*0180*/  LOP3.LUT R6, R4, 0xfffffff0, RZ, 0xc0, !PT ;  /* 0xfffffff004067812 */ /* 0x000fe200078ec0ff */
[----:B------:R-:W-:Y:S01]  /*0190*/  IMAD.IADD R10, R8, 0x1, -R3 ;  /* 0x00000001080a7824 */ /* 0x000fe200078e0a03 */
[----:B------:R-:W-:Y:S01]  /*01a0*/  LOP3.LUT R7, R2, 0x7ffffffc, RZ, 0xc0, !PT ;  /* 0x7ffffffc02077812 */ /* 0x000fe200078ec0ff */
[C---:B------:R-:W-:Y:S01]  /*01b0*/  IMAD.IADD R5, R8.reuse, 0x1, -R5 ;  /* 0x0000000108057824 */ /* 0x040fe200078e0a05 */
[----:B------:R-:W-:Y:S01]  /*01c0*/  SHF.R.S32.HI R3, RZ, 0x5, R0 ;  /* 0x00000005ff037819 */ /* 0x000fe20000011400 */
[C---:B------:R-:W-:Y:S01]  /*01d0*/  IMAD.IADD R9, R8.reuse, 0x1, -R6 ;  /* 0x0000000108097824 */ /* 0x040fe200078e0a06 */
[----:B------:R-:W-:Y:S01]  /*01e0*/  SHF.R.S32.HI R6, RZ, 0x4, R4 ;  /* 0x00000004ff067819 */ /* 0x000fe20000011404 */
[----:B------:R-:W-:Y:S01]  /*01f0*/  IMAD.IADD R15, R8, 0x1, -R7 ;  /* 0x00000001080f7824 */ /* 0x000fe200078e0a07 */
[----:B------:R-:W-:Y:S01]  /*0200*/  SHF.R.S32.HI R8, RZ, 0x1f, R0 ;  /* 0x0000001fff087819 */ /* 0x000fe20000011400 */
[----:B------:R-:W-:Y:S01]  /*0210*/  IMAD.SHL.U32 R218, R5, 0x8, RZ ;  /* 0x0000000805da7824 */ /* 0x000fe200078e00ff */
[----:B------:R-:W-:-:S02]  /*0220*/  LEA.HI R0, R0, R3, RZ, 0x1 ;  /* 0x0000000300007211 */ /* 0x000fc400078f08ff */
[--C-:B------:R-:W-:Y:S02]  /*0230*/  SHF.R.S32.HI R7, RZ, 0x2, R2.reuse ;  /* 0x00000002ff077819 */ /* 0x100fe40000011402 */
[----:B------:R-:W-:Y:S02]  /*0240*/  LOP3.LUT R0, R0, 0xfffffffe, RZ, 0xc0, !PT ;  /* 0xfffffffe00007812 */ /* 0x000fe400078ec0ff */
[----:B------:R-:W-:Y:S02]  /*0250*/  SHF.R.S32.HI R2, RZ, 0x1f, R2 ;  /* 0x0000001fff027819 */ /* 0x000fe40000011402 */
[----:B------:R-:W-:Y:S01]  /*0260*/  SHF.R.S32.HI R243, RZ, 0x3, R11 ;  /* 0x00000003fff37819 */ /* 0x000fe2000001140b */
[----:B------:R-:W-:Y:S01]  /*0270*/  IMAD.IADD R194, R3, 0x1, -R0 ;  /* 0x0000000103c27824 */ /* 0x000fe200078e0a00 */
[----:B------:R-:W-:Y:S02]  /*0280*/  LEA.HI R8, R8, R3, RZ, 0x2 ;  /* 0x0000000308087211 */ /* 0x000fe400078f10ff */
[----:B------:R-:W-:Y:S01]  /*0290*/  LEA.HI R4, R4, R6, RZ, 0x1 ;  /* 0x0000000604047211 */ /* 0x000fe200078f08ff */
[----:B------:R-:W-:Y:S01]  /*02a0*/  IMAD.SHL.U32 R0, R243, 0x40, RZ ;  /* 0x00000040f3007824 */ /* 0x000fe200078e00ff */
[----:B------:R-:W-:-:S02]  /*02b0*/  LEA.HI R2, R2, R7, RZ, 0x3 ;  /* 0x0000000702027211 */ /* 0x000fc400078f18ff */
[----:B------:R-:W-:Y:S02]  /*02c0*/  LOP3.LUT R8, R8, 0xfffffffc, RZ, 0xc0, !PT ;  /* 0xfffffffc08087812 */ /* 0x000fe400078ec0ff */
[----:B------:R-:W-:Y:S02]  /*02d0*/  LOP3.LUT R4, R4, 0xfffffffe, RZ, 0xc0, !PT ;  /* 0xfffffffe04047812 */ /* 0x000fe400078ec0ff */
[----:B------:R-:W-:Y:S01]  /*02e0*/  LOP3.LUT R2, R2, 0xfffffff8, RZ, 0xc0, !PT ;  /* 0xfffffff802027812 */ /* 0x000fe200078ec0ff */
[----:B------:R-:W-:Y:S01]  /*02f0*/  IMAD.IADD R17, R3, 0x1, -R8 ;  /* 0x0000000103117824 */ /* 0x000fe200078e0a08 */
[----:B------:R-:W-:Y:S01]  /*0300*/  LOP3.LUT R0, R0, 0x1c0, RZ, 0xc0, !PT ;  /* 0x000001c000007812 */ /* 0x000fe200078ec0ff */
[----:B------:R-:W-:Y:S01]  /*0310*/  IMAD.IADD R12, R6, 0x1, -R4 ;  /* 0x00000001060c7824 */ /* 0x000fe200078e0a04 */
[----:B------:R-:W-:Y:S01]  /*0320*/  SHF.R.S32.HI R6, RZ, 0x1f, R10 ;  /* 0x0000001fff067819 */ /* 0x000fe2000001140a */
[----:B------:R-:W-:Y:S01]  /*0330*/  IMAD.IADD R3, R7, 0x1, -R2 ;  /* 0x0000000107037824 */ /* 0x000fe200078e0a02 */
[----:B------:R-:W-:Y:S01]  /*0340*/  SHF.R.U32.HI R4, RZ, 0x3, R0 ;  /* 0x00000003ff047819 */ /* 0x000fe20000011600 */
[----:B------:R-:W-:Y:S01]  /*0350*/  IMAD.SHL.U32 R186, R12, 0x200, RZ ;  /* 0x000002000cba7824 */ /* 0x000fe200078e00ff */
[----:B------:R-:W-:Y:S01]  /*0360*/  LOP3.LUT R2, R0, 0x38, R218, 0xf8, !PT ;  /* 0x0000003800027812 */ /* 0x000fe200078ef8da */
[----:B------:R-:W-:Y:S01]  /*0370*/  IMAD.SHL.U32 R0, R5, 0x40, RZ ;  /* 0x0000004005007824 */ /* 0x000fe200078e00ff */
[----:B------:R-:W-:Y:S01]  /*0380*/  LEA.HI R223, R6, R10, RZ, 0x2 ;  /* 0x0000000a06df7211 */ /* 0x000fe200078f10ff */
[----:B------:R-:W-:Y:S01]  /*0390*/  IMAD.SHL.U32 R7, R15, 0x2, RZ ;  /* 0x000000020f077824 */ /* 0x000fe200078e00ff */
[C---:B------:R-:W-:Y:S01]  /*03a0*/  LOP3.LUT P4, RZ, R5.reuse, 0x2, RZ, 0xc0, !PT ;  /* 0x0000000205ff7812 */ /* 0x040fe2000788c0ff */
[----:B------:R1:W-:Y:S01]  /*03b0*/  STL [R1+0x8], R17 ;  /* 0x0000081101007387 */ /* 0x0003e20000100800 */
[----:B------:R-:W-:-:S02]  /*03c0*/  LOP3.LUT P3, RZ, R5, 0x4, RZ, 0xc0, !PT ;  /* 0x0000000405ff7812 */ /* 0x000fc4000786c0ff */
[----:B------:R-:W-:Y:S01]  /*03d0*/  LOP3.LUT R6, R2, R4, RZ, 0x3c, !PT ;  /* 0x0000000402067212 */ /* 0x000fe200078e3cff */
[----:B------:R-:W-:Y:S01]  /*03e0*/  IMAD.SHL.U32 R2, R194, 0x10, RZ ;  /* 0x00000010c2027824 */ /* 0x000fe200078e00ff */
[----:B------:R-:W-:Y:S02]  /*03f0*/  SHF.R.S32.HI R5, RZ, 0x1f, R9 ;  /* 0x0000001fff057819 */ /* 0x000fe40000011409 */
[----:B------:R-:W-:Y:S02]  /*0400*/  LOP3.LUT R0, R0, 0x1c0, RZ, 0xc0, !PT ;  /* 0x000001c000007812 */ /* 0x000fe400078ec0ff */
[----:B------:R-:W-:Y:S02]  /*0410*/  LEA.HI R10, R5, R9, RZ, 0x3 ;  /* 0x00000009050a7211 */ /* 0x000fe400078f18ff */
[----:B------:R-:W-:Y:S02]  /*0420*/  LOP3.LUT R5, R0, 0x10, R2, 0xf8, !PT ;  /* 0x0000001000057812 */ /* 0x000fe400078ef802 */
[----:B------:R-:W-:-:S02]  /*0430*/  LOP3.LUT R2, R3, 0x1, RZ, 0xc0, !PT ;  /* 0x0000000103027812 */ /* 0x000fc400078ec0ff */
[----:B------:R-:W-:Y:S02]  /*0440*/  LOP3.LUT R188, R0, 0x8, R11, 0xf8, !PT ;  /* 0x0000000800bc7812 */ /* 0x000fe400078ef80b */
[----:B------:R-:W-:Y:S02]  /*0450*/  ISETP.NE.U32.AND P0, PT, R2, 0x1, PT ;  /* 0x000000010200780c */ /* 0x000fe40003f05070 */
[----:B------:R-:W-:Y:S02]  /*0460*/  LOP3.LUT R4, R10, 0xfffffff8, RZ, 0xc0, !PT ;  /* 0xfffffff80a047812 */ /* 0x000fe400078ec0ff */
[----:B------:R-:W-:Y:S02]  /*0470*/  SHF.R.S32.HI R18, RZ, 0x7, R13 ;  /* 0x00000007ff127819 */ /* 0x000fe4000001140d */
[----:B------:R-:W-:Y:S01]  /*0480*/  SHF.R.U32.HI R0, RZ, 0x3, R0 ;  /* 0x00000003ff007819 */ /* 0x000fe20000011600 */
[----:B------:R-:W-:Y:S01]  /*0490*/  IMAD.IADD R9, R9, 0x1, -R4 ;  /* 0x0000000109097824 */ /* 0x000fe200078e0a04 */
[----:B------:R-:W-:Y:S01]  /*04a0*/  SHF.R.S32.HI R2, RZ, 0x6, R14 ;  /* 0x00000006ff027819 */ /* 0x000fe2000001140e */
[----:B------:R-:W-:Y:S01]  /*04b0*/  IMAD R4, R18, 0x800, R186 ;  /* 0x0000080012047824 */ /* 0x000fe200078e02ba */
[C---:B------:R-:W-:Y:S01]  /*04c0*/  R2P PR, R3.reuse, 0x6 ;  /* 0x0000000603007804 */ /* 0x040fe20000000000 */
[----:B------:R-:W-:Y:S01]  /*04d0*/  IMAD.SHL.U32 R3, R3, 0x40, RZ ;  /* 0x0000004003037824 */ /* 0x000fe200078e00ff */
[----:B------:R-:W-:Y:S01]  /*04e0*/  LOP3.LUT R5, R5, 0x8, R11, 0xf8, !PT ;  /* 0x0000000805057812 */ /* 0x000fe200078ef80b */
[----:B------:R-:W-:Y:S01]  /*04f0*/  IMAD R16, R2, 0x200, R6 ;  /* 0x0000020002107824 */ /* 0x000fe200078e0206 */
[----:B------:R-:W-:Y:S01]  /*0500*/  LOP3.LUT R188, R188, R0, RZ, 0x3c, !PT ;  /* 0x00000000bcbc7212 */ /* 0x000fe200078e3cff */
[----:B------:R-:W-:Y:S01]  /*0510*/  IMAD.SHL.U32 R2, R2, 0x8, RZ ;  /* 0x0000000802027824 */ /* 0x000fe200078e00ff */
[----:B------:R-:W-:Y:S01]  /*0520*/  LOP3.LUT R186, R186, R5, R0, 0xf6, !PT ;  /* 0x00000005baba7212 */ /* 0x000fe200078ef600 */
[----:B------:R-:W-:Y:S01]  /*0530*/  IMAD.SHL.U32 R5, R18, 0x20, RZ ;  /* 0x0000002012057824 */ /* 0x000fe200078e00ff */
[----:B------:R-:W-:Y:S01]  /*0540*/  LOP3.LUT R0, R3, 0x1c0, RZ, 0xc0, !PT ;  /* 0x000001c003007812 */ /* 0x000fe200078ec0ff */
[----:B------:R-:W-:Y:S01]  /*0550*/  IMAD.IADD R188, R4, 0x1, R188 ;  /* 0x0000000104bc7824 */ /* 0x000fe200078e02bc */
[----:B------:R-:W-:Y:S01]  /*0560*/  LOP3.LUT R2, R2, 0x18, RZ, 0xc0, !PT ;  /* 0x0000001802027812 */ /* 0x000fe200078ec0ff */
[----:B------:R-:W-:Y:S01]  /*0570*/  IMAD.SHL.U32 R4, R12, 0x20, RZ ;  /* 0x000000200c047824 */ /* 0x000fe200078e00ff */
[----:B------:R-:W-:Y:S01]  /*0580*/  SHF.R.U32.HI R3, RZ, 0x3, R0 ;  /* 0x00000003ff037819 */ /* 0x000fe20000011600 */
[----:B------:R-:W-:Y:S01]  /*0590*/  IMAD.SHL.U32 R6, R9, 0x40, RZ ;  /* 0x0000004009067824 */ /* 0x000fe200078e00ff */
[----:B------:R-:W-:Y:S01]  /*05a0*/  LOP3.LUT R5, R0, 0x20, R5, 0xf8, !PT ;  /* 0x0000002000057812 */ /* 0x000fe200078ef805 */
[----:B------:R1:W-:Y:S01]  /*05b0*/  STL [R1+0x14], R16 ;  /* 0x0000141001007387 */ /* 0x0003e20000100800 */
[----:B------:R-:W-:Y:S01]  /*05c0*/  LOP3.LUT R8, R2, 0x20, R4, 0xf8, !PT ;  /* 0x0000002002087812 */ /* 0x000fe200078ef804 */
[--C-:B------:R-:W-:Y:S01]  /*05d0*/  IMAD R4, R17, 0x400, R7.reuse ;  /* 0x0000040011047824 */ /* 0x100fe200078e0207 */
[----:B------:R-:W-:Y:S01]  /*05e0*/  LOP3.LUT R9, R3, R0, R2, 0x1e, !PT ;  /* 0x0000000003097212 */ /* 0x000fe200078e1e02 */
[----:B------:R-:W-:Y:S01]  /*05f0*/  IMAD.SHL.U32 R190, R188, 0x2, RZ ;  /* 0x00000002bcbe7824 */ /* 0x000fe200078e00ff */
[----:B------:R-:W-:Y:S01]  /*0600*/  LOP3.LUT R2, R6, 0x1c0, RZ, 0xc0, !PT ;  /* 0x000001c006027812 */ /* 0x000fe200078ec0ff */
[----:B------:R-:W-:Y:S01]  /*0610*/  IMAD.SHL.U32 R6, R12, 0x8, RZ ;  /* 0x000000080c067824 */ /* 0x000fe200078e00ff */
[----:B------:R-:W-:Y:S01]  /*0620*/  LOP3.LUT R0, R5, R3, RZ, 0x3c, !PT ;  /* 0x0000000305007212 */ /* 0x000fe200078e3cff */
[----:B------:R-:W-:Y:S01]  /*0630*/  IMAD.SHL.U32 R5, R10, 0x40, RZ ;  /* 0x000000400a057824 */ /* 0x000fe200078e00ff */
[----:B------:R-:W-:Y:S01]  /*0640*/  SHF.R.U32.HI R3, RZ, 0x3, R2 ;  /* 0x00000003ff037819 */ /* 0x000fe20000011602 */
[----:B------:R-:W-:Y:S01]  /*0650*/  IMAD.SHL.U32 R207, R16, 0x2, RZ ;  /* 0x0000000210cf7824 */ /* 0x000fe200078e00ff */
        /* <DEDUP_REMOVED lines=10> */
[----:B------:R-:W-:Y:S01]  /*0700*/  SEL R185, R185, 0xffffffc0, !P3 ;  /* 0xffffffc0b9b97807 */ /* 0x000fe20005800000 */
[----:B------:R-:W-:Y:S01]  /*0710*/  IMAD.MOV.U32 R0, RZ, RZ, 0x20 ;  /* 0x00000020ff007424 */ /* 0x000fe200078e00ff */
[----:B------:R-:W-:Y:S01]  /*0720*/  SEL R226, R226, 0x10, !P0 ;  /* 0x00000010e2e27807 */ /* 0x000fe20004000000 */
[----:B------:R-:W-:Y:S01]  /*0730*/  IMAD.IADD R4, R4, 0x1, R9 ;  /* 0x0000000104047824 */ /* 0x000fe200078e0209 */
[----:B------:R-:W-:Y:S01]  /*0740*/  IADD3 R225, R224, 0x20, RZ ;  /* 0x00000020e0e17810 */ /* 0x000fe20007ffe0ff */
[----:B------:R-:W-:Y:S01]  /*0750*/  IMAD.IADD R194, R3, 0x1, R194 ;  /* 0x0000000103c27824 */ /* 0x000fe200078e02c2 */
[----:B------:R-:W-:Y:S01]  /*0760*/  SEL R0, R0, 0xffffffe0, !P4 ;  /* 0xffffffe000007807 */ /* 0x000fe20006000000 */
[----:B------:R-:W-:Y:S01]  /*0770*/  IMAD.IADD R227, R224, 0x1, R226 ;  /* 0x00000001e0e37824 */ /* 0x000fe200078e02e2 */
[----:B------:R-:W-:Y:S01]  /*0780*/  LEA R2, R4, 0xc000, 0x1 ;  /* 0x0000c00004027811 */ /* 0x000fe200078e08ff */
[----:B------:R-:W-:Y:S01]  /*0790*/  IMAD.IADD R203, R203, 0x1, R3 ;  /* 0x00000001cbcb7824 */ /* 0x000fe200078e0203 */
[----:B------:R-:W-:Y:S01]  /*07a0*/  SHF.R.S32.HI R223, RZ, 0x2, R223 ;  /* 0x00000002ffdf7819 */ /* 0x000fe200000114df */
[----:B------:R-:W-:Y:S01]  /*07b0*/  IMAD R189, R188, 0x2, R0 ;  /* 0x00000002bcbd7824 */ /* 0x000fe200078e0200 */
[C---:B------:R-:W-:Y:S01]  /*07c0*/  IADD3 R0, R2.reuse, 0x40, RZ ;  /* 0x0000004002007810 */ /* 0x040fe20007ffe0ff */
[----:B------:R1:W-:Y:S01]  /*07d0*/  STL [R1], R2 ;  /* 0x0000000201007387 */ /* 0x0003e20000100800 */
[----:B------:R-:W-:Y:S01]  /*07e0*/  @P2 IADD3 R0, R2, -0x40, RZ ;  /* 0xffffffc002002810 */ /* 0x000fe20007ffe0ff */
[----:B------:R-:W-:Y:S01]  /*07f0*/  IMAD R188, R188, 0x2, R185 ;  /* 0x00000002bcbc7824 */ /* 0x000fe200078e02b9 */
[----:B------:R-:W-:Y:S01]  /*0800*/  @P1 IADD3 R225, R224, -0x20, RZ ;  /* 0xffffffe0e0e11810 */ /* 0x000fe20007ffe0ff */
[----:B------:R-:W-:Y:S01]  /*0810*/  IMAD.IADD R191, R185, 0x1, R189 ;  /* 0x00000001b9bf7824 */ /* 0x000fe200078e02bd */
[----:B------:R-:W-:Y:S01]  /*0820*/  LEA R194, R194, 0x10000, 0x1 ;  /* 0x00010000c2c27811 */ /* 0x000fe200078e08ff */
[----:B------:R1:W-:Y:S01]  /*0830*/  STL [R1+0x4], R0 ;  /* 0x0000040001007387 */ /* 0x0003e20000100800 */
[----:B------:R-:W-:-:S02]  /*0840*/  IMAD R185, R186, 0x2, R185 ;  /* 0x00000002bab97824 */ /* 0x000fc400078e02b9 */
[----:B------:R-:W-:Y:S02]  /*0850*/  IMAD R223, R17, 0x10, R223 ;  /* 0x0000001011df7824 */ /* 0x000fe400078e02df */
[----:B------:R-:W-:Y:S02]  /*0860*/  IMAD.SHL.U32 R186, R186, 0x2, RZ ;  /* 0x00000002baba7824 */ /* 0x000fe400078e00ff */
[----:B------:R-:W-:Y:S02]  /*0870*/  IMAD.IADD R226, R226, 0x1, R225 ;  /* 0x00000001e2e27824 */ /* 0x000fe400078e02e1 */
.L_x_387:
[----:B-12---:R-:W2:Y:S01]  /*0880*/  S2R R35, SR_CTAID.Y ;  /* 0x0000000000237919 */ /* 0x006ea20000002600 */
[----:B-1----:R-:W1:Y:S01]  /*0890*/  LDC.U8 R0, c[0x0][0x312] ;  /* 0x0000c480ff007b82 */ /* 0x002e620000000000 */
[----:B------:R-:W-:Y:S02]  /*08a0*/  ISETP.NE.U32.AND P2, PT, RZ, c[0x0][0x240], PT ;  /* 0x00009000ff007a0c */ /* 0x000fe40003f45070 */
[----:B------:R-:W-:Y:S02]  /*08b0*/  ISETP.EQ.U32.AND P5, PT, RZ, c[0x0][0x248], PT ;  /* 0x00009200ff007a0c */ /* 0x000fe40003fa2070 */
[----:B------:R-:W-:-:S02]  /*08c0*/  ISETP.NE.AND.EX P2, PT, RZ, c[0x0][0x244], PT, P2 ;  /* 0x00009100ff007a0c */ /* 0x000fc40003f45320 */
[----:B------:R-:W-:Y:S01]  /*08d0*/  ISETP.NE.U32.AND P3, PT, RZ, c[0x0][0x250], PT ;  /* 0x00009400ff007a0c */ /* 0x000fe20003f65070 */
[----:B------:R-:W-:-:S03]  /*08e0*/  IMAD.MOV.U32 R37, RZ, RZ, -0x1 ;  /* 0xffffffffff257424 */ /* 0x000fc600078e00ff */
[----:B------:R-:W-:Y:S01]  /*08f0*/  ISETP.NE.AND.EX P3, PT, RZ, c[0x0][0x254], PT, P3 ;  /* 0x00009500ff007a0c */ /* 0x000fe20003f65330 */
[C---:B--2---:R-:W-:Y:S01]  /*0900*/  IMAD.SHL.U32 R8, R35.reuse, 0x4, RZ ;  /* 0x0000000423087824 */ /* 0x044fe200078e00ff */
        /* <DEDUP_REMOVED lines=26> */
.L_x_341:
        /* <DEDUP_REMOVED lines=45> */
.L_x_343:
        /* <DEDUP_REMOVED lines=15> */
.L_x_344:
[----:B------:R-:W-:Y:S01]  /*0e70*/  IABS R11, c[0x0][0x1c8] ;  /* 0x00007200000b7a13 */ /* 0x000fe20000000000 */
[----:B------:R-:W2:Y:S01]  /*0e80*/  S2R R36, SR_CTAID.Z ;  /* 0x0000000000247919 */ /* 0x000ea20000002700 */
[----:B------:R-:W3:Y:S01]  /*0e90*/  LDC.U8 R18, c[0x0][0x328] ;  /* 0x0000ca00ff127b82 */ /* 0x000ee20000000000 */
[----:B------:R-:W-:Y:S01]  /*0ea0*/  IMAD.MOV.U32 R14, RZ, RZ, c[0x0][0x224] ;  /* 0x00008900ff0e7624 */ /* 0x000fe200078e00ff */
[----:B------:R-:W4:Y:S01]  /*0eb0*/  I2F.RP R2, R11 ;  /* 0x0000000b00027306 */ /* 0x000f220000209400 */
[C---:B------:R-:W-:Y:S01]  /*0ec0*/  @P1 IMAD.WIDE.U32 R4, R0.reuse, c[0x0][0x370], RZ ;  /* 0x0000dc0000041a25 */ /* 0x040fe200078e00ff */
[----:B------:R-:W5:Y:S02]  /*0ed0*/  S2R R17, SR_CTAID.X ;  /* 0x0000000000117919 */ /* 0x000f640000002500 */
[----:B------:R-:W-:Y:S01]  /*0ee0*/  SHF.R.S32.HI R14, RZ, 0x1f, R14 ;  /* 0x0000001fff0e7819 */ /* 0x000fe2000001140e */
        /* <DEDUP_REMOVED lines=26> */
[----:B------:R-:W-:Y:S02]  /*1090*/  IMAD R3, R11, R3, R7 ;  /* 0x000000030b037224 */ /* 0x000fe400078e0207 */
[----:B------:R-:W-:Y:S02]  /*10a0*/  IMAD R7, R14, R35, RZ ;  /* 0x000000230e077224 */ /* 0x000fe400078e02ff */
[----:B------:R-:W-:Y:S01]  /*10b0*/  IMAD.WIDE.U32 R14, R35, c[0x0][0x224], RZ ;  /* 0x00008900230e7a25 */ /* 0x000fe200078e00ff */
[----:B------:R-:W-:-:S03]  /*10c0*/  ISETP.GT.U32.AND P5, PT, R11, R3, PT ;  /* 0x000000030b00720c */ /* 0x000fc60003fa4070 */
[----:B------:R-:W-:Y:S02]  /*10d0*/  IMAD R5, R30, c[0x0][0x224], R7 ;  /* 0x000089001e057a24 */ /* 0x000fe400078e0207 */
[----:B------:R-:W-:Y:S02]  /*10e0*/  IMAD.SHL.U32 R6, R35, 0x80, RZ ;  /* 0x0000008023067824 */ /* 0x000fe400078e00ff */
[-C--:B------:R-:W-:Y:S01]  /*10f0*/  IMAD R7, R21, R14.reuse, RZ ;  /* 0x0000000e15077224 */ /* 0x080fe200078e02ff */
[----:B------:R-:W-:Y:S01]  /*1100*/  IADD3 R4, R15, R5, RZ ;  /* 0x000000050f047210 */ /* 0x000fe20007ffe0ff */
[----:B------:R-:W-:Y:S01]  /*1110*/  IMAD.WIDE.U32 R14, R20, R14, RZ ;  /* 0x0000000e140e7225 */ /* 0x000fe200078e00ff */
[----:B------:R-:W-:-:S03]  /*1120*/  SEL R6, R6, RZ, P2 ;  /* 0x000000ff06067207 */ /* 0x000fc60001000000 */
[-C--:B------:R-:W-:Y:S01]  /*1130*/  @!P5 IADD3 R3, R3, -R11.reuse, RZ ;  /* 0x8000000b0303d210 */ /* 0x080fe20007ffe0ff */
[C---:B------:R-:W-:Y:S01]  /*1140*/  IMAD R7, R20.reuse, R4, R7 ;  /* 0x0000000414077224 */ /* 0x040fe200078e0207 */
[----:B------:R-:W-:Y:S01]  /*1150*/  IADD3 R6, P2, R9, R6, RZ ;  /* 0x0000000609067210 */ /* 0x000fe20007f5e0ff */
[----:B------:R-:W-:Y:S01]  /*1160*/  IMAD.WIDE.U32 R4, R20, R0, RZ ;  /* 0x0000000014047225 */ /* 0x000fe200078e00ff */
[----:B------:R-:W-:Y:S02]  /*1170*/  ISETP.GE.U32.AND P6, PT, R3, R11, PT ;  /* 0x0000000b0300720c */ /* 0x000fe40003fc6070 */
[----:B------:R-:W-:Y:S01]  /*1180*/  @!P5 IADD3 R2, R2, 0x1, RZ ;  /* 0x000000010202d810 */ /* 0x000fe20007ffe0ff */
[----:B------:R-:W-:Y:S01]  /*1190*/  IMAD.X R8, R13, 0x1, R8, P2 ;  /* 0x000000010d087824 */ /* 0x000fe200010e0608 */
[----:B------:R-:W-:Y:S01]  /*11a0*/  ISETP.NE.AND P5, PT, RZ, c[0x0][0x1c8], PT ;  /* 0x00007200ff007a0c */ /* 0x000fe20003fa5270 */
[C---:B------:R-:W-:Y:S01]  /*11b0*/  IMAD R11, R21.reuse, R6, RZ ;  /* 0x00000006150b7224 */ /* 0x040fe200078e02ff */
[----:B------:R-:W-:Y:S01]  /*11c0*/  SEL R18, R14, R4, !P1 ;  /* 0x000000040e127207 */ /* 0x000fe20004800000 */
[----:B------:R-:W-:Y:S01]  /*11d0*/  IMAD R3, R21, R0, RZ ;  /* 0x0000000015037224 */ /* 0x000fe200078e02ff */
[----:B------:R-:W-:Y:S01]  /*11e0*/  IADD3 R15, R15, R7, RZ ;  /* 0x000000070f0f7210 */ /* 0x000fe20007ffe0ff */
[----:B------:R-:W-:Y:S01]  /*11f0*/  @P3 IMAD R4, R35, c[0x0][0x214], RZ ;  /* 0x0000850023043a24 */ /* 0x000fe200078e02ff */
[----:B-1----:R-:W-:Y:S01]  /*1200*/  ISETP.NE.AND P2, PT, R19, RZ, PT ;  /* 0x000000ff1300720c */ /* 0x002fe20003f45270 */
[----:B------:R-:W-:Y:S01]  /*1210*/  IMAD.WIDE.U32 R6, R20, R6, RZ ;  /* 0x0000000614067225 */ /* 0x000fe200078e00ff */
[----:B------:R-:W-:-:S02]  /*1220*/  @P1 IADD3 R15, R5, R3, RZ ;  /* 0x00000003050f1210 */ /* 0x000fc40007ffe0ff */
[----:B------:R-:W-:Y:S01]  /*1230*/  @P6 IADD3 R2, R2, 0x1, RZ ;  /* 0x0000000102026810 */ /* 0x000fe20007ffe0ff */
[----:B------:R-:W-:Y:S01]  /*1240*/  IMAD R8, R20, R8, R11 ;  /* 0x0000000814087224 */ /* 0x000fe200078e020b */
[----:B------:R-:W-:Y:S01]  /*1250*/  @P3 SEL R5, R4, R0, !P1 ;  /* 0x0000000004053207 */ /* 0x000fe20004800000 */
[----:B-----5:R-:W-:-:S03]  /*1260*/  IMAD.WIDE.U32 R20, R17, c[0x0][0x3d8], RZ ;  /* 0x0000f60011147a25 */ /* 0x020fc600078e00ff */
[----:B------:R-:W-:Y:S01]  /*1270*/  IADD3 R8, R7, R8, RZ ;  /* 0x0000000807087210 */ /* 0x000fe20007ffe0ff */
[----:B------:R-:W-:Y:S01]  /*1280*/  IMAD.MOV.U32 R14, RZ, RZ, R2 ;  /* 0x000000ffff0e7224 */ /* 0x000fe200078e0002 */
[----:B------:R-:W-:Y:S01]  /*1290*/  SEL R25, R20, RZ, P2 ;  /* 0x000000ff14197207 */ /* 0x000fe20001000000 */
[----:B------:R-:W-:Y:S01]  /*12a0*/  IMAD R3, R17, c[0x0][0x3dc], R21 ;  /* 0x0000f70011037a24 */ /* 0x000fe200078e0215 */
[----:B------:R-:W-:Y:S01]  /*12b0*/  SHF.R.S32.HI R20, RZ, 0x1f, R16 ;  /* 0x0000001fff147819 */ /* 0x000fe20000011410 */
[----:B------:R-:W-:Y:S01]  /*12c0*/  IMAD R19, R36, c[0x0][0x22c], RZ ;  /* 0x00008b0024137a24 */ /* 0x000fe200078e02ff */
[----:B------:R-:W-:Y:S01]  /*12d0*/  @!P4 IADD3 R14, -R14, RZ, RZ ;  /* 0x000000ff0e0ec210 */ /* 0x000fe20007ffe1ff */
[----:B------:R-:W-:Y:S01]  /*12e0*/  @!P3 IMAD R4, R35, c[0x0][0x1c0], R36 ;  /* 0x000070002304ba24 */ /* 0x000fe200078e0224 */
[----:B------:R-:W-:Y:S01]  /*12f0*/  @!P5 LOP3.LUT R14, RZ, c[0x0][0x1c8], RZ, 0x33, !PT ;  /* 0x00007200ff0eda12 */ /* 0x000fe200078e33ff */
        /* <DEDUP_REMOVED lines=13> */
.L_x_345:
[----:B------:R-:W-:-:S04]  /*13d0*/  IMAD R0, R35, c[0x0][0x1c0], R36 ;  /* 0x0000700023007a24 */ /* 0x000fc800078e0224 */
[----:B------:R-:W-:Y:S02]  /*13e0*/  IMAD R0, R0, c[0x0][0x224], RZ ;  /* 0x0000890000007a24 */ /* 0x000fe400078e02ff */
.L_x_346:
[----:B------:R-:W1:Y:S01]  /*13f0*/  S2R R31, SR_TID.X ;  /* 0x00000000001f7919 */ /* 0x000e620000002100 */
[----:B------:R-:W-:Y:S01]  /*1400*/  IMAD R33, R33, c[0x0][0x1c0], RZ ;  /* 0x0000700021217a24 */ /* 0x000fe200078e02ff */
[C---:B------:R-:W-:Y:S01]  /*1410*/  IADD3 R2, P4, R218.reuse, R10, RZ ;  /* 0x0000000ada027210 */ /* 0x040fe20007f9e0ff */
[----:B------:R-:W-:Y:S01]  /*1420*/  IMAD.IADD R0, R9, 0x1, R0 ;  /* 0x0000000109007824 */ /* 0x000fe200078e0200 */
[----:B------:R-:W-:Y:S01]  /*1430*/  SHF.R.S32.HI R219, RZ, 0x1f, R218 ;  /* 0x0000001fffdb7819 */ /* 0x000fe200000114da */
[----:B------:R-:W-:Y:S01]  /*1440*/  IMAD.SHL.U32 R4, R33, 0x40, RZ ;  /* 0x0000004021047824 */ /* 0x000fe200078e00ff */
[----:B------:R-:W-:Y:S01]  /*1450*/  BSSY B1, `(.L_x_342) ;  /* 0x000065d000017945 */ /* 0x000fe20003800000 */
[----:B------:R-:W-:Y:S01]  /*1460*/  IMAD.MOV.U32 R217, RZ, RZ, 0x4 ;  /* 0x00000004ffd97424 */ /* 0x000fe200078e00ff */
[----:B------:R-:W-:Y:S01]  /*1470*/  IADD3 R220, R218, 0x40, RZ ;  /* 0x00000040dadc7810 */ /* 0x000fe20007ffe0ff */
[----:B------:R-:W-:Y:S01]  /*1480*/  IMAD.X R3, R219, 0x1, R12, P4 ;  /* 0x00000001db037824 */ /* 0x000fe200020e060c */
[----:B------:R-:W-:Y:S01]  /*1490*/  IADD3 R7, P3, P1, R6, R4, R19 ;  /* 0x0000000406077210 */ /* 0x000fe2000797e013 */
[----:B------:R-:W-:Y:S01]  /*14a0*/  IMAD.WIDE R10, R0, R217, c[0x0][0x3c8] ;  /* 0x0000f200000a7625 */ /* 0x000fe200078e02d9 */
[----:B------:R-:W-:-:S03]  /*14b0*/  SHF.R.S32.HI R4, RZ, 0x1f, R4 ;  /* 0x0000001fff047819 */ /* 0x000fc60000011404 */
[----:B------:R-:W-:Y:S01]  /*14c0*/  IMAD.MOV.U32 R229, RZ, RZ, R10 ;  /* 0x000000ffffe57224 */ /* 0x000fe200078e000a */
[----:B------:R-:W-:Y:S01]  /*14d0*/  IADD3.X R10, R8, R4, R29, P3, P1 ;  /* 0x00000004080a7210 */ /* 0x000fe20001fe241d */
[----:B------:R-:W-:Y:S01]  /*14e0*/  IMAD R0, R13, c[0x0][0x370], RZ ;  /* 0x0000dc000d007a24 */ /* 0x000fe200078e02ff */
[----:B------:R-:W-:Y:S01]  /*14f0*/  IADD3 R6, P1, R243, R9, RZ ;  /* 0x00000009f3067210 */ /* 0x000fe20007f3e0ff */
[----:B------:R-:W-:Y:S01]  /*1500*/  IMAD.WIDE.U32 R2, R9, c[0x0][0x370], R2 ;  /* 0x0000dc0009027a25 */ /* 0x000fe200078e0002 */
[----:B------:R-:W-:-:S03]  /*1510*/  SHF.R.S32.HI R29, RZ, 0x1f, R243 ;  /* 0x0000001fff1d7819 */ /* 0x000fc600000114f3 */
[C---:B------:R-:W-:Y:S01]  /*1520*/  IMAD R4, R9.reuse, c[0x0][0x374], R0 ;  /* 0x0000dd0009047a24 */ /* 0x040fe200078e0200 */
[----:B-1----:R-:W-:Y:S01]  /*1530*/  SHF.R.S32.HI R32, RZ, 0x1f, R31 ;  /* 0x0000001fff207819 */ /* 0x002fe2000001141f */
[----:B------:R-:W-:Y:S02]  /*1540*/  IMAD.IADD R216, R9, 0x1, R5 ;  /* 0x0000000109d87824 */ /* 0x000fe400078e0205 */
[----:B------:R-:W-:Y:S01]  /*1550*/  IMAD.X R5, R29, 0x1, R13, P1 ;  /* 0x000000011d057824 */ /* 0x000fe200008e060d */
[----:B------:R-:W-:Y:S01]  /*1560*/  LEA.HI R8, R32, R31, RZ, 0x5 ;  /* 0x0000001f20087211 */ /* 0x000fe200078f28ff */
[----:B------:R-:W-:Y:S01]  /*1570*/  IMAD R9, R34, c[0x0][0x378], RZ ;  /* 0x0000de0022097a24 */ /* 0x000fe200078e02ff */
[----:B------:R-:W-:Y:S01]  /*1580*/  IADD3 R3, R3, R4, RZ ;  /* 0x0000000403037210 */ /* 0x000fe20007ffe0ff */
[----:B------:R-:W-:Y:S01]  /*1590*/  IMAD R5, R5, c[0x0][0x190], RZ ;  /* 0x0000640005057a24 */ /* 0x000fe200078e02ff */
[----:B------:R-:W-:Y:S01]  /*15a0*/  LOP3.LUT R0, R8, 0xffffffe0, RZ, 0xc0, !PT ;  /* 0xffffffe008007812 */ /* 0x000fe200078ec0ff */
[----:B------:R-:W-:Y:S01]  /*15b0*/  IMAD.MOV.U32 R228, RZ, RZ, R11 ;  /* 0x000000ffffe47224 */ /* 0x000fe200078e000b */
[----:B------:R-:W-:Y:S01]  /*15c0*/  SHF.R.S32.HI R4, RZ, 0x5, R8 ;  /* 0x00000005ff047819 */ /* 0x000fe20000011408 */
[----:B------:R-:W-:Y:S01]  /*15d0*/  IMAD R11, R6, c[0x0][0x194], R5 ;  /* 0x00006500060b7a24 */ /* 0x000fe200078e0205 */
[----:B------:R-:W-:Y:S01]  /*15e0*/  IADD3 R8, P3, P1, R25, R7, R18 ;  /* 0x0000000719087210 */ /* 0x000fe2000797e012 */
[----:B------:R-:W-:Y:S01]  /*15f0*/  IMAD.IADD R19, R31, 0x1, -R0 ;  /* 0x000000011f137824 */ /* 0x000fe200078e0a00 */
[----:B------:R-:W-:Y:S01]  /*1600*/  IADD3 R0, -R215, R247, R16 ;  /* 0x000000f7d7007210 */ /* 0x000fe20007ffe110 */
[C---:B------:R-:W-:Y:S01]  /*1610*/  IMAD R5, R36.reuse, c[0x0][0x37c], R9 ;  /* 0x0000df0024057a24 */ /* 0x040fe200078e0209 */
[----:B------:R-:W-:Y:S01]  /*1620*/  IADD3.X R10, R17, R10, R15, P3, P1 ;  /* 0x0000000a110a7210 */ /* 0x000fe20001fe240f */
[----:B------:R-:W-:Y:S01]  /*1630*/  IMAD.WIDE.U32 R2, R36, c[0x0][0x378], R2 ;  /* 0x0000de0024027a25 */ /* 0x000fe200078e0002 */
[----:B------:R-:W-:-:S03]  /*1640*/  IADD3 R0, R0, -c[0x0][0x2e8], RZ ;  /* 0x8000ba0000007a10 */ /* 0x000fc60007ffe0ff */
[----:B------:R-:W-:Y:S01]  /*1650*/  IMAD.IADD R5, R3, 0x1, R5 ;  /* 0x0000000103057824 */ /* 0x000fe200078e0205 */
[----:B------:R-:W-:Y:S01]  /*1660*/  SHF.R.S32.HI R9, RZ, 0x1f, R0 ;  /* 0x0000001fff097819 */ /* 0x000fe20000011400 */
[----:B------:R-:W-:Y:S02]  /*1670*/  IMAD R4, R4, R33, R19 ;  /* 0x0000002104047224 */ /* 0x000fe400078e0213 */
[----:B------:R-:W-:Y:S01]  /*1680*/  IMAD.WIDE.U32 R6, R6, c[0x0][0x190], R218 ;  /* 0x0000640006067a25 */ /* 0x000fe200078e00da */
[----:B------:R-:W-:Y:S02]  /*1690*/  LEA.HI R3, R9, R0, RZ, 0x6 ;  /* 0x0000000009037211 */ /* 0x000fe400078f30ff */
[----:B------:R-:W-:Y:S01]  /*16a0*/  IADD3 R8, P1, R4, R8, RZ ;  /* 0x0000000804087210 */ /* 0x000fe20007f3e0ff */
[----:B------:R-:W-:Y:S01]  /*16b0*/  IMAD R0, R34, c[0x0][0x1a8], RZ ;  /* 0x00006a0022007a24 */ /* 0x000fe200078e02ff */
[----:B------:R-:W-:Y:S01]  /*16c0*/  SHF.R.S32.HI R3, RZ, 0x6, R3 ;  /* 0x00000006ff037819 */ /* 0x000fe20000011403 */
[----:B------:R-:W-:Y:S01]  /*16d0*/  IMAD.WIDE R216, R216, R217, c[0x0][0x200] ;  /* 0x00008000d8d87625 */ /* 0x000fe200078e02d9 */
[----:B------:R-:W-:-:S02]  /*16e0*/  IADD3 R6, P3, R26, R6, RZ ;  /* 0x000000061a067210 */ /* 0x000fc40007f7e0ff */
[----:B------:R-:W-:Y:S02]  /*16f0*/  IMNMX R242, RZ, R3, !PT ;  /* 0x00000003fff27217 */ /* 0x000fe40007800200 */
[----:B------:R-:W-:Y:S02]  /*1700*/  LEA.HI.X.SX32 R9, R4, R10, 0x1, P1 ;  /* 0x0000000a04097211 */ /* 0x000fe400008f0eff */
[----:B------:R-:W-:Y:S01]  /*1710*/  MOV R4, R2 ;  /* 0x0000000200047202 */ /* 0x000fe20000000f00 */
[----:B------:R-:W-:Y:S01]  /*1720*/  IMAD R2, R36, c[0x0][0x1ac], R0 ;  /* 0x00006b0024027a24 */ /* 0x000fe200078e0200 */
[----:B------:R-:W-:Y:S01]  /*1730*/  ISETP.GT.AND P4, PT, R208, R242, PT ;  /* 0x000000f2d000720c */ /* 0x000fe20003f84270 */
[----:B------:R-:W-:Y:S01]  /*1740*/  IMAD R0, R29, c[0x0][0x370], RZ ;  /* 0x0000dc001d007a24 */ /* 0x000fe200078e02ff */
[----:B------:R-:W-:Y:S01]  /*1750*/  IADD3.X R7, R23, R7, R11, P3, !PT ;  /* 0x0000000717077210 */ /* 0x000fe20001ffe40b */
[----:B------:R-:W-:Y:S01]  /*1760*/  IMAD.WIDE.U32 R4, R243, c[0x0][0x370], R4 ;  /* 0x0000dc00f3047a25 */ /* 0x000fe200078e0004 */
[----:B------:R-:W-:-:S02]  /*1770*/  LEA R204, P1, R8, c[0x0][0x350], 0x2 ;  /* 0x0000d40008cc7a11 */ /* 0x000fc400078210ff */
[----:B------:R-:W-:Y:S01]  /*1780*/  IADD3 R208, R208, -0x1, RZ ;  /* 0xffffffffd0d07810 */ /* 0x000fe20007ffe0ff */
[----:B------:R-:W-:Y:S01]  /*1790*/  IMAD.WIDE.U32 R10, R36, c[0x0][0x1a8], R6 ;  /* 0x00006a00240a7a25 */ /* 0x000fe200078e0006 */
[----:B------:R-:W-:Y:S02]  /*17a0*/  LEA.HI.X R205, R8, c[0x0][0x354], R9, 0x2, P1 ;  /* 0x0000d50008cd7a11 */ /* 0x000fe400008f1409 */
[----:B------:R-:W-:Y:S01]  /*17b0*/  LEA R210, P1, R4, c[0x0][0x330], 0x1 ;  /* 0x0000cc0004d27a11 */ /* 0x000fe200078208ff */
[----:B------:R-:W-:Y:S01]  /*17c0*/  IMAD R0, R243, c[0x0][0x374], R0 ;  /* 0x0000dd00f3007a24 */ /* 0x000fe200078e0200 */
[----:B------:R-:W-:Y:S01]  /*17d0*/  LEA R212, P3, R10, c[0x0][0x160], 0x1 ;  /* 0x000058000ad47a11 */ /* 0x000fe200078608ff */
[----:B------:R-:W-:Y:S02]  /*17e0*/  IMAD.IADD R17, R11, 0x1, R2 ;  /* 0x000000010b117824 */ /* 0x000fe400078e0202 */
[----:B------:R-:W-:-:S03]  /*17f0*/  IMAD.IADD R15, R5, 0x1, R0 ;  /* 0x00000001050f7824 */ /* 0x000fc600078e0200 */
        /* <DEDUP_REMOVED lines=18> */
.L_x_348:
        /* <DEDUP_REMOVED lines=15> */
.L_x_349:
        /* <DEDUP_REMOVED lines=25> */
.L_x_351:
[----:B------:R-:W-:Y:S05]  /*1ba0*/  BSYNC B0 ;  /* 0x0000000000007941 */ /* 0x000fea0003800000 */
.L_x_350:
        /* <DEDUP_REMOVED lines=17> */
.L_x_353:
[----:B------:R-:W-:Y:S05]  /*1cc0*/  BSYNC B0 ;  /* 0x0000000000007941 */ /* 0x000fea0003800000 */
.L_x_352:
        /* <DEDUP_REMOVED lines=23> */
.L_x_355:
[----:B------:R-:W-:Y:S05]  /*1e40*/  BSYNC B0 ;  /* 0x0000000000007941 */ /* 0x000fea0003800000 */
.L_x_354:
        /* <DEDUP_REMOVED lines=16> */
.L_x_347:
        /* <DEDUP_REMOVED lines=43> */
.L_x_358:
[----:B------:R-:W-:Y:S05]  /*2200*/  BSYNC B0 ;  /* 0x0000000000007941 */ /* 0x000fea0003800000 */
.L_x_357:
        /* <DEDUP_REMOVED lines=30> */
.L_x_360:
[----:B------:R-:W-:Y:S05]  /*23f0*/  BSYNC B0 ;  /* 0x0000000000007941 */ /* 0x000fea0003800000 */
.L_x_359:
        /* <DEDUP_REMOVED lines=20> */
.L_x_362:
[----:B------:R-:W-:Y:S05]  /*2540*/  BSYNC B0 ;  /* 0x0000000000007941 */ /* 0x000fea0003800000 */
.L_x_361:
[----:B------:R-:W-:Y:S01]  /*2550*/  ISETP.GE.AND P3, PT, R8, R0, PT ;  /* 0x000000000800720c */ /* 0x000fe20003f66270 */
[----:B------:R-:W-:-:S12]  /*2560*/  BSSY B0, `(.L_x_363) ;  /* 0x000001b000007945 */ /* 0x000fd80003800000 */
[----:B------:R1:W-:Y:S04]  /*2570*/  @P3 STS.128 [R207+0x9000], RZ ;  /* 0x009000ffcf003388 */ /* 0x0003e80000000c00 */
[----:B------:R1:W-:Y:S01]  /*2580*/  @P3 STS.128 [R207+0xb000], RZ ;  /* 0x00b000ffcf003388 */ /* 0x0003e20000000c00 */
[----:B------:R-:W-:Y:S05]  /*2590*/  @P3 BRA `(.L_x_364) ;  /* 0x0000017000003947 */ /* 0x000fea0003800000 */
[----:B------:R-:W-:-:S13]  /*25a0*/  ISETP.GE.AND P2, PT, R218, c[0x0][0x220], PT ;  /* 0x00008800da007a0c */ /* 0x000fda0003f46270 */
[----:B---3--:R-:W-:Y:S01]  /*25b0*/  @!P2 IMAD.MOV.U32 R3, RZ, RZ, c[0x0][0x370] ;  /* 0x0000dc00ff03a624 */ /* 0x008fe200078e00ff */
[----:B------:R3:W-:Y:S01]  /*25c0*/  @P2 STS.128 [R207+0x9000], RZ ;  /* 0x009000ffcf002388 */ /* 0x0007e20000000c00 */
[----:B------:R-:W-:-:S03]  /*25d0*/  @!P2 IMAD.MOV.U32 R6, RZ, RZ, c[0x0][0x374] ;  /* 0x0000dd00ff06a624 */ /* 0x000fc600078e00ff */
        /* <DEDUP_REMOVED lines=9> */
[----:B---3--:R-:W-:Y:S02]  /*2670*/  IMAD.MOV.U32 R3, RZ, RZ, c[0x0][0x370] ;  /* 0x0000dc00ff037624 */ /* 0x008fe400078e00ff */
        /* <DEDUP_REMOVED lines=9> */
.L_x_364:
[----:B------:R-:W-:Y:S05]  /*2710*/  BSYNC B0 ;  /* 0x0000000000007941 */ /* 0x000fea0003800000 */
.L_x_363:
[----:B---3--:R-:W3:Y:S01]  /*2720*/  LDL R3, [R1+0x14] ;  /* 0x0000140001037983 */ /* 0x008ee20000100800 */
        /* <DEDUP_REMOVED lines=14> */
.L_x_366:
        /* <DEDUP_REMOVED lines=19> */
.L_x_367:
[----:B------:R-:W-:Y:S05]  /*2940*/  BSYNC B0 ;  /* 0x0000000000007941 */ /* 0x000fea0003800000 */
.L_x_365:
        /* <DEDUP_REMOVED lines=14> */
.L_x_369:
        /* <DEDUP_REMOVED lines=27> */
.L_x_370:
[----:B------:R-:W-:Y:S05]  /*2be0*/  BSYNC B0 ;  /* 0x0000000000007941 */ /* 0x000fea0003800000 */
.L_x_368:
[C---:B-1----:R-:W-:Y:S02]  /*2bf0*/  IADD3 R2, R223.reuse, 0x8, RZ ;  /* 0x00000008df027810 */ /* 0x042fe40007ffe0ff */
[CC--:B------:R-:W-:Y:S02]  /*2c00*/  ISETP.GE.AND P2, PT, R223.reuse, R0.reuse, PT ;  /* 0x00000000df00720c */ /* 0x0c0fe40003f46270 */
[----:B------:R-:W-:Y:S01]  /*2c10*/  ISETP.GE.AND P1, PT, R2, R0, PT ;  /* 0x000000000200720c */ /* 0x000fe20003f26270 */
[----:B------:R-:W-:Y:S01]  /*2c20*/  IMAD.WIDE R2, R223, 0x4, R216 ;  /* 0x00000004df027825 */ /* 0x000fe200078e02d8 */
[----:B------:R-:W-:Y:S02]  /*2c30*/  MOV R221, 0x7f800000 ;  /* 0x7f80000000dd7802 */ /* 0x000fe40000000f00 */
[----:B------:R-:W-:Y:S01]  /*2c40*/  MOV R222, 0x7f800000 ;  /* 0x7f80000000de7802 */ /* 0x000fe20000000f00 */
[----:B------:R1:W-:Y:S01]  /*2c50*/  @P6 STS.128 [R207+0xc000], RZ ;  /* 0x00c000ffcf006388 */ /* 0x0003e20000000c00 */
[----:B------:R-:W-:-:S03]  /*2c60*/  IMAD R0, R20, c[0x0][0x198], RZ ;  /* 0x0000660014007a24 */ /* 0x000fc600078e02ff */
[----:B------:R1:W-:Y:S04]  /*2c70*/  @P6 STS.128 [R207+0xe000], RZ ;  /* 0x00e000ffcf006388 */ /* 0x0003e80000000c00 */
[----:B------:R2:W5:Y:S04]  /*2c80*/  @!P2 LDG.E R221, [R2.64] ;  /* 0x0000000802dda981 */ /* 0x000568000c1e1900 */
[----:B------:R2:W5:Y:S01]  /*2c90*/  @!P1 LDG.E R222, [R2.64+0x20] ;  /* 0x0000200802de9981 */ /* 0x000562000c1e1900 */
[C---:B------:R-:W-:Y:S01]  /*2ca0*/  IMAD R0, R16.reuse, c[0x0][0x19c], R0 ;  /* 0x0000670010007a24 */ /* 0x040fe200078e0200 */
[----:B------:R-:W-:Y:S01]  /*2cb0*/  BSSY B0, `(.L_x_371) ;  /* 0x0000020000007945 */ /* 0x000fe20003800000 */
[----:B--2---:R-:W-:-:S05]  /*2cc0*/  IMAD.WIDE.U32 R2, R16, c[0x0][0x198], R218 ;  /* 0x0000660010027a25 */ /* 0x004fca00078e00da */
[----:B------:R-:W-:-:S04]  /*2cd0*/  IADD3 R4, P1, R27, R2, RZ ;  /* 0x000000021b047210 */ /* 0x000fc80007f3e0ff */
[----:B------:R-:W-:Y:S01]  /*2ce0*/  IADD3.X R5, R28, R3, R0, P1, !PT ;  /* 0x000000031c057210 */ /* 0x000fe20000ffe400 */
        /* <DEDUP_REMOVED lines=28> */
.L_x_372:
[----:B-1----:R-:W-:Y:S05]  /*2eb0*/  BSYNC B0 ;  /* 0x0000000000007941 */ /* 0x002fea0003800000 */
.L_x_371:
        /* <DEDUP_REMOVED lines=28> */
.L_x_374:
[----:B------:R-:W-:Y:S05]  /*3080*/  BSYNC B0 ;  /* 0x0000000000007941 */ /* 0x000fea0003800000 */
.L_x_373:
[----:B------:R-:W0:Y:S01]  /*3090*/  LDGDEPBAR ;  /* 0x00000000000079af */ /* 0x000e220000000000 */
[----:B------:R-:W-:Y:S02]  /*30a0*/  IMAD.MOV.U32 R244, RZ, RZ, c[0x0][0x308] ;  /* 0x0000c200fff47624 */ /* 0x000fe400078e00ff */
[----:B------:R-:W-:Y:S01]  /*30b0*/  IMAD.MOV.U32 R245, RZ, RZ, c[0x0][0x30c] ;  /* 0x0000c300fff57624 */ /* 0x000fe200078e00ff */
[----:B------:R-:W-:-:S04]  /*30c0*/  DEPBAR.LE SB0, 0x1 ;  /* 0x000080400000791a */ /* 0x000fc80000000000 */
[----:B------:R-:W-:Y:S06]  /*30d0*/  BAR.SYNC.DEFER_BLOCKING 0x0 ;  /* 0x0000000000007b1d */ /* 0x000fec0000010000 */
[----:B--23--:R2:W3:Y:S01]  /*30e0*/  LDG.E.64 R2, [R244.64+0x8] ;  /* 0x00000808f4027981 */ /* 0x00c4e2000c1e1b00 */
[----:B------:R-:W-:-:S03]  /*30f0*/  LEA.HI R0, R32, R31, RZ, 0x4 ;  /* 0x0000001f20007211 */ /* 0x000fc600078f20ff */
[----:B------:R-:W1:Y:S01]  /*3100*/  S2R R8, SR_TID.X ;  /* 0x0000000000087919 */ /* 0x000e620000002100 */
[----:B------:R-:W-:-:S03]  /*3110*/  LEA.HI R6, R32, R31, RZ, 0x3 ;  /* 0x0000001f20067211 */ /* 0x000fc600078f18ff */
[----:B------:R-:W4:Y:S01]  /*3120*/  S2R R9, SR_TID.X ;  /* 0x0000000000097919 */ /* 0x000f220000002100 */
[----:B------:R-:W-:Y:S02]  /*3130*/  IMAD R7, R35, c[0x0][0x1c0], R36 ;  /* 0x0000700023077a24 */ /* 0x000fe400078e0224 */
[----:B------:R-:W-:Y:S01]  /*3140*/  IMAD.MOV.U32 R164, RZ, RZ, 0x20 ;  /* 0x00000020ffa47424 */ /* 0x000fe200078e00ff */
[----:B------:R-:W3:Y:S04]  /*3150*/  LDSM.16.M88.4 R104, [R190+0x10000] ;  /* 0x01000000be68783b */ /* 0x000ee80000000200 */
[----:B------:R-:W3:Y:S04]  /*3160*/  LDSM.16.M88.4 R108, [R190+0x10800] ;  /* 0x01080000be6c783b */ /* 0x000ee80000000200 */
[----:B------:R-:W3:Y:S04]  /*3170*/  LDSM.16.M88.4 R112, [R189+0x10000] ;  /* 0x01000000bd70783b */ /* 0x000ee80000000200 */
[----:B------:R-:W3:Y:S04]  /*3180*/  LDSM.16.M88.4 R116, [R189+0x10800] ;  /* 0x01080000bd74783b */ /* 0x000ee80000000200 */
[----:B--2---:R-:W2:Y:S01]  /*3190*/  LDG.E.64 R244, [R244.64] ;  /* 0x00000008f4f47981 */ /* 0x004ea2000c1e1b00 */
[----:B------:R-:W-:Y:S01]  /*31a0*/  LOP3.LUT R0, R0, 0xfffffff0, RZ, 0xc0, !PT ;  /* 0xfffffff000007812 */ /* 0x000fe200078ec0ff */
[----:B------:R-:W-:Y:S01]  /*31b0*/  IMAD.MOV.U32 R192, RZ, RZ, 0x40 ;  /* 0x00000040ffc07424 */ /* 0x000fe200078e00ff */
[----:B------:R-:W-:Y:S01]  /*31c0*/  LOP3.LUT R6, R6, 0xfffffff8, RZ, 0xc0, !PT ;  /* 0xfffffff806067812 */ /* 0x000fe200078ec0ff */
[----:B------:R-:W2:Y:S01]  /*31d0*/  LDSM.16.M88.4 R120, [R188+0x10000] ;  /* 0x01000000bc78783b */ /* 0x000ea20000000200 */
[----:B-1----:R-:W-:Y:S01]  /*31e0*/  SHF.R.S32.HI R8, RZ, 0x1f, R8 ;  /* 0x0000001fff087819 */ /* 0x002fe20000011408 */
[----:B------:R-:W-:Y:S01]  /*31f0*/  IMAD.IADD R0, R31, 0x1, -R0 ;  /* 0x000000011f007824 */ /* 0x000fe200078e0a00 */
[----:B------:R-:W-:Y:S01]  /*3200*/  IADD3 R248, R247, 0x40, R16 ;  /* 0x00000040f7f87810 */ /* 0x000fe20007ffe010 */
[----:B------:R-:W-:Y:S01]  /*3210*/  IMAD.IADD R6, R31, 0x1, -R6 ;  /* 0x000000011f067824 */ /* 0x000fe200078e0a06 */
[----:B----4-:R-:W-:Y:S01]  /*3220*/  LEA.HI R8, R8, R9, RZ, 0x7 ;  /* 0x0000000908087211 */ /* 0x010fe200078f38ff */
[----:B------:R-:W1:Y:S01]  /*3230*/  LDSM.16.M88.4 R124, [R188+0x10800] ;  /* 0x01080000bc7c783b */ /* 0x000e620000000200 */
[----:B------:R-:W-:Y:S01]  /*3240*/  SHF.R.S32.HI R4, RZ, 0x1f, R0 ;  /* 0x0000001fff047819 */ /* 0x000fe20000011400 */
[----:B------:R-:W-:Y:S01]  /*3250*/  IMAD.SHL.U32 R193, R203, 0x2, RZ ;  /* 0x00000002cbc17824 */ /* 0x000fe200078e00ff */
[----:B------:R-:W-:Y:S01]  /*3260*/  LOP3.LUT P3, RZ, R6, 0x2, RZ, 0xc0, !PT ;  /* 0x0000000206ff7812 */ /* 0x000fe2000786c0ff */
[----:B------:R-:W4:Y:S01]  /*3270*/  LDSM.16.M88.4 R136, [R190+0x12000] ;  /* 0x01200000be88783b */ /* 0x000f220000000200 */
[----:B------:R-:W-:Y:S01]  /*3280*/  LEA.HI R4, R4, R0, RZ, 0x3 ;  /* 0x0000000004047211 */ /* 0x000fe200078f18ff */
[----:B------:R-:W-:Y:S01]  /*3290*/  IMAD.MOV.U32 R209, RZ, RZ, R206 ;  /* 0x000000ffffd17224 */ /* 0x000fe200078e00ce */
[----:B------:R-:W-:Y:S01]  /*32a0*/  SEL R164, R164, 0xffffffe0, !P3 ;  /* 0xffffffe0a4a47807 */ /* 0x000fe20005800000 */
[----:B------:R-:W1:Y:S01]  /*32b0*/  LDSM.16.M88.4 R140, [R190+0x12800] ;  /* 0x01280000be8c783b */ /* 0x000e620000000200 */
[----:B------:R-:W-:Y:S01]  /*32c0*/  LOP3.LUT R5, R4, 0xfffffff8, RZ, 0xc0, !PT ;  /* 0xfffffff804057812 */ /* 0x000fe200078ec0ff */
[----:B------:R-:W-:Y:S01]  /*32d0*/  IMAD.SHL.U32 R4, R7, 0x20, RZ ;  /* 0x0000002007047824 */ /* 0x000fe200078e00ff */
[----:B------:R-:W-:Y:S01]  /*32e0*/  SHF.R.S32.HI R8, RZ, 0x7, R8 ;  /* 0x00000007ff087819 */ /* 0x000fe20000011408 */
[----:B------:R-:W-:Y:S01]  /*32f0*/  IMAD.IADD R164, R164, 0x1, R188 ;  /* 0x00000001a4a47824 */ /* 0x000fe200078e02bc */
[----:B------:R-:W1:Y:S01]  /*3300*/  LDSM.16.M88.4 R144, [R189+0x12000] ;  /* 0x01200000bd90783b */ /* 0x000e620000000200 */
[----:B------:R-:W-:Y:S01]  /*3310*/  IMAD.IADD R0, R0, 0x1, -R5 ;  /* 0x0000000100007824 */ /* 0x000fe200078e0a05 */
[----:B------:R-:W-:Y:S01]  /*3320*/  SHF.R.S32.HI R5, RZ, 0x1f, R19 ;  /* 0x0000001fff057819 */ /* 0x000fe20000011413 */
[----:B------:R-:W-:Y:S01]  /*3330*/  CS2R R94, SRZ ;  /* 0x00000000005e7805 */ /* 0x000fe2000001ff00 */
[----:B------:R-:W1:Y:S01]  /*3340*/  LDSM.16.M88.4 R128, [R164+0x10000] ;  /* 0x01000000a480783b */ /* 0x000e620000000200 */
[----:B------:R-:W-:Y:S01]  /*3350*/  CS2R R92, SRZ ;  /* 0x00000000005c7805 */ /* 0x000fe2000001ff00 */
[----:B------:R-:W-:Y:S01]  /*3360*/  CS2R R98, SRZ ;  /* 0x0000000000627805 */ /* 0x000fe2000001ff00 */
        /* <DEDUP_REMOVED lines=36> */
[----:B---3--:R-:W-:-:S02]  /*35b0*/  IADD3 R232, P5, P4, R4, R2, R19 ;  /* 0x0000000204e87210 */ /* 0x008fc40007cbe013 */
[----:B------:R-:W-:Y:S02]  /*35c0*/  IADD3 R2, R203, 0x2000, RZ ;  /* 0x00002000cb027810 */ /* 0x000fe40007ffe0ff */
[----:B------:R-:W-:Y:S01]  /*35d0*/  R2P PR, R0, 0x6 ;  /* 0x0000000600007804 */ /* 0x000fe20000000000 */
[----:B------:R-:W-:Y:S01]  /*35e0*/  IMAD.WIDE.U32 R232, R232, -0x2daee0ad, RZ ;  /* 0xd2511f53e8e87825 */ /* 0x000fe200078e00ff */
[----:B------:R-:W-:Y:S02]  /*35f0*/  IADD3 R0, R202, 0x2000, RZ ;  /* 0x00002000ca007810 */ /* 0x000fe40007ffe0ff */
[----:B------:R-:W-:Y:S02]  /*3600*/  SEL R2, R2, R203, !P0 ;  /* 0x000000cb02027207 */ /* 0x000fe40004000000 */
[----:B------:R-:W-:Y:S02]  /*3610*/  SEL R0, R0, R202, !P0 ;  /* 0x000000ca00007207 */ /* 0x000fe40004000000 */
[----:B------:R-:W-:Y:S01]  /*3620*/  SHF.R.S32.HI R4, RZ, 0x1f, R4 ;  /* 0x0000001fff047819 */ /* 0x000fe20000011404 */
[----:B------:R-:W-:Y:S01]  /*3630*/  IMAD.SHL.U32 R187, R2, 0x2, RZ ;  /* 0x0000000202bb7824 */ /* 0x000fe200078e00ff */
[----:B------:R-:W-:Y:S01]  /*3640*/  SEL R201, R201, 0xffffffe0, !P1 ;  /* 0xffffffe0c9c97807 */ /* 0x000fe20004800000 */
[----:B------:R-:W-:Y:S01]  /*3650*/  IMAD.SHL.U32 R184, R0, 0x2, RZ ;  /* 0x0000000200b87824 */ /* 0x000fe200078e00ff */
[----:B------:R-:W-:Y:S01]  /*3660*/  MOV R0, c[0x0][0x22c] ;  /* 0x00008b0000007a02 */ /* 0x000fe20000000f00 */
[----:B------:R-:W-:Y:S01]  /*3670*/  IMAD.SHL.U32 R2, R8, 0x20, RZ ;  /* 0x0000002008027824 */ /* 0x000fe200078e00ff */
[----:B------:R-:W-:Y:S01]  /*3680*/  IADD3.X R249, R4, R3, R5, P5, P4 ;  /* 0x0000000304f97210 */ /* 0x000fe20002fe8405 */
[----:B------:R-:W-:Y:S01]  /*3690*/  IMAD.IADD R196, R194, 0x1, R201 ;  /* 0x00000001c2c47824 */ /* 0x000fe200078e02c9 */
[----:B------:R-:W-:Y:S01]  /*36a0*/  SEL R192, R192, 0xffffffc0, !P2 ;  /* 0xffffffc0c0c07807 */ /* 0x000fe20005000000 */
[----:B------:R-:W-:Y:S01]  /*36b0*/  IMAD R0, R0, c[0x0][0x1c0], RZ ;  /* 0x0000700000007a24 */ /* 0x000fe200078e02ff */
[----:B------:R3:W-:Y:S01]  /*36c0*/  STL [R1+0x10], R2 ;  /* 0x0000100201007387 */ /* 0x0007e20000100800 */
[----:B------:R-:W-:-:S02]  /*36d0*/  IMAD.IADD R195, R201, 0x1, R193 ;  /* 0x00000001c9c37824 */ /* 0x000fc400078e02c1 */
[C---:B------:R-:W-:Y:S01]  /*36e0*/  IMAD.SHL.U32 R250, R0.reuse, 0x10, RZ ;  /* 0x0000001000fa7824 */ /* 0x040fe200078e00ff */
[----:B------:R-:W-:Y:S01]  /*36f0*/  SHF.L.U32 R214, R0, 0x3, RZ ;  /* 0x0000000300d67819 */ /* 0x000fe200000006ff */
[----:B------:R-:W-:Y:S01]  /*3700*/  IMAD.IADD R199, R194, 0x1, R192 ;  /* 0x00000001c2c77824 */ /* 0x000fe200078e02c0 */
[C---:B--2---:R-:W-:Y:S01]  /*3710*/  IADD3 R3, R245.reuse, -0x4498517b, RZ ;  /* 0xbb67ae85f5037810 */ /* 0x044fe20007ffe0ff */
[----:B------:R-:W-:Y:S01]  /*3720*/  IMAD.IADD R198, R192, 0x1, R193 ;  /* 0x00000001c0c67824 */ /* 0x000fe200078e02c1 */
[----:B------:R-:W-:Y:S01]  /*3730*/  IADD3 R3, R244, -0x255992d5, RZ ;  /* 0xdaa66d2bf4037810 */ /* 0x000fe20007ffe0ff */
[----:B------:R-:W-:Y:S01]  /*3740*/  IMAD.IADD R200, R192, 0x1, R196 ;  /* 0x00000001c0c87824 */ /* 0x000fe200078e02c4 */
[----:B------:R-:W-:Y:S01]  /*3750*/  IADD3 R4, R244, -0x61c88647, RZ ;  /* 0x9e3779b9f4047810 */ /* 0x000fe20007ffe0ff */
[----:B------:R-:W-:Y:S01]  /*3760*/  IMAD.IADD R197, R192, 0x1, R195 ;  /* 0x00000001c0c57824 */ /* 0x000fe200078e02c3 */
[C---:B------:R-:W-:Y:S02]  /*3770*/  IADD3 R3, R245.reuse, -0x126145ec, RZ ;  /* 0xed9eba14f5037810 */ /* 0x040fe40007ffe0ff */
[----:B------:R-:W-:-:S02]  /*3780*/  IADD3 R4, R245, 0x76cf5d0a, RZ ;  /* 0x76cf5d0af5047810 */ /* 0x000fc40007ffe0ff */
[C---:B------:R-:W-:Y:S02]  /*3790*/  IADD3 R3, R244.reuse, -0x4ab325aa, RZ ;  /* 0xb54cda56f4037810 */ /* 0x040fe40007ffe0ff */
[----:B------:R-:W-:Y:S02]  /*37a0*/  IADD3 R4, R244, 0x78dde6e4, RZ ;  /* 0x78dde6e4f4047810 */ /* 0x000fe40007ffe0ff */
[C---:B------:R-:W-:Y:S02]  /*37b0*/  IADD3 R3, R250.reuse, 0x60, RZ ;  /* 0x00000060fa037810 */ /* 0x040fe40007ffe0ff */
[----:B------:R-:W-:Y:S02]  /*37c0*/  IADD3 R4, R245, -0x56f99767, RZ ;  /* 0xa9066899f5047810 */ /* 0x000fe40007ffe0ff */
[----:B------:R-:W-:Y:S01]  /*37d0*/  IADD3 R4, R250, 0x40, RZ ;  /* 0x00000040fa047810 */ /* 0x000fe20007ffe0ff */
[----:B------:R-:W-:Y:S01]  /*37e0*/  IMAD.IADD R251, R214, 0x1, R3 ;  /* 0x00000001d6fb7824 */ /* 0x000fe200078e0203 */
[----:B---3--:R-:W-:-:S02]  /*37f0*/  IADD3 R2, R244, 0x3c6ef372, RZ ;  /* 0x3c6ef372f4027810 */ /* 0x008fc40007ffe0ff */
[C---:B------:R-:W-:Y:S01]  /*3800*/  IADD3 R2, R245.reuse, 0x32370b8f, RZ ;  /* 0x32370b8ff5027810 */ /* 0x040fe20007ffe0ff */
[----:B------:R-:W-:Y:S01]  /*3810*/  IMAD.IADD R252, R214, 0x1, R4 ;  /* 0x00000001d6fc7824 */ /* 0x000fe200078e0204 */
[----:B------:R-:W-:Y:S02]  /*3820*/  IADD3 R2, R244, 0x1715609d, RZ ;  /* 0x1715609df4027810 */ /* 0x000fe40007ffe0ff */
[----:B------:R-:W-:Y:S01]  /*3830*/  IADD3 R2, R245, 0x646e171e, RZ ;  /* 0x646e171ef5027810 */ /* 0x000fe20007ffe0ff */
[----:B------:R-:W-:Y:S01]  /*3840*/  IMAD.IADD R3, R214, 0x1, R252 ;  /* 0x00000001d6037824 */ /* 0x000fe200078e02fc */
[----:B------:R-:W-:-:S03]  /*3850*/  IADD3 R2, R250, 0x20, RZ ;  /* 0x00000020fa027810 */ /* 0x000fc60007ffe0ff */
[C---:B------:R-:W-:Y:S02]  /*3860*/  IMAD.IADD R236, R214.reuse, 0x1, R3 ;  /* 0x00000001d6ec7824 */ /* 0x040fe400078e0203 */
[C---:B------:R-:W-:Y:S02]  /*3870*/  IMAD.IADD R2, R214.reuse, 0x1, R2 ;  /* 0x00000001d6027824 */ /* 0x040fe400078e0202 */
[C---:B------:R-:W-:Y:S02]  /*3880*/  IMAD.IADD R235, R214.reuse, 0x1, R236 ;  /* 0x00000001d6eb7824 */ /* 0x040fe400078e02ec */
[C---:B------:R-:W-:Y:S02]  /*3890*/  IMAD.IADD R4, R214.reuse, 0x1, R2 ;  /* 0x00000001d6047824 */ /* 0x040fe400078e0202 */
[C---:B------:R-:W-:Y:S02]  /*38a0*/  IMAD.IADD R2, R214.reuse, 0x1, R251 ;  /* 0x00000001d6027824 */ /* 0x040fe400078e02fb */
[----:B------:R-:W-:-:S02]  /*38b0*/  IMAD.IADD R238, R214, 0x1, R4 ;  /* 0x00000001d6ee7824 */ /* 0x000fc400078e0204 */
[C---:B------:R-:W-:Y:S01]  /*38c0*/  IMAD.IADD R240, R214.reuse, 0x1, R235 ;  /* 0x00000001d6f07824 */ /* 0x040fe200078e02eb */
[C---:B------:R-:W-:Y:S01]  /*38d0*/  IADD3 R234, R214.reuse, R2, RZ ;  /* 0x00000002d6ea7210 */ /* 0x040fe20007ffe0ff */
[----:B------:R-:W-:-:S04]  /*38e0*/  IMAD.IADD R237, R214, 0x1, R238 ;  /* 0x00000001d6ed7824 */ /* 0x000fc800078e02ee */
[C---:B------:R-:W-:Y:S02]  /*38f0*/  IMAD.IADD R231, R214.reuse, 0x1, R234 ;  /* 0x00000001d6e77824 */ /* 0x040fe400078e02ea */
[C---:B------:R-:W-:Y:S02]  /*3900*/  IMAD.IADD R241, R214.reuse, 0x1, R237 ;  /* 0x00000001d6f17824 */ /* 0x040fe400078e02ed */
[----:B-1--4-:R-:W-:Y:S02]  /*3910*/  IMAD.IADD R239, R214, 0x1, R231 ;  /* 0x00000001d6ef7824 */ /* 0x012fe400078e02e7 */
.L_x_377:
[----:B------:R-:W0:Y:S01]  /*3920*/  LDGDEPBAR ;  /* 0x00000000000079af */ /* 0x000e220000000000 */
[----:B------:R-:W-:Y:S01]  /*3930*/  IMAD.IADD R0, R187, 0x1, R201 ;  /* 0x00000001bb007824 */ /* 0x000fe200078e02c9 */
[----:B-----5:R-:W-:Y:S01]  /*3940*/  FSETP.NEU.FTZ.AND P0, PT, R221, -INF , PT ;  /* 0xff800000dd00780b */ /* 0x020fe20003f1d000 */
[--C-:B------:R-:W-:Y:S02]  /*3950*/  IMAD.IADD R2, R187, 0x1, R192.reuse ;  /* 0x00000001bb027824 */ /* 0x100fe400078e02c0 */
[----:B------:R-:W-:Y:S03]  /*3960*/  IMAD.IADD R3, R0, 0x1, R192 ;  /* 0x0000000100037824 */ /* 0x000fe600078e02c0 */
[----:B------:R-:W2:Y:S04]  /*3970*/  LDL R169, [R1+0x10] ;  /* 0x0000100001a97983 */ /* 0x000ea80000100800 */
[----:B------:R-:W3:Y:S01]  /*3980*/  LDL R168, [R1+0x8] ;  /* 0x0000080001a87983 */ /* 0x000ee20000100800 */
[----:B------:R-:W-:Y:S04]  /*3990*/  DEPBAR.LE SB0, 0x0 ;  /* 0x000080000000791a */ /* 0x000fe80000000000 */
[----:B------:R-:W-:Y:S08]  /*39a0*/  BAR.SYNC.DEFER_BLOCKING 0x0 ;  /* 0x0000000000007b1d */ /* 0x000ff00000010000 */
[----:B------:R-:W-:Y:S08]  /*39b0*/  LDSM.16.M88.4 R16, [R187] ;  /* 0x00000000bb10783b */ /* 0x000ff00000000200 */
[----:B------:R-:W1:Y:S08]  /*39c0*/  LDSM.16.M88.4 R8, [R190+0xc000] ;  /* 0x00c00000be08783b */ /* 0x000e700000000200 */
[----:B------:R-:W4:Y:S08]  /*39d0*/  LDSM.16.M88.4 R52, [R190+0xc800] ;  /* 0x00c80000be34783b */ /* 0x000f300000000200 */
[----:B------:R-:W-:Y:S08]  /*39e0*/  LDSM.16.M88.4 R56, [R0] ;  /* 0x000000000038783b */ /* 0x000ff00000000200 */
[----:B------:R-:W4:Y:S08]  /*39f0*/  LDSM.16.M88.4 R60, [R189+0xc000] ;  /* 0x00c00000bd3c783b */ /* 0x000f300000000200 */
[----:B------:R-:W-:Y:S01]  /*3a00*/  LDSM.16.M88.4 R64, [R2] ;  /* 0x000000000240783b */ /* 0x000fe20000000200 */
[C---:B-1----:R-:W-:Y:S07]  /*3a10*/  HMMA.16816.F32.BF16 R4, R16.reuse, R8, RZ ;  /* 0x000000081004723c */ /* 0x042fee00000418ff */
[----:B------:R-:W-:Y:S01]  /*3a20*/  LDSM.16.M88.4 R100, [R188+0xe000] ;  /* 0x00e00000bc64783b */ /* 0x000fe20000000200 */
[C---:B------:R-:W-:Y:S08]  /*3a30*/  HMMA.16816.F32.BF16 R8, R16.reuse, R10, RZ ;  /* 0x0000000a1008723c */ /* 0x040ff000000418ff */
[C---:B----4-:R-:W-:Y:S08]  /*3a40*/  HMMA.16816.F32.BF16 R12, R16.reuse, R52, RZ ;  /* 0x00000034100c723c */ /* 0x050ff000000418ff */
[----:B------:R-:W-:Y:S01]  /*3a50*/  HMMA.16816.F32.BF16 R16, R16, R54, RZ ;  /* 0x000000361010723c */ /* 0x000fe200000418ff */
[----:B------:R-:W1:Y:S07]  /*3a60*/  LDSM.16.M88.4 R52, [R189+0xc800] ;  /* 0x00c80000bd34783b */ /* 0x000e6e0000000200 */
[C---:B------:R-:W-:Y:S08]  /*3a70*/  HMMA.16816.F32.BF16 R4, R56.reuse, R60, R4 ;  /* 0x0000003c3804723c */ /* 0x040ff00000041804 */
[C---:B------:R-:W-:Y:S01]  /*3a80*/  HMMA.16816.F32.BF16 R8, R56.reuse, R62, R8 ;  /* 0x0000003e3808723c */ /* 0x040fe20000041808 */
[----:B------:R-:W4:Y:S07]  /*3a90*/  LDSM.16.M88.4 R60, [R188+0xc000] ;  /* 0x00c00000bc3c783b */ /* 0x000f2e0000000200 */
[C---:B-1----:R-:W-:Y:S08]  /*3aa0*/  HMMA.16816.F32.BF16 R12, R56.reuse, R52, R12 ;  /* 0x00000034380c723c */ /* 0x042ff0000004180c */
[----:B------:R-:W-:Y:S01]  /*3ab0*/  HMMA.16816.F32.BF16 R16, R56, R54, R16 ;  /* 0x000000363810723c */ /* 0x000fe20000041810 */
[----:B------:R-:W1:Y:S07]  /*3ac0*/  LDSM.16.M88.4 R52, [R188+0xc800] ;  /* 0x00c80000bc34783b */ /* 0x000e6e0000000200 */
[C---:B----4-:R-:W-:Y:S01]  /*3ad0*/  HMMA.16816.F32.BF16 R4, R64.reuse, R60, R4 ;  /* 0x0000003c4004723c */ /* 0x050fe20000041804 */
[----:B------:R-:W-:Y:S07]  /*3ae0*/  LDSM.16.M88.4 R56, [R3] ;  /* 0x000000000338783b */ /* 0x000fee0000000200 */
[C---:B------:R-:W-:Y:S01]  /*3af0*/  HMMA.16816.F32.BF16 R8, R64.reuse, R62, R8 ;  /* 0x0000003e4008723c */ /* 0x040fe20000041808 */
[----:B------:R-:W4:Y:S07]  /*3b00*/  LDSM.16.M88.4 R60, [R191+0xc000] ;  /* 0x00c00000bf3c783b */ /* 0x000f2e0000000200 */
[C---:B-1----:R-:W-:Y:S08]  /*3b10*/  HMMA.16816.F32.BF16 R12, R64.reuse, R52, R12 ;  /* 0x00000034400c723c */ /* 0x042ff0000004180c */
[----:B------:R-:W-:Y:S01]  /*3b20*/  HMMA.16816.F32.BF16 R16, R64, R54, R16 ;  /* 0x000000364010723c */ /* 0x000fe20000041810 */
[----:B------:R-:W1:Y:S07]  /*3b30*/  LDSM.16.M88.4 R52, [R191+0xc800] ;  /* 0x00c80000bf34783b */ /* 0x000e6e0000000200 */
[C---:B----4-:R-:W-:Y:S01]  /*3b40*/  HMMA.16816.F32.BF16 R4, R56.reuse, R60, R4 ;  /* 0x0000003c3804723c */ /* 0x050fe20000041804 */
[----:B------:R-:W-:Y:S07]  /*3b50*/  LDSM.16.M88.4 R64, [R187+0x2000] ;  /* 0x00200000bb40783b */ /* 0x000fee0000000200 */
[C---:B------:R-:W-:Y:S01]  /*3b60*/  HMMA.16816.F32.BF16 R8, R56.reuse, R62, R8 ;  /* 0x0000003e3808723c */ /* 0x040fe20000041808 */
[----:B------:R-:W4:Y:S07]  /*3b70*/  LDSM.16.M88.4 R60, [R190+0xe000] ;  /* 0x00e00000be3c783b */ /* 0x000f2e0000000200 */
[C---:B-1----:R-:W-:Y:S08]  /*3b80*/  HMMA.16816.F32.BF16 R12, R56.reuse, R52, R12 ;  /* 0x00000034380c723c */ /* 0x042ff0000004180c */
[----:B------:R-:W-:Y:S01]  /*3b90*/  HMMA.16816.F32.BF16 R16, R56, R54, R16 ;  /* 0x000000363810723c */ /* 0x000fe20000041810 */
[----:B------:R-:W1:Y:S07]  /*3ba0*/  LDSM.16.M88.4 R52, [R190+0xe800] ;  /* 0x00e80000be34783b */ /* 0x000e6e0000000200 */
[C---:B----4-:R-:W-:Y:S01]  /*3bb0*/  HMMA.16816.F32.BF16 R4, R64.reuse, R60, R4 ;  /* 0x0000003c4004723c */ /* 0x050fe20000041804 */
[----:B------:R4:W-:Y:S07]  /*3bc0*/  LDSM.16.M88.4 R56, [R0+0x2000] ;  /* 0x002000000038783b */ /* 0x0009ee0000000200 */
[C---:B------:R-:W-:Y:S01]  /*3bd0*/  HMMA.16816.F32.BF16 R8, R64.reuse, R62, R8 ;  /* 0x0000003e4008723c */ /* 0x040fe20000041808 */
[----:B------:R-:W2:Y:S03]  /*3be0*/  LDSM.16.M88.4 R60, [R189+0xe000] ;  /* 0x00e00000bd3c783b */ /* 0x000ea60000000200 */
[----:B----4-:R-:W-:Y:S05]  /*3bf0*/  IMAD.SHL.U32 R0, R230, 0x40, RZ ;  /* 0x00000040e6007824 */ /* 0x010fea00078e00ff */
[----:B------:R-:W-:Y:S01]  /*3c00*/  IADD3 R0, R0, 0x40, RZ ;  /* 0x0000004000007810 */ /* 0x000fe20007ffe0ff */
[C---:B-1----:R-:W-:Y:S08]  /*3c10*/  HMMA.16816.F32.BF16 R12, R64.reuse, R52, R12 ;  /* 0x00000034400c723c */ /* 0x042ff0000004180c */
[----:B------:R-:W-:Y:S01]  /*3c20*/  HMMA.16816.F32.BF16 R16, R64, R54, R16 ;  /* 0x000000364010723c */ /* 0x000fe20000041810 */
[----:B------:R-:W1:Y:S07]  /*3c30*/  LDSM.16.M88.4 R52, [R189+0xe800] ;  /* 0x00e80000bd34783b */ /* 0x000e6e0000000200 */
[C---:B--2---:R-:W-:Y:S01]  /*3c40*/  HMMA.16816.F32.BF16 R4, R56.reuse, R60, R4 ;  /* 0x0000003c3804723c */ /* 0x044fe20000041804 */
[----:B------:R2:W4:Y:S07]  /*3c50*/  LDSM.16.M88.4 R64, [R2+0x2000] ;  /* 0x002000000240783b */ /* 0x00052e0000000200 */
[C---:B------:R-:W-:Y:S01]  /*3c60*/  HMMA.16816.F32.BF16 R8, R56.reuse, R62, R8 ;  /* 0x0000003e3808723c */ /* 0x040fe20000041808 */
[----:B------:R-:W-:Y:S03]  /*3c70*/  LDSM.16.M88.4 R60, [R191+0xe000] ;  /* 0x00e00000bf3c783b */ /* 0x000fe60000000200 */
[----:B--2---:R-:W-:Y:S05]  /*3c80*/  IMAD.SHL.U32 R2, R208, 0x40, RZ ;  /* 0x00000040d0027824 */ /* 0x004fea00078e00ff */
[----:B------:R-:W-:Y:S01]  /*3c90*/  ISETP.GE.AND P6, PT, R2, R248, PT ;  /* 0x000000f80200720c */ /* 0x000fe20003fc6270 */
[C---:B-1----:R-:W-:Y:S03]  /*3ca0*/  HMMA.16816.F32.BF16 R12, R56.reuse, R52, R12 ;  /* 0x00000034380c723c */ /* 0x042fe6000004180c */
[-C--:B------:R-:W-:Y:S05]  /*3cb0*/  ISETP.LT.AND P6, PT, R0, R215.reuse, P6 ;  /* 0x000000d70000720c */ /* 0x080fea00037c1270 */
[----:B------:R-:W-:Y:S01]  /*3cc0*/  HMMA.16816.F32.BF16 R16, R56, R54, R16 ;  /* 0x000000363810723c */ /* 0x000fe20000041810 */
[----:B------:R-:W1:Y:S07]  /*3cd0*/  LDSM.16.M88.4 R52, [R188+0xe800] ;  /* 0x00e80000bc34783b */ /* 0x000e6e0000000200 */
[----:B------:R-:W-:Y:S01]  /*3ce0*/  @!P6 IADD3 R0, -R247, 0x1, R223 ;  /* 0x00000001f700e810 */ /* 0x000fe20007ffe1df */
[----:B------:R2:W3:Y:S01]  /*3cf0*/  LDSM.16.M88.4 R56, [R3+0x2000] ;  /* 0x002000000338783b */ /* 0x0004e20000000200 */
[C---:B----4-:R-:W-:Y:S05]  /*3d00*/  HMMA.16816.F32.BF16 R4, R64.reuse, R100, R4 ;  /* 0x000000644004723c */ /* 0x050fea0000041804 */
[----:B------:R-:W-:Y:S02]  /*3d10*/  @!P6 IADD3 R2, R2, R0, R215 ;  /* 0x000000000202e210 */ /* 0x000fe40007ffe0d7 */
[----:B------:R-:W-:Y:S01]  /*3d20*/  IADD3 R100, R244, 0x3c6ef372, RZ ;  /* 0x3c6ef372f4647810 */ /* 0x000fe20007ffe0ff */
[C---:B------:R-:W-:Y:S01]  /*3d30*/  HMMA.16816.F32.BF16 R8, R64.reuse, R102, R8 ;  /* 0x000000664008723c */ /* 0x040fe20000041808 */
[----:B--2---:R-:W2:Y:S07]  /*3d40*/  @!P6 S2R R3, SR_TID.X ;  /* 0x000000000003e919 */ /* 0x004eae0000002100 */
[C---:B-1----:R-:W-:Y:S08]  /*3d50*/  HMMA.16816.F32.BF16 R12, R64.reuse, R52, R12 ;  /* 0x00000034400c723c */ /* 0x042ff0000004180c */
[----:B------:R-:W-:Y:S01]  /*3d60*/  HMMA.16816.F32.BF16 R16, R64, R54, R16 ;  /* 0x000000364010723c */ /* 0x000fe20000041810 */
[----:B------:R-:W1:Y:S03]  /*3d70*/  LDSM.16.M88.4 R52, [R191+0xe800] ;  /* 0x00e80000bf34783b */ /* 0x000e660000000200 */
[----:B--2---:R-:W-:Y:S04]  /*3d80*/  @!P6 IMAD.SHL.U32 R3, R3, 0x2, RZ ;  /* 0x000000020303e824 */ /* 0x004fe800078e00ff */
[C---:B---3--:R-:W-:Y:S05]  /*3d90*/  HMMA.16816.F32.BF16 R4, R56.reuse, R60, R4 ;  /* 0x0000003c3804723c */ /* 0x048fea0000041804 */
[----:B------:R-:W-:Y:S01]  /*3da0*/  @!P6 LOP3.LUT R0, R169, 0x6, R3, 0xf8, !PT ;  /* 0x00000006a900e812 */ /* 0x000fe200078ef803 */
[----:B------:R-:W-:Y:S01]  /*3db0*/  IMAD R66, R208, 0x4, R168 ;  /* 0x00000004d0427824 */ /* 0x000fe200078e02a8 */
[CC--:B------:R-:W-:Y:S01]  /*3dc0*/  @!P6 IMNMX R60, R2.reuse, R215.reuse, PT ;  /* 0x000000d7023ce217 */ /* 0x0c0fe20003800200 */
[----:B------:R-:W-:Y:S01]  /*3dd0*/  FMUL.FTZ R61, R221, 1.4426950216293334961 ;  /* 0x3fb8aa3bdd3d7820 */ /* 0x000fe20000410000 */
[----:B------:R-:W-:Y:S01]  /*3de0*/  @!P6 IADD3 R2, R2, 0x8, RZ ;  /* 0x000000080202e810 */ /* 0x000fe20007ffe0ff */
[----:B------:R-:W2:Y:S01]  /*3df0*/  S2R R168, SR_TID.X ;  /* 0x0000000000a87919 */ /* 0x000ea20000002100 */
[C---:B------:R-:W-:Y:S03]  /*3e00*/  HMMA.16816.F32.BF16 R8, R56.reuse, R62, R8 ;  /* 0x0000003e3808723c */ /* 0x040fe60000041808 */
[----:B------:R-:W-:Y:S01]  /*3e10*/  FSEL R61, R61, RZ, P0 ;  /* 0x000000ff3d3d7208 */ /* 0x000fe20000000000 */
[----:B------:R-:W-:Y:S01]  /*3e20*/  @!P6 IMAD R0, R230, 0x40, R0 ;  /* 0x00000040e600e824 */ /* 0x000fe200078e0200 */
[----:B------:R-:W-:Y:S01]  /*3e30*/  @!P6 IMNMX R2, R2, R215, PT ;  /* 0x000000d70202e217 */ /* 0x000fe20003800200 */
[----:B------:R-:W-:Y:S01]  /*3e40*/  IMAD.WIDE.U32 R66, R66, -0x326172a9, RZ ;  /* 0xcd9e8d5742427825 */ /* 0x000fe200078e00ff */
[----:B------:R-:W-:Y:S01]  /*3e50*/  FSETP.NEU.FTZ.AND P0, PT, R222, -INF , PT ;  /* 0xff800000de00780b */ /* 0x000fe20003f1d000 */
[----:B------:R-:W3:Y:S01]  /*3e60*/  S2R R169, SR_TID.X ;  /* 0x0000000000a97919 */ /* 0x000ee20000002100 */
[CC--:B------:R-:W-:Y:S03]  /*3e70*/  @!P6 ISETP.GE.AND P1, PT, R0.reuse, R60.reuse, PT ;  /* 0x0000003c0000e20c */ /* 0x0c0fe60003f26270 */
[----:B------:R-:W-:Y:S02]  /*3e80*/  @!P6 IADD3 R62, R0, 0x1, RZ ;  /* 0x00000001003ee810 */ /* 0x000fe40007ffe0ff */
[----:B------:R-:W-:Y:S02]  /*3e90*/  @!P6 FSEL R4, R4, -INF , !P1 ;  /* 0xff8000000404e808 */ /* 0x000fe40004800000 */
[----:B------:R-:W-:Y:S02]  /*3ea0*/  @!P6 ISETP.GE.AND P1, PT, R62, R60, PT ;  /* 0x0000003c3e00e20c */ /* 0x000fe40003f26270 */
[----:B------:R-:W-:Y:S01]  /*3eb0*/  LOP3.LUT R64, R67, R249, R244, 0x96, !PT ;  /* 0x000000f943407212 */ /* 0x000fe200078e96f4 */
[--C-:B------:R-:W-:Y:S01]  /*3ec0*/  FFMA.FTZ R4, R4, c[0x0][0x23c], -R61.reuse ;  /* 0x00008f0004047a23 */ /* 0x100fe2000001083d */
[----:B------:R-:W-:Y:S02]  /*3ed0*/  @!P6 FSEL R5, R5, -INF , !P1 ;  /* 0xff8000000505e808 */ /* 0x000fe40004800000 */
[-C--:B------:R-:W-:Y:S01]  /*3ee0*/  @!P6 ISETP.GE.AND P1, PT, R0, R2.reuse, PT ;  /* 0x000000020000e20c */ /* 0x080fe20003f26270 */
[----:B------:R4:W-:Y:S01]  /*3ef0*/  MUFU.EX2 R103, R4 ;  /* 0x0000000400677308 */ /* 0x0009e20000000800 */
[----:B--2---:R-:W-:Y:S01]  /*3f00*/  SHF.R.S32.HI R168, RZ, 0x1f, R168 ;  /* 0x0000001fffa87819 */ /* 0x004fe200000114a8 */
[----:B------:R-:W-:Y:S01]  /*3f10*/  FFMA.FTZ R5, R5, c[0x0][0x23c], -R61 ;  /* 0x00008f0005057a23 */ /* 0x000fe2000001083d */
[----:B------:R-:W-:Y:S01]  /*3f20*/  @!P6 FSEL R6, R6, -INF , !P1 ;  /* 0xff8000000606e808 */ /* 0x000fe20004800000 */
[C---:B-1----:R-:W-:Y:S03]  /*3f30*/  HMMA.16816.F32.BF16 R12, R56.reuse, R52, R12 ;  /* 0x00000034380c723c */ /* 0x042fe6000004180c */
[----:B------:R-:W-:Y:S01]  /*3f40*/  IMAD.WIDE.U32 R64, R64, -0x2daee0ad, RZ ;  /* 0xd2511f5340407825 */ /* 0x000fe200078e00ff */
[----:B---3--:R-:W-:Y:S02]  /*3f50*/  LEA.HI R168, R168, R169, RZ, 0x7 ;  /* 0x000000a9a8a87211 */ /* 0x008fe400078f38ff */
[----:B------:R1:W-:Y:S01]  /*3f60*/  MUFU.EX2 R102, R5 ;  /* 0x0000000500667308 */ /* 0x0003e20000000800 */
[C---:B------:R-:W-:Y:S01]  /*3f70*/  IADD3 R169, R245.reuse, -0x126145ec, RZ ;  /* 0xed9eba14f5a97810 */ /* 0x040fe20007ffe0ff */
[----:B------:R-:W-:Y:S04]  /*3f80*/  HMMA.16816.F32.BF16 R16, R56, R54, R16 ;  /* 0x000000363810723c */ /* 0x000fe80000041810 */
[----:B------:R-:W-:Y:S05]  /*3f90*/  SHF.R.S32.HI R168, RZ, 0x7, R168 ;  /* 0x00000007ffa87819 */ /* 0x000fea00000114a8 */
[----:B------:R-:W-:Y:S03]  /*3fa0*/  IMAD R3, R230, 0x2, R168 ;  /* 0x00000002e6037824 */ /* 0x000fe600078e02a8 */
[----:B------:R-:W-:Y:S01]  /*3fb0*/  IADD3 R168, R245, -0x4498517b, RZ ;  /* 0xbb67ae85f5a87810 */ /* 0x000fe20007ffe0ff */
[----:B----4-:R-:W-:Y:S01]  /*3fc0*/  FMUL.FTZ R4, R222, 1.4426950216293334961 ;  /* 0x3fb8aa3bde047820 */ /* 0x010fe20000410000 */
[----:B------:R-:W-:Y:S04]  /*3fd0*/  LOP3.LUT R63, R233, R245, R3, 0x96, !PT ;  /* 0x000000f5e93f7212 */ /* 0x000fe800078e9603 */
[----:B------:R-:W-:Y:S02]  /*3fe0*/  FSEL R3, R4, RZ, P0 ;  /* 0x000000ff04037208 */ /* 0x000fe40000000000 */
[----:B------:R-:W-:Y:S02]  /*3ff0*/  @!P6 ISETP.GE.AND P0, PT, R62, R2, PT ;  /* 0x000000023e00e20c */ /* 0x000fe40003f06270 */
[----:B------:R-:W-:Y:S01]  /*4000*/  LOP3.LUT R62, R65, R232, R168, 0x96, !PT ;  /* 0x000000e8413e7212 */ /* 0x000fe200078e96a8 */
[--C-:B------:R-:W-:Y:S01]  /*4010*/  FFMA.FTZ R6, R6, c[0x0][0x23c], -R3.reuse ;  /* 0x00008f0006067a23 */ /* 0x100fe20000010803 */
[----:B------:R-:W-:Y:S01]  /*4020*/  IADD3 R168, R244, -0x61c88647, RZ ;  /* 0x9e3779b9f4a87810 */ /* 0x000fe20007ffe0ff */
[----:B-1----:R-:W-:Y:S01]  /*4030*/  IMAD.WIDE.U32 R4, R63, -0x326172a9, RZ ;  /* 0xcd9e8d573f047825 */ /* 0x002fe200078e00ff */
[----:B------:R-:W-:Y:S01]  /*4040*/  @!P6 FSEL R7, R7, -INF , !P0 ;  /* 0xff8000000707e808 */ /* 0x000fe20004000000 */
[----:B------:R1:W2:Y:S02]  /*4050*/  MUFU.EX2 R101, R6 ;  /* 0x0000000600657308 */ /* 0x0002a40000000800 */
[----:B------:R-:W-:Y:S01]  /*4060*/  IMAD.WIDE.U32 R62, R62, -0x326172a9, RZ ;  /* 0xcd9e8d573e3e7825 */ /* 0x000fe200078e00ff */
[----:B------:R-:W-:Y:S02]  /*4070*/  LOP3.LUT R66, R5, R66, R168, 0x96, !PT ;  /* 0x0000004205427212 */ /* 0x000fe400078e96a8 */
[----:B------:R-:W-:Y:S01]  /*4080*/  @!P6 IADD3 R5, R0, 0x8, RZ ;  /* 0x000000080005e810 */ /* 0x000fe20007ffe0ff */
[----:B------:R-:W-:Y:S01]  /*4090*/  FFMA.FTZ R7, R7, c[0x0][0x23c], -R3 ;  /* 0x00008f0007077a23 */ /* 0x000fe20000010803 */
[----:B------:R-:W-:Y:S02]  /*40a0*/  LOP3.LUT R52, R63, R4, R100, 0x96, !PT ;  /* 0x000000043f347212 */ /* 0x000fe400078e9664 */
[C---:B------:R-:W-:Y:S01]  /*40b0*/  @!P6 ISETP.GE.AND P1, PT, R5.reuse, R60, PT ;  /* 0x0000003c0500e20c */ /* 0x040fe20003f26270 */
[----:B------:R3:W4:Y:S01]  /*40c0*/  MUFU.EX2 R100, R7 ;  /* 0x0000000700647308 */ /* 0x0007220000000800 */
[----:B------:R-:W-:Y:S01]  /*40d0*/  @!P6 ISETP.GE.AND P0, PT, R5, R2, PT ;  /* 0x000000020500e20c */ /* 0x000fe20003f06270 */
[----:B------:R-:W-:Y:S01]  /*40e0*/  IMAD.WIDE.U32 R4, R66, -0x2daee0ad, RZ ;  /* 0xd2511f5342047825 */ /* 0x000fe200078e00ff */
[----:B------:R-:W-:Y:S02]  /*40f0*/  @!P6 FSEL R8, R8, -INF , !P1 ;  /* 0xff8000000808e808 */ /* 0x000fe40004800000 */
[----:B------:R-:W-:Y:S01]  /*4100*/  @!P6 FSEL R10, R10, -INF , !P0 ;  /* 0xff8000000a0ae808 */ /* 0x000fe20004000000 */
[----:B------:R-:W-:Y:S01]  /*4110*/  IMAD.WIDE.U32 R52, R52, -0x2daee0ad, RZ ;  /* 0xd2511f5334347825 */ /* 0x000fe200078e00ff */
[----:B------:R-:W-:Y:S03]  /*4120*/  IADD3 R168, R245, 0x76cf5d0a, RZ ;  /* 0x76cf5d0af5a87810 */ /* 0x000fe60007ffe0ff */
[----:B------:R-:W-:Y:S02]  /*4130*/  FFMA.FTZ R8, R8, c[0x0][0x23c], -R61 ;  /* 0x00008f0008087a23 */ /* 0x000fe4000001083d */
[----:B------:R-:W-:Y:S01]  /*4140*/  FFMA.FTZ R10, R10, c[0x0][0x23c], -R3 ;  /* 0x00008f000a0a7a23 */ /* 0x000fe20000010803 */
[----:B-1----:R-:W-:Y:S01]  /*4150*/  @!P6 IADD3 R6, R0, 0x9, RZ ;  /* 0x000000090006e810 */ /* 0x002fe20007ffe0ff */
[----:B------:R1:W1:Y:S03]  /*4160*/  MUFU.EX2 R67, R8 ;  /* 0x0000000800437308 */ /* 0x0002660000000800 */
[C---:B------:R-:W-:Y:S02]  /*4170*/  @!P6 ISETP.GE.AND P2, PT, R6.reuse, R60, PT ;  /* 0x0000003c0600e20c */ /* 0x040fe40003f46270 */
[----:B------:R-:W-:Y:S02]  /*4180*/  @!P6 ISETP.GE.AND P1, PT, R6, R2, PT ;  /* 0x000000020600e20c */ /* 0x000fe40003f26270 */
[----:B------:R-:W-:Y:S02]  /*4190*/  @!P6 FSEL R9, R9, -INF , !P2 ;  /* 0xff8000000909e808 */ /* 0x000fe40005000000 */
[----:B---3--:R-:W-:Y:S01]  /*41a0*/  LOP3.LUT R7, R5, R64, R168, 0x96, !PT ;  /* 0x0000004005077212 */ /* 0x008fe200078e96a8 */
[----:B------:R-:W-:Y:S01]  /*41b0*/  MUFU.EX2 R65, R10 ;  /* 0x0000000a00417308 */ /* 0x000fe20000000800 */
[----:B------:R-:W-:Y:S01]  /*41c0*/  IADD3 R168, R245, 0x32370b8f, RZ ;  /* 0x32370b8ff5a87810 */ /* 0x000fe20007ffe0ff */
[----:B------:R-:W-:Y:S01]  /*41d0*/  FFMA.FTZ R9, R9, c[0x0][0x23c], -R61 ;  /* 0x00008f0009097a23 */ /* 0x000fe2000001083d */
[----:B------:R-:W-:Y:S01]  /*41e0*/  @!P6 IADD3 R5, R0, 0x10, RZ ;  /* 0x000000100005e810 */ /* 0x000fe20007ffe0ff */
[----:B------:R-:W-:Y:S01]  /*41f0*/  IMAD.WIDE.U32 R6, R7, -0x326172a9, RZ ;  /* 0xcd9e8d5707067825 */ /* 0x000fe200078e00ff */
[----:B------:R-:W-:Y:S02]  /*4200*/  LOP3.LUT R53, R53, R4, R168, 0x96, !PT ;  /* 0x0000000435357212 */ /* 0x000fe400078e96a8 */
[----:B------:R-:W-:Y:S02]  /*4210*/  IADD3 R168, R244, -0x255992d5, RZ ;  /* 0xdaa66d2bf4a87810 */ /* 0x000fe40007ffe0ff */
[C---:B------:R-:W-:Y:S01]  /*4220*/  @!P6 ISETP.GE.AND P2, PT, R5.reuse, R60, PT ;  /* 0x0000003c0500e20c */ /* 0x040fe20003f46270 */
[----:B------:R3:W2:Y:S01]  /*4230*/  MUFU.EX2 R66, R9 ;  /* 0x0000000900427308 */ /* 0x0006a20000000800 */
[----:B------:R-:W-:Y:S02]  /*4240*/  @!P6 IADD3 R4, R0, 0x11, RZ ;  /* 0x000000110004e810 */ /* 0x000fe40007ffe0ff */
[----:B------:R-:W-:Y:S02]  /*4250*/  @!P6 ISETP.GE.AND P3, PT, R5, R2, PT ;  /* 0x000000020500e20c */ /* 0x000fe40003f66270 */
[----:B-1----:R-:W-:Y:S02]  /*4260*/  LOP3.LUT R8, R7, R62, R168, 0x96, !PT ;  /* 0x0000003e07087212 */ /* 0x002fe400078e96a8 */
[C---:B------:R-:W-:Y:S02]  /*4270*/  @!P6 ISETP.GE.AND P4, PT, R4.reuse, R60, PT ;  /* 0x0000003c0400e20c */ /* 0x040fe40003f86270 */
[----:B------:R-:W-:Y:S01]  /*4280*/  @!P6 ISETP.GE.AND P0, PT, R4, R2, PT ;  /* 0x000000020400e20c */ /* 0x000fe20003f06270 */
[----:B------:R-:W-:Y:S01]  /*4290*/  IMAD.WIDE.U32 R4, R53, -0x326172a9, RZ ;  /* 0xcd9e8d5735047825 */ /* 0x000fe200078e00ff */
[----:B------:R-:W-:Y:S02]  /*42a0*/  @!P6 FSEL R11, R11, -INF , !P1 ;  /* 0xff8000000b0be808 */ /* 0x000fe40004800000 */
[----:B------:R-:W-:Y:S02]  /*42b0*/  @!P6 FSEL R12, R12, -INF , !P2 ;  /* 0xff8000000c0ce808 */ /* 0x000fe40005000000 */
[----:B------:R-:W-:Y:S01]  /*42c0*/  IADD3 R168, R244, 0x78dde6e4, RZ ;  /* 0x78dde6e4f4a87810 */ /* 0x000fe20007ffe0ff */
[----:B------:R-:W-:Y:S01]  /*42d0*/  FFMA.FTZ R64, R11, c[0x0][0x23c], -R3 ;  /* 0x00008f000b407a23 */ /* 0x000fe20000010803 */
[----:B------:R-:W-:Y:S01]  /*42e0*/  @!P6 FSEL R13, R13, -INF , !P4 ;  /* 0xff8000000d0de808 */ /* 0x000fe20006000000 */
[--C-:B------:R-:W-:Y:S01]  /*42f0*/  FFMA.FTZ R12, R12, c[0x0][0x23c], -R61.reuse ;  /* 0x00008f000c0c7a23 */ /* 0x100fe2000001083d */
[----:B------:R-:W-:Y:S02]  /*4300*/  LOP3.LUT R5, R5, R6, R168, 0x96, !PT ;  /* 0x0000000605057212 */ /* 0x000fe400078e96a8 */
[----:B------:R-:W-:Y:S01]  /*4310*/  IADD3 R168, R244, 0x1715609d, RZ ;  /* 0x1715609df4a87810 */ /* 0x000fe20007ffe0ff */
[----:B------:R1:W1:Y:S01]  /*4320*/  MUFU.EX2 R63, R12 ;  /* 0x0000000c003f7308 */ /* 0x0002620000000800 */
[----:B------:R-:W-:Y:S01]  /*4330*/  @!P6 IADD3 R6, R0, 0x18, RZ ;  /* 0x000000180006e810 */ /* 0x000fe20007ffe0ff */
[----:B---3--:R-:W-:Y:S01]  /*4340*/  IMAD.WIDE.U32 R8, R8, -0x2daee0ad, RZ ;  /* 0xd2511f5308087825 */ /* 0x008fe200078e00ff */
[----:B------:R-:W-:Y:S02]  /*4350*/  @!P6 IADD3 R0, R0, 0x19, RZ ;  /* 0x000000190000e810 */ /* 0x000fe40007ffe0ff */
[C---:B------:R-:W-:Y:S01]  /*4360*/  @!P6 ISETP.GE.AND P1, PT, R6.reuse, R60, PT ;  /* 0x0000003c0600e20c */ /* 0x040fe20003f26270 */
[----:B------:R-:W-:Y:S01]  /*4370*/  FFMA.FTZ R13, R13, c[0x0][0x23c], -R61 ;  /* 0x00008f000d0d7a23 */ /* 0x000fe2000001083d */
[----:B------:R-:W-:Y:S02]  /*4380*/  LOP3.LUT R10, R9, R52, R169, 0x96, !PT ;  /* 0x00000034090a7212 */ /* 0x000fe400078e96a9 */
[-C--:B------:R-:W-:Y:S01]  /*4390*/  @!P6 ISETP.GE.AND P5, PT, R6, R2.reuse, PT ;  /* 0x000000020600e20c */ /* 0x080fe20003fa6270 */
[----:B------:R3:W-:Y:S01]  /*43a0*/  MUFU.EX2 R62, R13 ;  /* 0x0000000d003e7308 */ /* 0x0007e20000000800 */
[----:B------:R-:W-:Y:S01]  /*43b0*/  @!P6 ISETP.GE.AND P4, PT, R0, R2, PT ;  /* 0x000000020000e20c */ /* 0x000fe20003f86270 */
[----:B------:R-:W-:Y:S01]  /*43c0*/  IMAD.WIDE.U32 R10, R10, -0x326172a9, RZ ;  /* 0xcd9e8d570a0a7825 */ /* 0x000fe200078e00ff */
[----:B------:R-:W-:Y:S02]  /*43d0*/  @!P6 ISETP.GE.AND P2, PT, R0, R60, PT ;  /* 0x0000003c0000e20c */ /* 0x000fe40003f46270 */
[----:B------:R-:W-:Y:S02]  /*43e0*/  @!P6 FSEL R19, R19, -INF , !P4 ;  /* 0xff8000001313e808 */ /* 0x000fe40006000000 */
[----:B------:R-:W-:Y:S01]  /*43f0*/  LOP3.LUT R7, R11, R4, R168, 0x96, !PT ;  /* 0x000000040b077212 */ /* 0x000fe200078e96a8 */
[----:B------:R-:W-:Y:S01]  /*4400*/  IMAD.WIDE.U32 R4, R5, -0x2daee0ad, RZ ;  /* 0xd2511f5305047825 */ /* 0x000fe200078e00ff */
[----:B------:R-:W-:Y:S01]  /*4410*/  IADD3 R168, R245, -0x56f99767, RZ ;  /* 0xa9066899f5a87810 */ /* 0x000fe20007ffe0ff */
[----:B------:R-:W1:Y:S01]  /*4420*/  MUFU.EX2 R64, R64 ;  /* 0x0000004000407308 */ /* 0x000e620000000800 */
[----:B------:R-:W-:Y:S01]  /*4430*/  @!P6 FSEL R18, R18, -INF , !P5 ;  /* 0xff8000001212e808 */ /* 0x000fe20006800000 */
[----:B------:R-:W-:Y:S01]  /*4440*/  IMAD.WIDE.U32 R6, R7, -0x2daee0ad, RZ ;  /* 0xd2511f5307067825 */ /* 0x000fe200078e00ff */
[----:B------:R-:W-:Y:S02]  /*4450*/  LOP3.LUT R5, R5, R8, R168, 0x96, !PT ;  /* 0x0000000805057212 */ /* 0x000fe400078e96a8 */
[----:B------:R-:W-:Y:S01]  /*4460*/  IADD3 R168, R245, 0x646e171e, RZ ;  /* 0x646e171ef5a87810 */ /* 0x000fe20007ffe0ff */
[--C-:B------:R-:W-:Y:S01]  /*4470*/  FFMA.FTZ R18, R18, c[0x0][0x23c], -R3.reuse ;  /* 0x00008f0012127a23 */ /* 0x100fe20000010803 */
[----:B------:R-:W-:Y:S02]  /*4480*/  LOP3.LUT R52, R6, 0xffff, RZ, 0xc0, !PT ;  /* 0x0000ffff06347812 */ /* 0x000fe400078ec0ff */
[----:B------:R-:W-:Y:S01]  /*4490*/  LOP3.LUT R2, R7, R4, R168, 0x96, !PT ;  /* 0x0000000407027212 */ /* 0x000fe200078e96a8 */
[----:B------:R-:W-:Y:S01]  /*44a0*/  IMAD.WIDE.U32 R4, R5, -0x326172a9, RZ ;  /* 0xcd9e8d5705047825 */ /* 0x000fe200078e00ff */
[----:B------:R-:W-:Y:S01]  /*44b0*/  IADD3 R168, R244, -0x4ab325aa, RZ ;  /* 0xb54cda56f4a87810 */ /* 0x000fe20007ffe0ff */
[----:B------:R-:W-:Y:S01]  /*44c0*/  MUFU.EX2 R57, R18 ;  /* 0x0000001200397308 */ /* 0x000fe20000000800 */
[----:B------:R-:W-:Y:S02]  /*44d0*/  @!P6 FSEL R15, R15, -INF , !P0 ;  /* 0xff8000000f0fe808 */ /* 0x000fe40004000000 */
[----:B------:R-:W-:Y:S01]  /*44e0*/  LOP3.LUT R0, R5, R10, R168, 0x96, !PT ;  /* 0x0000000a05007212 */ /* 0x000fe200078e96a8 */
[----:B------:R-:W-:Y:S01]  /*44f0*/  IMAD.MOV.U32 R168, RZ, RZ, c[0x0][0x22c] ;  /* 0x00008b00ffa87624 */ /* 0x000fe200078e00ff */
[----:B------:R-:W-:Y:S01]  /*4500*/  LOP3.LUT R7, R4, 0xffff, RZ, 0xc0, !PT ;  /* 0x0000ffff04077812 */ /* 0x000fe200078ec0ff */
[----:B------:R-:W-:Y:S01]  /*4510*/  FFMA.FTZ R15, R15, c[0x0][0x23c], -R3 ;  /* 0x00008f000f0f7a23 */ /* 0x000fe20000010803 */
[----:B------:R-:W-:Y:S01]  /*4520*/  LOP3.LUT R5, R0, 0xffff, RZ, 0xc0, !PT ;  /* 0x0000ffff00057812 */ /* 0x000fe200078ec0ff */
[----:B------:R-:W-:Y:S01]  /*4530*/  IMAD R168, R168, c[0x0][0x1c0], RZ ;  /* 0x00007000a8a87a24 */ /* 0x000fe200078e02ff */
[----:B------:R-:W-:Y:S01]  /*4540*/  LOP3.LUT R11, R4, 0xff, RZ, 0xc0, !PT ;  /* 0x000000ff040b7812 */ /* 0x000fe200078ec0ff */
[----:B------:R-:W2:Y:S01]  /*4550*/  MUFU.EX2 R59, R15 ;  /* 0x0000000f003b7308 */ /* 0x000ea20000000800 */
[--C-:B------:R-:W-:Y:S01]  /*4560*/  SHF.R.U32.HI R10, RZ, 0x18, R4.reuse ;  /* 0x00000018ff0a7819 */ /* 0x100fe20000011604 */
[----:B------:R-:W-:Y:S01]  /*4570*/  IMAD.U32 R168, R168, -0x40, RZ ;  /* 0xffffffc0a8a87824 */ /* 0x000fe200078e00ff */
[----:B-1----:R-:W-:Y:S02]  /*4580*/  SHF.R.U32.HI R12, RZ, 0x10, R4 ;  /* 0x00000010ff0c7819 */ /* 0x002fe40000011604 */
[----:B------:R-:W-:Y:S02]  /*4590*/  SHF.R.U32.HI R4, RZ, 0x8, R5 ;  /* 0x00000008ff047819 */ /* 0x000fe40000011605 */
[----:B------:R-:W-:Y:S02]  /*45a0*/  SHF.R.U32.HI R5, RZ, 0x10, R0 ;  /* 0x00000010ff057819 */ /* 0x000fe40000011600 */
[----:B------:R-:W-:Y:S02]  /*45b0*/  @!P6 FSEL R14, R14, -INF , !P3 ;  /* 0xff8000000e0ee808 */ /* 0x000fe40005800000 */
[----:B------:R-:W-:Y:S02]  /*45c0*/  LOP3.LUT R5, R5, 0xff, RZ, 0xc0, !PT ;  /* 0x000000ff05057812 */ /* 0x000fe400078ec0ff */
[----:B------:R-:W-:Y:S01]  /*45d0*/  LOP3.LUT R4, R4, 0xffff, RZ, 0xc0, !PT ;  /* 0x0000ffff04047812 */ /* 0x000fe200078ec0ff */
[--C-:B------:R-:W-:Y:S01]  /*45e0*/  FFMA.FTZ R14, R14, c[0x0][0x23c], -R3.reuse ;  /* 0x00008f000e0e7a23 */ /* 0x100fe20000010803 */
[----:B------:R-:W-:Y:S01]  /*45f0*/  @!P6 FSEL R17, R17, -INF , !P2 ;  /* 0xff8000001111e808 */ /* 0x000fe20005000000 */
[----:B------:R-:W-:Y:S01]  /*4600*/  FFMA.FTZ R3, R19, c[0x0][0x23c], -R3 ;  /* 0x00008f0013037a23 */ /* 0x000fe20000010803 */
[----:B------:R-:W-:Y:S01]  /*4610*/  ISETP.LE.U32.AND P5, PT, R5, UR6, PT ;  /* 0x0000000605007c0c */ /* 0x000fe2000bfa3070 */
[----:B------:R-:W1:Y:S01]  /*4620*/  MUFU.EX2 R60, R14 ;  /* 0x0000000e003c7308 */ /* 0x000e620000000800 */
[--C-:B------:R-:W-:Y:S02]  /*4630*/  SHF.R.U32.HI R8, RZ, 0x18, R6.reuse ;  /* 0x00000018ff087819 */ /* 0x100fe40000011606 */
[----:B------:R-:W-:Y:S02]  /*4640*/  LOP3.LUT R9, R6, 0xff, RZ, 0xc0, !PT ;  /* 0x000000ff06097812 */ /* 0x000fe400078ec0ff */
[----:B---3--:R-:W-:Y:S02]  /*4650*/  SHF.R.U32.HI R13, RZ, 0x10, R6 ;  /* 0x00000010ff0d7819 */ /* 0x008fe40000011606 */
[----:B------:R-:W-:Y:S02]  /*4660*/  LOP3.LUT R6, R0, 0xff, RZ, 0xc0, !PT ;  /* 0x000000ff00067812 */ /* 0x000fe400078ec0ff */
[----:B------:R-:W-:Y:S01]  /*4670*/  ISETP.LE.U32.AND P2, PT, R4, UR6, PT ;  /* 0x0000000604007c0c */ /* 0x000fe2000bf43070 */
[----:B------:R3:W-:Y:S01]  /*4680*/  MUFU.EX2 R56, R3 ;  /* 0x0000000300387308 */ /* 0x0007e20000000800 */
[----:B------:R-:W-:Y:S01]  /*4690*/  SHF.R.U32.HI R0, RZ, 0x18, R0 ;  /* 0x00000018ff007819 */ /* 0x000fe20000011600 */
[----:B--2---:R-:W-:Y:S01]  /*46a0*/  @!P5 FADD.FTZ R101, -R101, -RZ ;  /* 0x800000ff6565d221 */ /* 0x004fe20000010100 */
[----:B------:R-:W-:Y:S02]  /*46b0*/  @!P6 FSEL R16, R16, -INF , !P1 ;  /* 0xff8000001010e808 */ /* 0x000fe40004800000 */
[----:B------:R-:W-:Y:S02]  /*46c0*/  ISETP.LE.U32.AND P1, PT, R6, UR6, PT ;  /* 0x0000000606007c0c */ /* 0x000fe4000bf23070 */
[----:B------:R-:W-:Y:S01]  /*46d0*/  ISETP.LE.U32.AND P6, PT, R0, UR6, PT ;  /* 0x0000000600007c0c */ /* 0x000fe2000bfc3070 */
[----:B------:R-:W-:Y:S01]  /*46e0*/  FFMA.FTZ R16, R16, c[0x0][0x23c], -R61 ;  /* 0x00008f0010107a23 */ /* 0x000fe2000001083d */
[----:B------:R-:W-:Y:S01]  /*46f0*/  SHF.R.U32.HI R4, RZ, 0x8, R7 ;  /* 0x00000008ff047819 */ /* 0x000fe20000011607 */
[----:B------:R-:W-:Y:S01]  /*4700*/  FFMA.FTZ R61, R17, c[0x0][0x23c], -R61 ;  /* 0x00008f00113d7a23 */ /* 0x000fe2000001083d */
[----:B------:R-:W-:Y:S01]  /*4710*/  ISETP.LE.U32.AND P4, PT, R11, UR6, PT ;  /* 0x000000060b007c0c */ /* 0x000fe2000bf83070 */
[----:B------:R-:W-:Y:S01]  /*4720*/  @!P2 FADD.FTZ R102, -R102, -RZ ;  /* 0x800000ff6666a221 */ /* 0x000fe20000010100 */
[----:B------:R-:W-:Y:S01]  /*4730*/  LOP3.LUT R4, R4, 0xffff, RZ, 0xc0, !PT ;  /* 0x0000ffff04047812 */ /* 0x000fe200078ec0ff */
[----:B------:R-:W-:Y:S01]  /*4740*/  MUFU.EX2 R58, R16 ;  /* 0x00000010003a7308 */ /* 0x000fe20000000800 */
[----:B------:R-:W-:Y:S02]  /*4750*/  LOP3.LUT R0, R2, 0xff, RZ, 0xc0, !PT ;  /* 0x000000ff02007812 */ /* 0x000fe400078ec0ff */
[----:B------:R-:W-:Y:S01]  /*4760*/  ISETP.LE.U32.AND P5, PT, R4, UR6, PT ;  /* 0x0000000604007c0c */ /* 0x000fe2000bfa3070 */
[----:B------:R-:W-:Y:S01]  /*4770*/  @!P1 FADD.FTZ R103, -R103, -RZ ;  /* 0x800000ff67679221 */ /* 0x000fe20000010100 */
[----:B------:R-:W-:Y:S01]  /*4780*/  ISETP.LE.U32.AND P2, PT, R0, UR6, PT ;  /* 0x0000000600007c0c */ /* 0x000fe2000bf43070 */
[----:B----4-:R-:W-:Y:S01]  /*4790*/  @!P6 FADD.FTZ R100, -R100, -RZ ;  /* 0x800000ff6464e221 */ /* 0x010fe20000010100 */
[----:B------:R-:W-:Y:S02]  /*47a0*/  LOP3.LUT R0, R12, 0xff, RZ, 0xc0, !PT ;  /* 0x000000ff0c007812 */ /* 0x000fe400078ec0ff */
[----:B------:R-:W-:Y:S01]  /*47b0*/  ISETP.LE.U32.AND P1, PT, R10, UR6, PT ;  /* 0x000000060a007c0c */ /* 0x000fe2000bf23070 */
[----:B------:R-:W-:Y:S01]  /*47c0*/  @!P4 FADD.FTZ R67, -R67, -RZ ;  /* 0x800000ff4343c221 */ /* 0x000fe20000010100 */
[----:B------:R-:W-:Y:S01]  /*47d0*/  ISETP.LE.U32.AND P6, PT, R0, UR6, PT ;  /* 0x0000000600007c0c */ /* 0x000fe2000bfc3070 */
[----:B------:R-:W2:Y:S01]  /*47e0*/  MUFU.EX2 R61, R61 ;  /* 0x0000003d003d7308 */ /* 0x000ea20000000800 */
[--C-:B------:R-:W-:Y:S02]  /*47f0*/  SHF.R.U32.HI R4, RZ, 0x10, R2.reuse ;  /* 0x00000010ff047819 */ /* 0x100fe40000011602 */
[----:B------:R-:W-:Y:S01]  /*4800*/  SHF.R.U32.HI R0, RZ, 0x18, R2 ;  /* 0x00000018ff007819 */ /* 0x000fe20000011602 */
[----:B------:R-:W-:Y:S01]  /*4810*/  @!P5 FADD.FTZ R66, -R66, -RZ ;  /* 0x800000ff4242d221 */ /* 0x000fe20000010100 */
[----:B------:R-:W-:Y:S01]  /*4820*/  LOP3.LUT R2, R2, 0xffff, RZ, 0xc0, !PT ;  /* 0x0000ffff02027812 */ /* 0x000fe200078ec0ff */
[----:B------:R-:W-:Y:S01]  /*4830*/  @!P2 FADD.FTZ R63, -R63, -RZ ;  /* 0x800000ff3f3fa221 */ /* 0x000fe20000010100 */
[----:B------:R-:W-:Y:S02]  /*4840*/  ISETP.LE.U32.AND P4, PT, R0, UR6, PT ;  /* 0x0000000600007c0c */ /* 0x000fe4000bf83070 */
[----:B------:R-:W-:Y:S01]  /*4850*/  LOP3.LUT R0, R4, 0xff, RZ, 0xc0, !PT ;  /* 0x000000ff04007812 */ /* 0x000fe200078ec0ff */
[----:B------:R-:W-:Y:S01]  /*4860*/  @!P1 FADD.FTZ R64, -R64, -RZ ;  /* 0x800000ff40409221 */ /* 0x000fe20000010100 */
[----:B------:R-:W-:Y:S01]  /*4870*/  SHF.R.U32.HI R2, RZ, 0x8, R2 ;  /* 0x00000008ff027819 */ /* 0x000fe20000011602 */
[----:B------:R-:W-:Y:S01]  /*4880*/  @!P6 FADD.FTZ R65, -R65, -RZ ;  /* 0x800000ff4141e221 */ /* 0x000fe20000010100 */
[----:B------:R-:W-:Y:S02]  /*4890*/  ISETP.LE.U32.AND P5, PT, R0, UR6, PT ;  /* 0x0000000600007c0c */ /* 0x000fe4000bfa3070 */
[----:B------:R-:W-:Y:S02]  /*48a0*/  SHF.R.U32.HI R0, RZ, 0x8, R52 ;  /* 0x00000008ff007819 */ /* 0x000fe40000011634 */
[----:B------:R-:W-:Y:S02]  /*48b0*/  LOP3.LUT R2, R2, 0xffff, RZ, 0xc0, !PT ;  /* 0x0000ffff02027812 */ /* 0x000fe400078ec0ff */
[----:B---3--:R-:W-:Y:S01]  /*48c0*/  LOP3.LUT R3, R13, 0xff, RZ, 0xc0, !PT ;  /* 0x000000ff0d037812 */ /* 0x008fe200078ec0ff */
[----:B------:R-:W-:Y:S01]  /*48d0*/  @!P4 FADD.FTZ R59, -R59, -RZ ;  /* 0x800000ff3b3bc221 */ /* 0x000fe20000010100 */
[----:B------:R-:W-:Y:S02]  /*48e0*/  LOP3.LUT R0, R0, 0xffff, RZ, 0xc0, !PT ;  /* 0x0000ffff00007812 */ /* 0x000fe400078ec0ff */
[----:B------:R-:W-:Y:S02]  /*48f0*/  ISETP.LE.U32.AND P6, PT, R2, UR6, PT ;  /* 0x0000000602007c0c */ /* 0x000fe4000bfc3070 */
[----:B------:R-:W-:Y:S01]  /*4900*/  F2FP.RELU.BF16.PACK_AB R2, R100, R101 ;  /* 0x000000656402723e */ /* 0x000fe200000018ff */
[----:B-1----:R-:W-:Y:S01]  /*4910*/  @!P5 FADD.FTZ R60, -R60, -RZ ;  /* 0x800000ff3c3cd221 */ /* 0x002fe20000010100 */
[----:B------:R-:W-:Y:S02]  /*4920*/  ISETP.LE.U32.AND P1, PT, R3, UR6, PT ;  /* 0x0000000603007c0c */ /* 0x000fe4000bf23070 */
[----:B------:R-:W-:Y:S01]  /*4930*/  F2FP.RELU.BF16.PACK_AB R3, R102, R103 ;  /* 0x000000676603723e */ /* 0x000fe200000018ff */
[----:B------:R1:W-:Y:S01]  /*4940*/  STS [R224+0x12400], R2 ;  /* 0x01240002e0007388 */ /* 0x0003e20000000800 */
[----:B------:R-:W-:Y:S02]  /*4950*/  ISETP.LE.U32.AND P2, PT, R0, UR6, PT ;  /* 0x0000000600007c0c */ /* 0x000fe4000bf43070 */
[----:B------:R-:W-:Y:S01]  /*4960*/  F2FP.RELU.BF16.PACK_AB R0, R66, R67 ;  /* 0x000000434200723e */ /* 0x000fe200000018ff */
[----:B------:R3:W-:Y:S01]  /*4970*/  STS [R224+0x12000], R3 ;  /* 0x01200003e0007388 */ /* 0x0007e20000000800 */
[----:B------:R-:W-:Y:S01]  /*4980*/  ISETP.LE.U32.AND P0, PT, R8, UR6, PT ;  /* 0x0000000608007c0c */ /* 0x000fe2000bf03070 */
[----:B------:R-:W-:Y:S01]  /*4990*/  @!P6 FADD.FTZ R62, -R62, -RZ ;  /* 0x800000ff3e3ee221 */ /* 0x000fe20000010100 */
[----:B------:R-:W-:Y:S01]  /*49a0*/  ISETP.LE.U32.AND P3, PT, R9, UR6, PT ;  /* 0x0000000609007c0c */ /* 0x000fe2000bf63070 */
[----:B------:R4:W-:Y:S01]  /*49b0*/  STS [R227+0x12000], R0 ;  /* 0x01200000e3007388 */ /* 0x0009e20000000800 */
[----:B------:R-:W-:Y:S01]  /*49c0*/  F2FP.RELU.BF16.PACK_AB R5, R64, R65 ;  /* 0x000000414005723e */ /* 0x000fe200000018ff */
[----:B------:R-:W-:Y:S01]  /*49d0*/  @!P1 FADD.FTZ R57, -R57, -RZ ;  /* 0x800000ff39399221 */ /* 0x000fe20000010100 */
[----:B------:R-:W-:Y:S02]  /*49e0*/  F2FP.RELU.BF16.PACK_AB R4, R62, R63 ;  /* 0x0000003f3e04723e */ /* 0x000fe400000018ff */
[----:B------:R-:W-:Y:S01]  /*49f0*/  FSETP.GE.FTZ.AND P1, PT, R102, RZ, PT ;  /* 0x000000ff6600720b */ /* 0x000fe20003f36000 */
[----:B--2---:R-:W-:Y:S01]  /*4a00*/  @!P2 FADD.FTZ R61, -R61, -RZ ;  /* 0x800000ff3d3da221 */ /* 0x004fe20000010100 */
[----:B------:R-:W-:Y:S01]  /*4a10*/  STS [R227+0x12400], R5 ;  /* 0x01240005e3007388 */ /* 0x000fe20000000800 */
[----:B------:R-:W-:Y:S02]  /*4a20*/  FSETP.GE.FTZ.AND P2, PT, R103, RZ, PT ;  /* 0x000000ff6700720b */ /* 0x000fe40003f56000 */
[----:B------:R-:W-:Y:S01]  /*4a30*/  @!P0 FADD.FTZ R56, -R56, -RZ ;  /* 0x800000ff38388221 */ /* 0x000fe20000010100 */
[----:B------:R-:W-:Y:S01]  /*4a40*/  STS [R225+0x12000], R4 ;  /* 0x01200004e1007388 */ /* 0x000fe20000000800 */
[----:B------:R-:W-:Y:S01]  /*4a50*/  @!P3 FADD.FTZ R58, -R58, -RZ ;  /* 0x800000ff3a3ab221 */ /* 0x000fe20000010100 */
[----:B------:R-:W-:Y:S02]  /*4a60*/  FSETP.GE.FTZ.AND P5, PT, R67, RZ, PT ;  /* 0x000000ff4300720b */ /* 0x000fe40003fb6000 */
[----:B------:R-:W-:Y:S02]  /*4a70*/  FSETP.GE.FTZ.AND P3, PT, R63, RZ, PT ;  /* 0x000000ff3f00720b */ /* 0x000fe40003f76000 */
[----:B-1----:R-:W-:Y:S02]  /*4a80*/  F2FP.RELU.BF16.PACK_AB R2, R61, R58 ;  /* 0x0000003a3d02723e */ /* 0x002fe400000018ff */
[----:B------:R-:W-:Y:S02]  /*4a90*/  FSETP.GE.FTZ.AND P4, PT, R66, RZ, PT ;  /* 0x000000ff4200720b */ /* 0x000fe40003f96000 */
[----:B---3--:R-:W-:Y:S02]  /*4aa0*/  F2FP.RELU.BF16.PACK_AB R3, R59, R60 ;  /* 0x0000003c3b03723e */ /* 0x008fe400000018ff */
[----:B----4-:R-:W-:Y:S03]  /*4ab0*/  F2FP.RELU.BF16.PACK_AB R0, R56, R57 ;  /* 0x000000393800723e */ /* 0x010fe600000018ff */
[----:B------:R1:W-:Y:S04]  /*4ac0*/  STS [R225+0x12400], R3 ;  /* 0x01240003e1007388 */ /* 0x0003e80000000800 */
[----:B------:R-:W-:Y:S04]  /*4ad0*/  STS [R226+0x12400], R0 ;  /* 0x01240000e2007388 */ /* 0x000fe80000000800 */
[----:B------:R2:W-:Y:S04]  /*4ae0*/  STS [R226+0x12000], R2 ;  /* 0x01200002e2007388 */ /* 0x0005e80000000800 */
[----:B------:R-:W3:Y:S08]  /*4af0*/  LDSM.16.M88.4 R16, [R193+0x8000] ;  /* 0x00800000c110783b */ /* 0x000ef00000000200 */
[----:B------:R-:W4:Y:S01]  /*4b00*/  LDSM.16.M88.4 R52, [R195+0x8000] ;  /* 0x00800000c334783b */ /* 0x000f220000000200 */
[----:B-1----:R-:W-:Y:S02]  /*4b10*/  IMAD.MOV.U32 R3, RZ, RZ, R228 ;  /* 0x000000ffff037224 */ /* 0x002fe400078e00e4 */
[----:B--2---:R-:W-:Y:S01]  /*4b20*/  IMAD.MOV.U32 R2, RZ, RZ, R229 ;  /* 0x000000ffff027224 */ /* 0x004fe200078e00e5 */
        /* <DEDUP_REMOVED lines=37> */
[----:B------:R-:W-:Y:S07]  /*4d80*/  HMMA.16816.F32.BF16 R16, R52, R166, R16 ;  /* 0x000000a63410723c */ /* 0x000fee0000041810 */
[C---:B------:R-:W-:Y:S05]  /*4d90*/  LEA R52, P0, R223.reuse, R2, 0x2 ;  /* 0x00000002df347211 */ /* 0x040fea00078010ff */
[----:B------:R-:W-:Y:S02]  /*4da0*/  LEA.HI.X.SX32 R53, R223, R3, 0x2, P0 ;  /* 0x00000003df357211 */ /* 0x000fe400000f16ff */
[C---:B------:R-:W-:Y:S03]  /*4db0*/  LEA R204, P0, R168.reuse, R204, 0x2 ;  /* 0x000000cca8cc7211 */ /* 0x040fe600078010ff */
[----:B------:R-:W2:Y:S01]  /*4dc0*/  LDG.E R2, [R52.64] ;  /* 0x0000000834027981 */ /* 0x000ea2000c1e1900 */
[----:B------:R-:W-:Y:S02]  /*4dd0*/  LEA.HI.X.SX32 R205, R168, R205, 0x2, P0 ;  /* 0x000000cda8cd7211 */ /* 0x000fe400000f16ff */
[----:B------:R-:W-:Y:S01]  /*4de0*/  FSETP.GE.FTZ.AND P0, PT, R61, RZ, PT ;  /* 0x000000ff3d00720b */ /* 0x000fe20003f16000 */
[----:B------:R-:W3:Y:S01]  /*4df0*/  LDG.E R0, [R52.64+0x20] ;  /* 0x0000200834007981 */ /* 0x000ee2000c1e1900 */
[C---:B--2---:R-:W-:Y:S02]  /*4e00*/  FADD.FTZ R3, -R2.reuse, R5 ;  /* 0x0000000502037221 */ /* 0x044fe40000010100 */
[C---:B------:R-:W-:Y:S02]  /*4e10*/  FADD.FTZ R4, -R2.reuse, R4 ;  /* 0x0000000402047221 */ /* 0x040fe40000010100 */
[----:B------:R-:W-:Y:S01]  /*4e20*/  FADD.FTZ R5, -R2, R12 ;  /* 0x0000000c02057221 */ /* 0x000fe20000010100 */
[-C--:B------:R-:W-:Y:S01]  /*4e30*/  FSEL R3, R3, R2.reuse, P1 ;  /* 0x0000000203037208 */ /* 0x080fe20000800000 */
[----:B---3--:R-:W-:Y:S01]  /*4e40*/  FADD.FTZ R10, -R0, R10 ;  /* 0x0000000a000a7221 */ /* 0x008fe20000010100 */
[-C--:B------:R-:W-:Y:S01]  /*4e50*/  FSEL R4, R4, R2.reuse, P2 ;  /* 0x0000000204047208 */ /* 0x080fe20001000000 */
[----:B------:R-:W-:Y:S01]  /*4e60*/  FADD.FTZ R6, -R0, R6 ;  /* 0x0000000600067221 */ /* 0x000fe20000010100 */
[----:B------:R-:W-:Y:S01]  /*4e70*/  FSETP.GE.FTZ.AND P2, PT, R62, RZ, PT ;  /* 0x000000ff3e00720b */ /* 0x000fe20003f56000 */
[----:B------:R-:W-:Y:S01]  /*4e80*/  FMUL.FTZ R102, R102, R3 ;  /* 0x0000000366667220 */ /* 0x000fe20000410000 */
[----:B------:R-:W-:Y:S01]  /*4e90*/  FSETP.GE.FTZ.AND P1, PT, R58, RZ, PT ;  /* 0x000000ff3a00720b */ /* 0x000fe20003f36000 */
[C---:B------:R-:W-:Y:S01]  /*4ea0*/  FADD.FTZ R3, -R2.reuse, R8 ;  /* 0x0000000802037221 */ /* 0x040fe20000010100 */
[----:B------:R-:W-:Y:S01]  /*4eb0*/  FSEL R5, R5, R2, P3 ;  /* 0x0000000205057208 */ /* 0x000fe20001800000 */
[----:B------:R-:W-:Y:S01]  /*4ec0*/  FADD.FTZ R8, -R2, R9 ;  /* 0x0000000902087221 */ /* 0x000fe20000010100 */
[----:B------:R-:W-:Y:S01]  /*4ed0*/  FSETP.GE.FTZ.AND P3, PT, R60, RZ, PT ;  /* 0x000000ff3c00720b */ /* 0x000fe20003f76000 */
[----:B------:R-:W-:Y:S01]  /*4ee0*/  FMUL.FTZ R103, R103, R4 ;  /* 0x0000000467677220 */ /* 0x000fe20000410000 */
[-C--:B------:R-:W-:Y:S01]  /*4ef0*/  FSEL R9, R3, R2.reuse, P5 ;  /* 0x0000000203097208 */ /* 0x080fe20002800000 */
[----:B------:R-:W-:Y:S01]  /*4f00*/  FADD.FTZ R4, -R2, R13 ;  /* 0x0000000d02047221 */ /* 0x000fe20000010100 */
[-C--:B------:R-:W-:Y:S01]  /*4f10*/  FSEL R8, R8, R2.reuse, P4 ;  /* 0x0000000208087208 */ /* 0x080fe20002000000 */
[----:B------:R-:W-:Y:S01]  /*4f20*/  FADD.FTZ R3, -R2, R16 ;  /* 0x0000001002037221 */ /* 0x000fe20000010100 */
[----:B------:R-:W-:Y:S01]  /*4f30*/  FSETP.GE.FTZ.AND P4, PT, R64, RZ, PT ;  /* 0x000000ff4000720b */ /* 0x000fe20003f96000 */
[----:B------:R-:W-:Y:S01]  /*4f40*/  FMUL.FTZ R63, R63, R5 ;  /* 0x000000053f3f7220 */ /* 0x000fe20000410000 */
[-C--:B------:R-:W-:Y:S01]  /*4f50*/  FSEL R4, R4, R2.reuse, P2 ;  /* 0x0000000204047208 */ /* 0x080fe20001000000 */
[----:B------:R-:W-:Y:S01]  /*4f60*/  FADD.FTZ R5, -R0, R11 ;  /* 0x0000000b00057221 */ /* 0x000fe20000010100 */
[----:B------:R-:W-:Y:S01]  /*4f70*/  FSEL R3, R3, R2, P1 ;  /* 0x0000000203037208 */ /* 0x000fe20000800000 */
[----:B------:R-:W-:Y:S01]  /*4f80*/  @P0 FADD.FTZ R2, -R2, R17 ;  /* 0x0000001102020221 */ /* 0x000fe20000010100 */
[----:B------:R-:W-:Y:S01]  /*4f90*/  FSETP.GE.FTZ.AND P0, PT, R65, RZ, PT ;  /* 0x000000ff4100720b */ /* 0x000fe20003f16000 */
[----:B------:R-:W-:Y:S01]  /*4fa0*/  FMUL.FTZ R66, R66, R8 ;  /* 0x0000000842427220 */ /* 0x000fe20000410000 */
[----:B------:R-:W-:Y:S01]  /*4fb0*/  FSEL R5, R5, R0, P4 ;  /* 0x0000000005057208 */ /* 0x000fe20002000000 */
[----:B------:R-:W-:Y:S01]  /*4fc0*/  FMUL.FTZ R8, R61, R2 ;  /* 0x000000023d087220 */ /* 0x000fe20000410000 */
[----:B------:R-:W-:Y:S01]  /*4fd0*/  FSEL R2, R10, R0, P0 ;  /* 0x000000000a027208 */ /* 0x000fe20000000000 */
[----:B------:R-:W-:Y:S01]  /*4fe0*/  FADD.FTZ R7, -R0, R7 ;  /* 0x0000000700077221 */ /* 0x000fe20000010100 */
[----:B------:R-:W-:Y:S01]  /*4ff0*/  FSETP.GE.FTZ.AND P0, PT, R56, RZ, PT ;  /* 0x000000ff3800720b */ /* 0x000fe20003f16000 */
[----:B------:R-:W-:Y:S01]  /*5000*/  FMUL.FTZ R62, R62, R4 ;  /* 0x000000043e3e7220 */ /* 0x000fe20000410000 */
[----:B------:R-:W-:Y:S01]  /*5010*/  ISETP.GT.AND P4, PT, R208, R242, PT ;  /* 0x000000f2d000720c */ /* 0x000fe20003f84270 */
[----:B------:R-:W-:Y:S01]  /*5020*/  FMUL.FTZ R58, R58, R3 ;  /* 0x000000033a3a7220 */ /* 0x000fe20000410000 */
[----:B------:R-:W-:Y:S01]  /*5030*/  FSETP.GE.FTZ.AND P2, PT, R101, RZ, PT ;  /* 0x000000ff6500720b */ /* 0x000fe20003f56000 */
[----:B------:R-:W-:Y:S01]  /*5040*/  FADD.FTZ R4, -R0, R14 ;  /* 0x0000000e00047221 */ /* 0x000fe20000010100 */
[----:B------:R-:W-:Y:S01]  /*5050*/  FSETP.GE.FTZ.AND P1, PT, R100, RZ, PT ;  /* 0x000000ff6400720b */ /* 0x000fe20003f36000 */
[----:B------:R-:W-:Y:S01]  /*5060*/  FADD.FTZ R3, -R0, R15 ;  /* 0x0000000f00037221 */ /* 0x000fe20000010100 */
[----:B------:R-:W-:Y:S01]  /*5070*/  FSEL R6, R6, R0, P2 ;  /* 0x0000000006067208 */ /* 0x000fe20001000000 */
[----:B------:R-:W-:Y:S01]  /*5080*/  FMUL.FTZ R65, R65, R2 ;  /* 0x0000000241417220 */ /* 0x000fe20000410000 */
[----:B------:R-:W-:Y:S01]  /*5090*/  FSEL R7, R7, R0, P1 ;  /* 0x0000000007077208 */ /* 0x000fe20000800000 */
[----:B------:R-:W-:Y:S01]  /*50a0*/  FADD.FTZ R2, -R0, R18 ;  /* 0x0000001200027221 */ /* 0x000fe20000010100 */
[----:B------:R-:W-:Y:S01]  /*50b0*/  FSETP.GE.FTZ.AND P2, PT, R59, RZ, PT ;  /* 0x000000ff3b00720b */ /* 0x000fe20003f56000 */
[----:B------:R-:W-:Y:S01]  /*50c0*/  FMUL.FTZ R9, R67, R9 ;  /* 0x0000000943097220 */ /* 0x000fe20000410000 */
[----:B------:R-:W-:Y:S01]  /*50d0*/  FSETP.GE.FTZ.AND P1, PT, R57, RZ, PT ;  /* 0x000000ff3900720b */ /* 0x000fe20003f36000 */
[----:B------:R-:W-:Y:S01]  /*50e0*/  FMUL.FTZ R101, R101, R6 ;  /* 0x0000000665657220 */ /* 0x000fe20000410000 */
[-C--:B------:R-:W-:Y:S01]  /*50f0*/  FSEL R4, R4, R0.reuse, P3 ;  /* 0x0000000004047208 */ /* 0x080fe20001800000 */
[----:B------:R-:W-:Y:S01]  /*5100*/  FMUL.FTZ R100, R100, R7 ;  /* 0x0000000764647220 */ /* 0x000fe20000410000 */
[-C--:B------:R-:W-:Y:S01]  /*5110*/  FSEL R3, R3, R0.reuse, P2 ;  /* 0x0000000003037208 */ /* 0x080fe20001000000 */
[----:B------:R-:W-:Y:S01]  /*5120*/  FMUL.FTZ R64, R64, R5 ;  /* 0x0000000540407220 */ /* 0x000fe20000410000 */
[----:B------:R-:W-:Y:S01]  /*5130*/  FSEL R2, R2, R0, P1 ;  /* 0x0000000002027208 */ /* 0x000fe20000800000 */
[----:B------:R-:W-:Y:S02]  /*5140*/  @P0 FADD.FTZ R0, -R0, R19 ;  /* 0x0000001300000221 */ /* 0x000fe40000010100 */
[----:B------:R-:W-:Y:S02]  /*5150*/  FMUL.FTZ R60, R60, R4 ;  /* 0x000000043c3c7220 */ /* 0x000fe40000410000 */
[----:B------:R-:W-:Y:S02]  /*5160*/  FMUL.FTZ R59, R59, R3 ;  /* 0x000000033b3b7220 */ /* 0x000fe40000410000 */
[----:B------:R-:W-:Y:S02]  /*5170*/  FMUL.FTZ R57, R57, R2 ;  /* 0x0000000239397220 */ /* 0x000fe40000410000 */
[----:B------:R-:W-:Y:S01]  /*5180*/  FMUL.FTZ R7, R56, R0 ;  /* 0x0000000038077220 */ /* 0x000fe20000410000 */
[----:B------:R-:W-:-:S05]  /*5190*/  @!P4 BRA `(.L_x_375) ;  /* 0x000003800000c947 */ /* 0x000fca0003800000 */
[----:B------:R-:W-:Y:S01]  /*51a0*/  IMAD.MOV.U32 R5, RZ, RZ, c[0x0][0x190] ;  /* 0x00006400ff057624 */ /* 0x000fe200078e00ff */
[----:B------:R-:W-:Y:S01]  /*51b0*/  LOP3.LUT R0, R208, 0x1, RZ, 0xc0, !PT ;  /* 0x00000001d0007812 */ /* 0x000fe200078ec0ff */
[----:B------:R-:W-:Y:S01]  /*51c0*/  IMAD.MOV.U32 R2, RZ, RZ, -0x4000 ;  /* 0xffffc000ff027424 */ /* 0x000fe200078e00ff */
[----:B------:R-:W-:Y:S01]  /*51d0*/  ISETP.GE.AND P1, PT, R218, c[0x0][0x220], PT ;  /* 0x00008800da007a0c */ /* 0x000fe20003f26270 */
[----:B------:R-:W-:Y:S01]  /*51e0*/  IMAD.U32 R4, R5, -0x40, RZ ;  /* 0xffffffc005047824 */ /* 0x000fe200078e00ff */
[----:B------:R-:W-:Y:S01]  /*51f0*/  ISETP.NE.U32.AND P0, PT, R0, 0x1, PT ;  /* 0x000000010000780c */ /* 0x000fe20003f05070 */
[----:B------:R-:W-:Y:S03]  /*5200*/  IMAD.MOV.U32 R10, RZ, RZ, c[0x0][0x194] ;  /* 0x00006500ff0a7624 */ /* 0x000fe600078e00ff */
[----:B------:R-:W-:Y:S02]  /*5210*/  SEL R0, R2, 0x4000, !P0 ;  /* 0x0000400002007807 */ /* 0x000fe40004000000 */
[----:B------:R-:W-:Y:S02]  /*5220*/  LEA R2, P0, R4, R212, 0x1 ;  /* 0x000000d404027211 */ /* 0x000fe400078008ff */
[----:B------:R-:W-:Y:S01]  /*5230*/  SHF.R.S32.HI R6, RZ, 0x1f, R4 ;  /* 0x0000001fff067819 */ /* 0x000fe20000011404 */
[--C-:B------:R-:W-:Y:S01]  /*5240*/  IMAD.IADD R206, R206, 0x1, R0.reuse ;  /* 0x00000001cece7824 */ /* 0x100fe200078e0200 */
[----:B------:R-:W-:Y:S01]  /*5250*/  LEA.HI.X.SX32 R3, R4, R213, 0x1, P0 ;  /* 0x000000d504037211 */ /* 0x000fe200000f0eff */
[--C-:B------:R-:W-:Y:S01]  /*5260*/  IMAD.IADD R209, R209, 0x1, R0.reuse ;  /* 0x00000001d1d17824 */ /* 0x100fe200078e0200 */
[----:B------:R-:W-:Y:S01]  /*5270*/  ISETP.GE.AND P0, PT, R220, c[0x0][0x220], PT ;  /* 0x00008800dc007a0c */ /* 0x000fe20003f06270 */
[----:B------:R-:W-:Y:S01]  /*5280*/  IMAD.IADD R187, R187, 0x1, R0 ;  /* 0x00000001bbbb7824 */ /* 0x000fe200078e0200 */
[----:B------:R1:W-:Y:S01]  /*5290*/  @P1 STS [R206], RZ ;  /* 0x000000ffce001388 */ /* 0x0003e20000000800 */
[C---:B------:R-:W-:Y:S02]  /*52a0*/  LEA R0, P3, R5.reuse, R4, 0x5 ;  /* 0x0000000405007211 */ /* 0x040fe400078628ff */
[C---:B------:R-:W-:Y:S01]  /*52b0*/  @!P1 LEA R4, P2, R5.reuse, R2, 0x6 ;  /* 0x0000000205049211 */ /* 0x040fe200078430ff */
[----:B------:R1:W-:Y:S01]  /*52c0*/  @P1 STS [R206+0x4], RZ ;  /* 0x000004ffce001388 */ /* 0x0003e20000000800 */
[C-C-:B------:R-:W-:Y:S02]  /*52d0*/  LEA.HI.X R6, R5.reuse, R6, R10.reuse, 0x5, P3 ;  /* 0x0000000605067211 */ /* 0x140fe400018f2c0a */
[----:B------:R-:W-:Y:S01]  /*52e0*/  @!P1 LEA.HI.X R5, R5, R3, R10, 0x6, P2 ;  /* 0x0000000305059211 */ /* 0x000fe200010f340a */
        /* <DEDUP_REMOVED lines=25> */
[----:B------:R1:W-:Y:S01]  /*5480*/  @P0 STS [R206+0x300c], RZ ;  /* 0x00300cffce000388 */ /* 0x0003e20000000800 */
[C---:B--2---:R-:W-:Y:S01]  /*5490*/  @!P0 LEA R4, P1, R0.reuse, R212, 0x1 ;  /* 0x000000d400048211 */ /* 0x044fe200078208ff */
[----:B------:R-:W-:Y:S03]  /*54a0*/  IMAD.MOV.U32 R212, RZ, RZ, R2 ;  /* 0x000000ffffd47224 */ /* 0x000fe600078e0002 */
[----:B------:R-:W-:Y:S01]  /*54b0*/  @!P0 LEA.HI.X R5, R0, R213, R6, 0x1, P1 ;  /* 0x000000d500058211 */ /* 0x000fe200008f0c06 */
[----:B------:R-:W-:Y:S04]  /*54c0*/  IMAD.MOV.U32 R213, RZ, RZ, R3 ;  /* 0x000000ffffd57224 */ /* 0x000fe800078e0003 */
[----:B------:R-:W-:Y:S01]  /*54d0*/  @!PT LDS RZ, [RZ] ;  /* 0x00000000fffff984 */ /* 0x000fe20000000800 */
[----:B------:R-:W-:Y:S01]  /*54e0*/  @!PT LDS RZ, [RZ] ;  /* 0x00000000fffff984 */ /* 0x000fe20000000800 */
[----:B------:R-:W-:Y:S01]  /*54f0*/  @!PT LDS RZ, [RZ] ;  /* 0x00000000fffff984 */ /* 0x000fe20000000800 */
[----:B------:R1:W-:Y:S04]  /*5500*/  @!P0 LDGSTS.E.BYPASS.LTC128B.128 [R209+0x3000], [R4.64+0x80] ;  /* 0x0300008004d18fae */ /* 0x0003e8000b901d48 */
[----:B------:R-:W0:Y:S02]  /*5510*/  LDGDEPBAR ;  /* 0x00000000000079af */ /* 0x000e240000000000 */
.L_x_375:
[----:B------:R-:W-:Y:S02]  /*5520*/  F2FP.BF16.PACK_AB R6, R102, R103 ;  /* 0x000000676606723e */ /* 0x000fe400000010ff */
[----:B-1----:R-:W-:Y:S02]  /*5530*/  F2FP.BF16.PACK_AB R5, R100, R101 ;  /* 0x000000656405723e */ /* 0x002fe400000010ff */
        /* <DEDUP_REMOVED lines=20> */
[----:B------:R-:W-:Y:S01]  /*5680*/  LDSM.16.MT88.4 R52, [R185+0x12800] ;  /* 0x01280000b934783b */ /* 0x000fe20000004200 */
        /* <DEDUP_REMOVED lines=8> */
[----:B------:R-:W1:Y:S07]  /*5710*/  LDSM.16.MT88.4 R12, [R0+0x8800] ;  /* 0x00880000000c783b */ /* 0x000e6e0000004200 */
[----:B------:R-:W-:Y:S01]  /*5720*/  HMMA.16816.F32.BF16 R48, R4, R18, R48 ;  /* 0x000000120430723c */ /* 0x000fe20000041830 */
[----:B------:R-:W2:Y:S04]  /*5730*/  LDSM.16.MT88.4 R4, [R0+0xa800] ;  /* 0x00a800000004783b */ /* 0x000ea80000004200 */
[----:B------:R-:W-:Y:S03]  /*5740*/  LDSM.16.MT88.4 R16, [R0+0x9000] ;  /* 0x009000000010783b */ /* 0x000fe60000004200 */
        /* <DEDUP_REMOVED lines=8> */
[----:B------:R-:W2:Y:S07]  /*57d0*/  LDSM.16.MT88.4 R52, [R185+0x13000] ;  /* 0x01300000b934783b */ /* 0x000eae0000004200 */
[----:B------:R-:W-:Y:S01]  /*57e0*/  HMMA.16816.F32.BF16 R48, R8, R6, R48 ;  /* 0x000000060830723c */ /* 0x000fe20000041830 */
[----:B------:R-:W3:Y:S04]  /*57f0*/  LDSM.16.MT88.4 R4, [R0+0xb000] ;  /* 0x00b000000004783b */ /* 0x000ee80000004200 */
[----:B------:R-:W-:Y:S03]  /*5800*/  LDSM.16.MT88.4 R8, [R186+0x13800] ;  /* 0x01380000ba08783b */ /* 0x000fe60000004200 */
        /* <DEDUP_REMOVED lines=8> */
[----:B------:R-:W2:Y:S07]  /*5890*/  LDSM.16.MT88.4 R52, [R185+0x13800] ;  /* 0x01380000b934783b */ /* 0x000eae0000004200 */
[----:B------:R-:W-:Y:S01]  /*58a0*/  HMMA.16816.F32.BF16 R48, R12, R6, R48 ;  /* 0x000000060c30723c */ /* 0x000fe20000041830 */
[----:B------:R-:W3:Y:S04]  /*58b0*/  LDSM.16.MT88.4 R4, [R0+0xb800] ;  /* 0x00b800000004783b */ /* 0x000ee80000004200 */
[----:B------:R-:W-:Y:S03]  /*58c0*/  BAR.SYNC.DEFER_BLOCKING 0x0 ;  /* 0x0000000000007b1d */ /* 0x000fe60000010000 */
[-C--:B-1----:R-:W-:Y:S08]  /*58d0*/  HMMA.16816.F32.BF16 R20, R8, R16.reuse, R20 ;  /* 0x000000100814723c */ /* 0x082ff00000041814 */
[C---:B--2---:R-:W-:Y:S08]  /*58e0*/  HMMA.16816.F32.BF16 R24, R52.reuse, R16, R24 ;  /* 0x000000103418723c */ /* 0x044ff00000041818 */
[-C--:B------:R-:W-:Y:S08]  /*58f0*/  HMMA.16816.F32.BF16 R28, R52, R18.reuse, R28 ;  /* 0x00000012341c723c */ /* 0x080ff0000004181c */
[C---:B------:R-:W-:Y:S08]  /*5900*/  HMMA.16816.F32.BF16 R32, R8.reuse, R18, R32 ;  /* 0x000000120820723c */ /* 0x040ff00000041820 */
[-C--:B---3--:R-:W-:Y:S08]  /*5910*/  HMMA.16816.F32.BF16 R36, R8, R4.reuse, R36 ;  /* 0x000000040824723c */ /* 0x088ff00000041824 */
        /* <DEDUP_REMOVED lines=42> */
.L_x_376:
[----:B------:R-:W-:Y:S01]  /*5bc0*/  LDSM.16.M88.4 R64, [R194] ;  /* 0x00000000c240783b */ /* 0x000fe20000000200 */
[----:B-1----:R-:W-:Y:S03]  /*5bd0*/  @P4 IADD3 R2, P0, R216, -0x100, RZ ;  /* 0xffffff00d8024810 */ /* 0x002fe60007f1e0ff */
[----:B------:R-:W1:Y:S02]  /*5be0*/  LDSM.16.MT88.4 R16, [R0+0xc000] ;  /* 0x00c000000010783b */ /* 0x000e640000004200 */
[----:B------:R-:W-:Y:S01]  /*5bf0*/  @P4 IMAD.MOV.U32 R216, RZ, RZ, R2 ;  /* 0x000000ffffd84224 */ /* 0x000fe200078e0002 */
[CC--:B------:R-:W-:Y:S01]  /*5c00*/  LEA R2, P1, R214.reuse, R204.reuse, 0x2 ;  /* 0x000000ccd6027211 */ /* 0x0c0fe200078210ff */
[----:B------:R-:W2:Y:S03]  /*5c10*/  LDSM.16.M88.4 R60, [R194+0x1000] ;  /* 0x00100000c23c783b */ /* 0x000ea60000000200 */
[-C--:B------:R-:W-:Y:S01]  /*5c20*/  LEA.HI.X.SX32 R3, R214, R205.reuse, 0x2, P1 ;  /* 0x000000cdd6037211 */ /* 0x080fe200008f16ff */
        /* <DEDUP_REMOVED lines=43> */
[-C--:B------:R-:W-:Y:S02]  /*5ee0*/  LEA R168, P1, R171, R204.reuse, 0x2 ;  /* 0x000000ccaba87211 */ /* 0x080fe400078210ff */
[----:B--2---:R-:W-:Y:S02]  /*5ef0*/  @P4 IADD3.X R0, R217, -0x1, RZ, P0, !PT ;  /* 0xffffffffd9004810 */ /* 0x004fe400007fe4ff */
[-C--:B------:R-:W-:Y:S01]  /*5f00*/  LEA.HI.X.SX32 R169, R171, R205.reuse, 0x2, P1 ;  /* 0x000000cdaba97211 */ /* 0x080fe200008f16ff */
[----:B------:R-:W-:Y:S02]  /*5f10*/  IMAD.MOV.U32 R171, RZ, RZ, c[0x0][0x22c] ;  /* 0x00008b00ffab7624 */ /* 0x000fe400078e00ff */
[----:B------:R-:W-:Y:S02]  /*5f20*/  @P4 IMAD.MOV.U32 R217, RZ, RZ, R0 ;  /* 0x000000ffffd94224 */ /* 0x000fe400078e0000 */
[----:B------:R-:W-:Y:S01]  /*5f30*/  IMAD.IADD R0, R214, 0x1, R252 ;  /* 0x00000001d6007824 */ /* 0x000fe200078e02fc */
        /* <DEDUP_REMOVED lines=14> */
[----:B------:R-:W-:Y:S01]  /*6020*/  @P4 IMAD.WIDE R100, R223, 0x4, R216 ;  /* 0x00000004df644825 */ /* 0x000fe200078e02d8 */
[-C--:B------:R-:W-:Y:S04]  /*6030*/  HMMA.16816.F32.BF16 R60, R180, R102.reuse, R60 ;  /* 0x00000066b43c723c */ /* 0x080fe8000004183c */
[----:B------:R1:W5:Y:S04]  /*6040*/  @P4 LDG.E R221, [R100.64] ;  /* 0x0000000864dd4981 */ /* 0x000368000c1e1900 */
[----:B------:R-:W-:Y:S01]  /*6050*/  HMMA.16816.F32.BF16 R64, R172, R102, R64 ;  /* 0x00000066ac40723c */ /* 0x000fe20000041840 */
[----:B------:R1:W5:Y:S04]  /*6060*/  @P4 LDG.E R222, [R100.64+0x20] ;  /* 0x0000200864de4981 */ /* 0x000368000c1e1900 */
[----:B------:R2:W-:Y:S04]  /*6070*/  RED.E.ADD.F32.FTZ.RN.STRONG.GPU [R204.64], R4 ;  /* 0x00000004cc00798e */ /* 0x0005e8000c10e788 */
[----:B------:R3:W-:Y:S03]  /*6080*/  RED.E.ADD.F32.FTZ.RN.STRONG.GPU [R2.64], R5 ;  /* 0x000000050200798e */ /* 0x0007e6000c10e788 */
        /* <DEDUP_REMOVED lines=8> */
[----:B------:R-:W-:Y:S03]  /*6110*/  IADD3 R170, R250, 0x20, RZ ;  /* 0x00000020faaa7810 */ /* 0x000fe60007ffe0ff */
[----:B------:R3:W-:Y:S02]  /*6120*/  RED.E.ADD.F32.FTZ.RN.STRONG.GPU [R102.64], R8 ;  /* 0x000000086600798e */ /* 0x0007e4000c10e788 */
[----:B------:R-:W-:Y:S01]  /*6130*/  IMAD.IADD R170, R214, 0x1, R170 ;  /* 0x00000001d6aa7824 */ /* 0x000fe200078e02aa */
[-C--:B-1----:R-:W-:Y:S02]  /*6140*/  LEA R100, P2, R177, R204.reuse, 0x2 ;  /* 0x000000ccb1647211 */ /* 0x082fe400078410ff */
[-C--:B------:R-:W-:Y:S02]  /*6150*/  LEA R6, P0, R171, R204.reuse, 0x2 ;  /* 0x000000ccab067211 */ /* 0x080fe400078010ff */
[-C--:B------:R-:W-:Y:S02]  /*6160*/  LEA.HI.X.SX32 R101, R177, R205.reuse, 0x2, P2 ;  /* 0x000000cdb1657211 */ /* 0x080fe400010f16ff */
[-C--:B--2---:R-:W-:Y:S02]  /*6170*/  LEA.HI.X.SX32 R7, R171, R205.reuse, 0x2, P0 ;  /* 0x000000cdab077211 */ /* 0x084fe400000f16ff */
[C---:B------:R-:W-:Y:S01]  /*6180*/  IADD3 R177, R250.reuse, 0x20, RZ ;  /* 0x00000020fab17810 */ /* 0x040fe20007ffe0ff */
[----:B------:R1:W-:Y:S01]  /*6190*/  RED.E.ADD.F32.FTZ.RN.STRONG.GPU [R100.64], R9 ;  /* 0x000000096400798e */ /* 0x0003e2000c10e788 */
[----:B------:R-:W-:Y:S02]  /*61a0*/  IADD3 R171, R250, 0x20, RZ ;  /* 0x00000020faab7810 */ /* 0x000fe40007ffe0ff */
[-C--:B---3--:R-:W-:Y:S01]  /*61b0*/  LEA R8, P2, R238, R204.reuse, 0x2 ;  /* 0x000000ccee087211 */ /* 0x088fe200078410ff */
[----:B------:R2:W-:Y:S02]  /*61c0*/  RED.E.ADD.F32.FTZ.RN.STRONG.GPU [R4.64], R10 ;  /* 0x0000000a0400798e */ /* 0x0005e4000c10e788 */
[C---:B------:R-:W-:Y:S02]  /*61d0*/  IMAD.IADD R171, R214.reuse, 0x1, R171 ;  /* 0x00000001d6ab7824 */ /* 0x040fe400078e02ab */
[----:B------:R3:W-:Y:S02]  /*61e0*/  RED.E.ADD.F32.FTZ.RN.STRONG.GPU [R6.64], R11 ;  /* 0x0000000b0600798e */ /* 0x0007e4000c10e788 */
[----:B------:R-:W-:Y:S02]  /*61f0*/  IMAD.IADD R171, R214, 0x1, R171 ;  /* 0x00000001d6ab7824 */ /* 0x000fe400078e02ab */
[----:B------:R4:W-:Y:S04]  /*6200*/  RED.E.ADD.F32.FTZ.RN.STRONG.GPU [R204.64+0x80], R16 ;  /* 0x00008010cc00798e */ /* 0x0009e8000c10e788 */
        /* <DEDUP_REMOVED lines=10> */
[C---:B------:R-:W-:Y:S01]  /*62b0*/  IADD3 R170, R250.reuse, 0x40, RZ ;  /* 0x00000040faaa7810 */ /* 0x040fe20007ffe0ff */
[----:B------:R2:W-:Y:S01]  /*62c0*/  RED.E.ADD.F32.FTZ.RN.STRONG.GPU [R6.64], R19 ;  /* 0x000000130600798e */ /* 0x0005e2000c10e788 */
[----:B----4-:R-:W-:Y:S03]  /*62d0*/  IADD3 R16, R250, 0x60, RZ ;  /* 0x00000060fa107810 */ /* 0x010fe60007ffe0ff */
[----:B------:R-:W-:Y:S04]  /*62e0*/  RED.E.ADD.F32.FTZ.RN.STRONG.GPU [R10.64], R12 ;  /* 0x0000000c0a00798e */ /* 0x000fe8000c10e788 */
[----:B------:R3:W-:Y:S01]  /*62f0*/  RED.E.ADD.F32.FTZ.RN.STRONG.GPU [R8.64], R13 ;  /* 0x0000000d0800798e */ /* 0x0007e2000c10e788 */
        /* <DEDUP_REMOVED lines=39> */
[C---:B--2---:R-:W-:Y:S01]  /*6570*/  LEA R6, P2, R234.reuse, R204, 0x2 ;  /* 0x000000ccea067211 */ /* 0x044fe200078410ff */
[----:B------:R-:W-:Y:S03]  /*6580*/  LDSM.16.MT88.4 R16, [R184+0x2000] ;  /* 0x00200000b810783b */ /* 0x000fe60000004200 */
[-C--:B------:R-:W-:Y:S01]  /*6590*/  LEA.HI.X.SX32 R7, R234, R205.reuse, 0x2, P2 ;  /* 0x000000cdea077211 */ /* 0x080fe200010f16ff */
[----:B------:R1:W-:Y:S01]  /*65a0*/  RED.E.ADD.F32.FTZ.RN.STRONG.GPU [R4.64], R66 ;  /* 0x000000420400798e */ /* 0x0003e2000c10e788 */
[----:B------:R-:W-:Y:S02]  /*65b0*/  ISETP.GT.AND P2, PT, R208, R242, PT ;  /* 0x000000f2d000720c */ /* 0x000fe40003f44270 */
[CC--:B---3--:R-:W-:Y:S01]  /*65c0*/  LEA R2, P0, R239.reuse, R204.reuse, 0x2 ;  /* 0x000000ccef027211 */ /* 0x0c8fe200078010ff */
[----:B------:R-:W-:Y:S03]  /*65d0*/  RED.E.ADD.F32.FTZ.RN.STRONG.GPU [R10.64], R67 ;  /* 0x000000430a00798e */ /* 0x000fe6000c10e788 */
[-C--:B------:R-:W-:Y:S01]  /*65e0*/  LEA.HI.X.SX32 R3, R239, R205.reuse, 0x2, P0 ;  /* 0x000000cdef037211 */ /* 0x080fe200000f16ff */
[----:B------:R-:W-:Y:S01]  /*65f0*/  RED.E.ADD.F32.FTZ.RN.STRONG.GPU [R8.64], R60 ;  /* 0x0000003c0800798e */ /* 0x000fe2000c10e788 */
[----:B------:R-:W-:Y:S02]  /*6600*/  ISETP.NE.U32.AND P0, PT, R0, 0x1, PT ;  /* 0x000000010000780c */ /* 0x000fe40003f05070 */
[C---:B------:R-:W-:Y:S01]  /*6610*/  IADD3 R0, R184.reuse, -0x4000, RZ ;  /* 0xffffc000b8007810 */ /* 0x040fe20007ffe0ff */
[----:B------:R-:W-:Y:S04]  /*6620*/  RED.E.ADD.F32.FTZ.RN.STRONG.GPU [R6.64], R61 ;  /* 0x0000003d0600798e */ /* 0x000fe8000c10e788 */
[----:B------:R-:W-:Y:S04]  /*6630*/  LDSM.16.MT88.4 R8, [R184] ;  /* 0x00000000b808783b */ /* 0x000fe80000004200 */
        /* <DEDUP_REMOVED lines=10> */
[----:B--2---:R-:W-:Y:S05]  /*66e0*/  IADD3 R2, R208, -0x1, RZ ;  /* 0xffffffffd0027810 */ /* 0x004fea0007ffe0ff */
[----:B------:R-:W-:Y:S01]  /*66f0*/  IMAD.MOV.U32 R208, RZ, RZ, R2 ;  /* 0x000000ffffd07224 */ /* 0x000fe200078e0002 */
[-C--:B-1----:R-:W-:Y:S08]  /*6700*/  HMMA.16816.F32.BF16 R68, R4, R8.reuse, R68 ;  /* 0x000000080444723c */ /* 0x082ff00000041844 */
        /* <DEDUP_REMOVED lines=43> */
[----:B------:R-:W-:-:S02]  /*69c0*/  FMUL.FTZ R52, R32, c[0x0][0x2dc] ;  /* 0x0000b70020347a20 */ /* 0x000fc40000410000 */
[----:B------:R-:W-:Y:S02]  /*69d0*/  FMUL.FTZ R32, R30, c[0x0][0x2dc] ;  /* 0x0000b7001e207a20 */ /* 0x000fe40000410000 */
[----:B------:R-:W-:Y:S02]  /*69e0*/  FMUL.FTZ R10, R29, c[0x0][0x2dc] ;  /* 0x0000b7001d0a7a20 */ /* 0x000fe40000410000 */
[----:B------:R-:W-:Y:S02]  /*69f0*/  FMUL.FTZ R68, R68, c[0x0][0x2e0] ;  /* 0x0000b80044447a20 */ /* 0x000fe40000410000 */
[----:B------:R-:W-:Y:S02]  /*6a00*/  FMUL.FTZ R30, R69, c[0x0][0x2e0] ;  /* 0x0000b800451e7a20 */ /* 0x000fe40000410000 */
[----:B------:R-:W-:Y:S02]  /*6a10*/  FMUL.FTZ R53, R26, c[0x0][0x2dc] ;  /* 0x0000b7001a357a20 */ /* 0x000fe40000410000 */
[----:B------:R-:W-:Y:S01]  /*6a20*/  FMUL.FTZ R70, R70, c[0x0][0x2e0] ;  /* 0x0000b80046467a20 */ /* 0x000fe20000410000 */
[----:B------:R-:W-:Y:S01]  /*6a30*/  F2FP.BF16.PACK_AB R30, R30, R68 ;  /* 0x000000441e1e723e */ /* 0x000fe200000010ff */
[----:B------:R-:W-:Y:S01]  /*6a40*/  BAR.SYNC.DEFER_BLOCKING 0x0 ;  /* 0x0000000000007b1d */ /* 0x000fe20000010000 */
[----:B------:R-:W-:-:S02]  /*6a50*/  FMUL.FTZ R29, R71, c[0x0][0x2e0] ;  /* 0x0000b800471d7a20 */ /* 0x000fc40000410000 */
[----:B------:R-:W-:Y:S02]  /*6a60*/  FMUL.FTZ R14, R25, c[0x0][0x2dc] ;  /* 0x0000b700190e7a20 */ /* 0x000fe40000410000 */
        /* <DEDUP_REMOVED lines=8> */
[----:B------:R-:W-:Y:S01]  /*6af0*/  FMUL.FTZ R25, R83, c[0x0][0x2e0] ;  /* 0x0000b80053197a20 */ /* 0x000fe20000410000 */
[----:B------:R-:W-:Y:S01]  /*6b00*/  F2FP.BF16.PACK_AB R10, R10, R33 ;  /* 0x000000210a0a723e */ /* 0x000fe200000010ff */
[----:B------:R-:W-:-:S02]  /*6b10*/  FMUL.FTZ R13, R27, c[0x0][0x2dc] ;  /* 0x0000b7001b0d7a20 */ /* 0x000fc40000410000 */
[----:B------:R-:W-:Y:S01]  /*6b20*/  FMUL.FTZ R72, R72, c[0x0][0x2e0] ;  /* 0x0000b80048487a20 */ /* 0x000fe20000410000 */
[----:B------:R-:W-:Y:S01]  /*6b30*/  F2FP.BF16.PACK_AB R25, R25, R82 ;  /* 0x000000521919723e */ /* 0x000fe200000010ff */
        /* <DEDUP_REMOVED lines=10> */
[----:B------:R-:W-:Y:S02]  /*6be0*/  FMUL.FTZ R24, R77, c[0x0][0x2e0] ;  /* 0x0000b8004d187a20 */ /* 0x000fe40000410000 */
        /* <DEDUP_REMOVED lines=95> */
[----:B-1----:R-:W1:Y:S01]  /*71e0*/  S2R R168, SR_CTAID.Y ;  /* 0x0000000000a87919 */ /* 0x002e620000002600 */
[----:B------:R-:W-:-:S05]  /*71f0*/  @P0 IADD3 R0, R246, R169, RZ ;  /* 0x000000a9f6000210 */ /* 0x000fca0007ffe0ff */
[----:B------:R-:W-:-:S04]  /*7200*/  @P0 IMAD.WIDE.U32 R2, R0, c[0x0][0x3a0], RZ ;  /* 0x0000e80000020a25 */ /* 0x000fc800078e00ff */
[----:B------:R-:W-:Y:S01]  /*7210*/  @P0 IMAD R8, R0, c[0x0][0x3a4], R3 ;  /* 0x0000e90000080a24 */ /* 0x000fe200078e0203 */
[----:B------:R-:W-:Y:S02]  /*7220*/  @P0 MOV R7, R2 ;  /* 0x0000000200070202 */ /* 0x000fe40000000f00 */
        /* <DEDUP_REMOVED lines=12> */
.L_x_378:
        /* <DEDUP_REMOVED lines=15> */
.L_x_379:
[----:B------:R-:W-:Y:S01]  /*73e0*/  BAR.SYNC.DEFER_BLOCKING 0x0 ;  /* 0x0000000000007b1d */ /* 0x000fe20000010000 */
[C---:B------:R-:W-:Y:S01]  /*73f0*/  IMAD.SHL.U32 R0, R230.reuse, 0x40, RZ ;  /* 0x00000040e6007824 */ /* 0x040fe200078e00ff */
[----:B------:R-:W-:Y:S01]  /*7400*/  SHF.R.S32.HI R3, RZ, 0x1f, R218 ;  /* 0x0000001fff037819 */ /* 0x000fe200000114da */
[----:B------:R-:W-:Y:S01]  /*7410*/  IMAD R11, R230, -0x40, R215 ;  /* 0xffffffc0e60b7824 */ /* 0x000fe200078e02d7 */
[----:B------:R-:W-:Y:S02]  /*7420*/  MOV R2, R218 ;  /* 0x000000da00027202 */ /* 0x000fe40000000f00 */
[----:B------:R-:W1:Y:S01]  /*7430*/  S2R R51, SR_CTAID.Z ;  /* 0x0000000000337919 */ /* 0x000e620000002700 */
[----:B------:R-:W-:Y:S01]  /*7440*/  SHF.R.S32.HI R21, RZ, 0x1f, R0 ;  /* 0x0000001fff157819 */ /* 0x000fe20000011400 */
[----:B------:R-:W-:Y:S01]  /*7450*/  BSSY B0, `(.L_x_380) ;  /* 0x0000023000007945 */ /* 0x000fe20003800000 */
[----:B------:R-:W-:Y:S01]  /*7460*/  IMAD.WIDE.U32 R4, R0, c[0x0][0x3a0], R2 ;  /* 0x0000e80000047a25 */ /* 0x000fe200078e0002 */
[----:B------:R-:W-:-:S02]  /*7470*/  ISETP.GE.AND P3, PT, R243, R11, PT ;  /* 0x0000000bf300720c */ /* 0x000fc40003f66270 */
[----:B------:R-:W-:Y:S01]  /*7480*/  IADD3 R20, R218, 0x40, RZ ;  /* 0x00000040da147810 */ /* 0x000fe20007ffe0ff */
[----:B------:R-:W-:Y:S01]  /*7490*/  IMAD R6, R21, c[0x0][0x3a0], RZ ;  /* 0x0000e80015067a24 */ /* 0x000fe200078e02ff */
[----:B------:R-:W-:Y:S02]  /*74a0*/  IADD3 R4, P0, R7, R4, RZ ;  /* 0x0000000407047210 */ /* 0x000fe40007f1e0ff */
[----:B------:R-:W-:Y:S01]  /*74b0*/  SHF.R.S32.HI R48, RZ, 0x1f, R243 ;  /* 0x0000001fff307819 */ /* 0x000fe200000114f3 */
[----:B------:R-:W-:-:S05]  /*74c0*/  IMAD R6, R0, c[0x0][0x3a4], R6 ;  /* 0x0000e90000067a24 */ /* 0x000fca00078e0206 */
        /* <DEDUP_REMOVED lines=9> */
[----:B------:R2:W1:Y:S02]  /*7560*/  LDS.128 R32, [R207+0x12000] ;  /* 0x01200000cf207984 */ /* 0x0004640000000c00 */
[----:B------:R-:W-:Y:S02]  /*7570*/  IMAD.IADD R10, R6, 0x1, R5 ;  /* 0x00000001060a7824 */ /* 0x000fe400078e0205 */
[----:B------:R2:W1:Y:S01]  /*7580*/  LDS.128 R40, [R207+0x13000] ;  /* 0x01300000cf287984 */ /* 0x0004620000000c00 */
[----:B------:R-:W-:Y:S05]  /*7590*/  @P3 BRA `(.L_x_381) ;  /* 0x000000e000003947 */ /* 0x000fea0003800000 */
[----:B------:R-:W-:Y:S01]  /*75a0*/  ISETP.GE.AND P1, PT, R218, c[0x0][0x220], PT ;  /* 0x00008800da007a0c */ /* 0x000fe20003f26270 */
[----:B------:R-:W2:Y:S01]  /*75b0*/  LDS.128 R16, [R207+0xe000] ;  /* 0x00e00000cf107984 */ /* 0x000ea20000000c00 */
[----:B------:R-:W-:Y:S01]  /*75c0*/  MOV R7, R10 ;  /* 0x0000000a00077202 */ /* 0x000fe20000000f00 */
[----:B------:R-:W-:Y:S01]  /*75d0*/  IMAD.MOV.U32 R6, RZ, RZ, R4 ;  /* 0x000000ffff067224 */ /* 0x000fe200078e0004 */
[----:B------:R-:W-:Y:S01]  /*75e0*/  ISETP.GE.AND P0, PT, R20, c[0x0][0x220], PT ;  /* 0x0000880014007a0c */ /* 0x000fe20003f06270 */
[----:B------:R-:W-:-:S02]  /*75f0*/  IMAD R49, R48, c[0x0][0x3a0], RZ ;  /* 0x0000e80030317a24 */ /* 0x000fc400078e02ff */
[----:B------:R-:W-:-:S04]  /*7600*/  IMAD.WIDE.U32 R8, R243, c[0x0][0x3a0], R6 ;  /* 0x0000e800f3087a25 */ /* 0x000fc800078e0006 */
[----:B------:R-:W-:Y:S02]  /*7610*/  IMAD R6, R243, c[0x0][0x3a4], R49 ;  /* 0x0000e900f3067a24 */ /* 0x000fe400078e0231 */
[----:B------:R-:W4:Y:S02]  /*7620*/  @!P1 LDS.128 R12, [R207+0xc000] ;  /* 0x00c00000cf0c9984 */ /* 0x000f240000000c00 */
[----:B------:R-:W-:Y:S01]  /*7630*/  IMAD.IADD R7, R6, 0x1, R9 ;  /* 0x0000000106077824 */ /* 0x000fe200078e0209 */
[----:B------:R-:W-:-:S04]  /*7640*/  LEA R6, P2, R8, c[0x0][0x340], 0x1 ;  /* 0x0000d00008067a11 */ /* 0x000fc800078408ff */
[----:B------:R-:W-:-:S05]  /*7650*/  LEA.HI.X R7, R8, c[0x0][0x344], R7, 0x1, P2 ;  /* 0x0000d10008077a11 */ /* 0x000fca00010f0c07 */
[----:B--2---:R2:W-:Y:S04]  /*7660*/  @!P0 STG.E.128 [R6.64+0x80], R16 ;  /* 0x0000801006008986 */ /* 0x0045e8000c101d08 */
[----:B----4-:R2:W-:Y:S02]  /*7670*/  @!P1 STG.E.128 [R6.64], R12 ;  /* 0x0000000c06009986 */ /* 0x0105e4000c101d08 */
.L_x_381:
[----:B------:R-:W-:Y:S05]  /*7680*/  BSYNC B0 ;  /* 0x0000000000007941 */ /* 0x000fea0003800000 */
.L_x_380:
[----:B--2---:R-:W-:Y:S01]  /*7690*/  IADD3 R6, R243, 0x20, RZ ;  /* 0x00000020f3067810 */ /* 0x004fe20007ffe0ff */
        /* <DEDUP_REMOVED lines=15> */
[----:B---3--:R2:W-:Y:S04]  /*7790*/  @!P1 STG.E.128 [R4.64], R28 ;  /* 0x0000001c04009986 */ /* 0x0085e8000c101d08 */
[----:B----4-:R2:W-:Y:S02]  /*77a0*/  @!P0 STG.E.128 [R4.64+0x80], R24 ;  /* 0x0000801804008986 */ /* 0x0105e4000c101d08 */
.L_x_383:
[----:B------:R-:W-:Y:S05]  /*77b0*/  BSYNC B0 ;  /* 0x0000000000007941 */ /* 0x000fea0003800000 */
.L_x_382:
[----:B------:R-:W-:Y:S01]  /*77c0*/  IMAD.WIDE.U32 R2, R0, c[0x0][0x3a8], R2 ;  /* 0x0000ea0000027a25 */ /* 0x000fe200078e0002 */
[----:B------:R-:W-:Y:S03]  /*77d0*/  BSSY B0, `(.L_x_384) ;  /* 0x0000016000007945 */ /* 0x000fe60003800000 */
[----:B--2---:R-:W-:Y:S01]  /*77e0*/  IMAD R4, R21, c[0x0][0x3a8], RZ ;  /* 0x0000ea0015047a24 */ /* 0x004fe200078e02ff */
        /* <DEDUP_REMOVED lines=20> */
.L_x_385:
[----:B------:R-:W-:Y:S05]  /*7930*/  BSYNC B0 ;  /* 0x0000000000007941 */ /* 0x000fea0003800000 */
.L_x_384:
        /* <DEDUP_REMOVED lines=14> */
.L_x_356:
[----:B------:R-:W-:Y:S05]  /*7a20*/  BSYNC B1 ;  /* 0x0000000000017941 */ /* 0x000fea0003800000 */
.L_x_342:
        /* <DEDUP_REMOVED lines=9> */
.L_x_386:
[----:B------:R-:W-:Y:S05]  /*7ac0*/  EXIT ;  /* 0x000000000000794d */ /* 0x000fea0003800000 */
.L_x_388:
        /* <DEDUP_REMOVED lines=11> */
.L_x_1071:


//--------------------- .text._ZN5flash44flash_bwd_dq_dk_dv_loop_seqk_parallel_kernelI23Flash_bwd_kernel_traitsILi128ELi64ELi64ELi8ELi4ELi2ELi2ELb1ELb0EN7cutlass10bfloat16_tE19Flash_kernel_traitsILi128ELi64ELi64ELi8ES3_EELb0ELb1ELb0ELb0ELb0ELb0ELb1EEEvNS_16Flash_bwd_paramsE --------------------------
	.section	.text._ZN5flash44flash_bwd_dq_dk_dv_loop_seqk_parallel_kernelI23Flash_bwd_kernel_traitsILi128ELi64ELi64ELi8ELi4ELi2ELi2ELb1ELb0EN7cutlass10bfloat16_tE19Flash_kernel_traitsILi128ELi64ELi64ELi8ES3_EELb0ELb1ELb0ELb0ELb0ELb0ELb1EEEvNS_16Flash_bwd_paramsE,"ax",@progbits
	.sectioninfo	@"SHI_REGISTERS=255"
	.align	128
        .global         _ZN5flash44flash_bwd_dq_dk_dv_loop_seqk_parallel_kernelI23Flash_bwd_kernel_traitsILi128ELi64ELi64ELi8ELi4ELi2ELi2ELb1ELb0EN7cutlass10bfloat16_tE19Flash_kernel_traitsILi128ELi64ELi64ELi8ES3_EELb0ELb1ELb0ELb0ELb0ELb0ELb1EEEvNS_16Flash_bwd_paramsE
        .type           _ZN5flash44flash_bwd_dq_dk_dv_loop_seqk_parallel_kernelI23Flash_bwd_kernel_traitsILi128ELi64ELi64ELi8ELi4ELi2ELi2ELb1ELb0EN7cutlass10bfloat16_tE19Flash_kernel_traitsILi128ELi64ELi64ELi8ES3_EELb0ELb1ELb0ELb0ELb0ELb0ELb1EEEvNS_16Flash_bwd_paramsE,@function
        .size           _ZN5flash44flash_bwd_dq_dk_dv_loop_seqk_parallel_kernelI23Flash_bwd_kernel_traitsILi128ELi64ELi64ELi8ELi4ELi2ELi2ELb1ELb0EN7cutlass10bfloat16_tE19Flash_kernel_traitsILi128ELi64ELi64ELi8ES3_EELb0ELb1ELb0ELb0ELb0ELb0ELb1EEEvNS_16Flash_bwd_paramsE,(.L_x_1072 - _ZN5flash44flash_bwd_dq_dk_dv_loop_seqk_parallel_kernelI23Flash_bwd_kernel_traitsILi128ELi64ELi64ELi8ELi4ELi2ELi2ELb1ELb0EN7cutlass10bfloat16_tE19Flash_kernel_traitsILi128ELi64ELi64ELi8ES3_EELb0ELb1ELb0ELb0ELb0ELb0ELb1EEEvNS_16Flash_bwd_paramsE)
        .other          _ZN5flash44flash_bwd_dq_dk_dv_loop_seqk_parallel_kernelI23Flash_bwd_kernel_traitsILi128ELi64ELi64ELi8ELi4ELi2ELi2ELb1ELb0EN7cutlass10bfloat16_tE19Flash_kernel_traitsILi128ELi64ELi64ELi8ES3_EELb0ELb1ELb0ELb0ELb0ELb0ELb1EEEvNS_16Flash_bwd_paramsE,@"STO_CUDA_ENTRY STV_DEFAULT"
_ZN5flash44flash_bwd_dq_dk_dv_loop_seqk_parallel_kernelI23Flash_bwd_kernel_traitsILi128ELi64ELi64ELi8ELi4ELi2ELi2ELb1ELb0EN7cutlass10bfloat16_tE19Flash_kernel_traitsILi128ELi64ELi64ELi8ES3_EELb0ELb1ELb0ELb0ELb0ELb0ELb1EEEvNS_16Flash_bwd_paramsE:
.text._ZN5flash44flash_bwd_dq_dk_dv_loop_seqk_parallel_kernelI23Flash_bwd_kernel_traitsILi128ELi64ELi64ELi8ELi4ELi2ELi2ELb1ELb0EN7cutlass10bfloat16_tE19Flash_kernel_traitsILi128ELi64ELi64ELi8ES3_EELb0ELb1ELb0ELb0ELb0ELb0ELb1EEEvNS_16Flash_bwd_paramsE:
        /* <DEDUP_REMOVED lines=16> */
[-C--:B------:R-:W-:Y:S02]  /*0100*/  LEA.HI R10, R14, R13.reuse, RZ, 0x3 ;  /* 0x0000000d0e0a7211 */ /* 0x080fe400078f18ff */
        /* <DEDUP_REMOVED lines=41> */
[----:B------:R-:W-:-:S02]  /*03a0*/  LOP3.LUT R6, R12, 0xfffffff8, RZ, 0xc0, !PT ;  /* 0xfffffff80c067812 */ /* 0x000fc400078ec0ff */
[----:B------:R-:W-:Y:S02]  /*03b0*/  LOP3.LUT R188, R188, R0, RZ, 0x3c, !PT ;  /* 0x00000000bcbc7212 */ /* 0x000fe400078e3cff */
[----:B------:R-:W-:Y:S01]  /*03c0*/  LOP3.LUT R185, R185, R4, R0, 0xf6, !PT ;  /* 0x00000004b9b97212 */ /* 0x000fe200078ef600 */
[----:B------:R-:W-:Y:S01]  /*03d0*/  IMAD.IADD R10, R2, 0x1, -R6 ;  /* 0x00000001020a7824 */ /* 0x000fe200078e0a06 */
[----:B------:R-:W-:Y:S01]  /*03e0*/  LEA.HI R0, R14, R13, RZ, 0x6 ;  /* 0x0000000d0e007211 */ /* 0x000fe200078f30ff */
[----:B------:R-:W-:Y:S01]  /*03f0*/  IMAD.IADD R188, R3, 0x1, R188 ;  /* 0x0000000103bc7824 */ /* 0x000fe200078e02bc */
[----:B------:R-:W-:Y:S01]  /*0400*/  LOP3.LUT R4, R15, 0xffffffe0, RZ, 0xc0, !PT ;  /* 0xffffffe00f047812 */ /* 0x000fe200078ec0ff */
[----:B------:R-:W-:Y:S01]  /*0410*/  IMAD.SHL.U32 R6, R11, 0x20, RZ ;  /* 0x000000200b067824 */ /* 0x000fe200078e00ff */
[----:B------:R-:W-:Y:S01]  /*0420*/  LOP3.LUT R5, R7, 0x1, RZ, 0xc0, !PT ;  /* 0x0000000107057812 */ /* 0x000fe200078ec0ff */
[----:B------:R-:W-:Y:S01]  /*0430*/  IMAD.SHL.U32 R188, R188, 0x2, RZ ;  /* 0x00000002bcbc7824 */ /* 0x000fe200078e00ff */
[----:B------:R-:W-:Y:S01]  /*0440*/  LOP3.LUT R2, R16, 0x7ffffffc, RZ, 0xc0, !PT ;  /* 0x7ffffffc10027812 */ /* 0x000fe200078ec0ff */
[----:B------:R-:W-:Y:S01]  /*0450*/  IMAD.IADD R18, R13, 0x1, -R4 ;  /* 0x000000010d127824 */ /* 0x000fe200078e0a04 */
[----:B------:R-:W-:-:S02]  /*0460*/  SHF.R.S32.HI R3, RZ, 0x1f, R15 ;  /* 0x0000001fff037819 */ /* 0x000fc4000001140f */
[----:B------:R-:W-:Y:S02]  /*0470*/  SHF.R.S32.HI R0, RZ, 0x6, R0 ;  /* 0x00000006ff007819 */ /* 0x000fe40000011400 */
[----:B------:R-:W-:Y:S01]  /*0480*/  ISETP.NE.U32.AND P0, PT, R5, 0x1, PT ;  /* 0x000000010500780c */ /* 0x000fe20003f05070 */
[----:B------:R-:W-:Y:S01]  /*0490*/  IMAD.IADD R5, R13, 0x1, -R2 ;  /* 0x000000010d057824 */ /* 0x000fe200078e0a02 */
[----:B------:R-:W-:Y:S01]  /*04a0*/  LEA.HI R4, R3, R19, RZ, 0x2 ;  /* 0x0000001303047211 */ /* 0x000fe200078f10ff */
[----:B------:R-:W-:Y:S01]  /*04b0*/  IMAD.SHL.U32 R13, R13, 0x2, RZ ;  /* 0x000000020d0d7824 */ /* 0x000fe200078e00ff */
[----:B------:R-:W-:Y:S01]  /*04c0*/  STL [R1+0x18], R18 ;  /* 0x0000181201007387 */ /* 0x000fe20000100800 */
[----:B------:R-:W-:Y:S01]  /*04d0*/  IMAD.SHL.U32 R3, R8, 0x20, RZ ;  /* 0x0000002008037824 */ /* 0x000fe200078e00ff */
[----:B------:R-:W-:Y:S01]  /*04e0*/  LOP3.LUT R4, R4, 0xfffffffc, RZ, 0xc0, !PT ;  /* 0xfffffffc04047812 */ /* 0x000fe200078ec0ff */
[C---:B------:R-:W-:Y:S01]  /*04f0*/  IMAD R17, R0.reuse, 0x200, R9 ;  /* 0x0000020000117824 */ /* 0x040fe200078e0209 */
[C---:B------:R-:W-:Y:S01]  /*0500*/  R2P PR, R7.reuse, 0x6 ;  /* 0x0000000607007804 */ /* 0x040fe20000000000 */
[----:B------:R-:W-:Y:S01]  /*0510*/  IMAD.SHL.U32 R2, R0, 0x8, RZ ;  /* 0x0000000800027824 */ /* 0x000fe200078e00ff */
[----:B------:R-:W-:Y:S01]  /*0520*/  SEL R184, R184, 0xffffffc0, !P3 ;  /* 0xffffffc0b8b87807 */ /* 0x000fe20005800000 */
[----:B------:R-:W-:Y:S01]  /*0530*/  IMAD.SHL.U32 R0, R7, 0x40, RZ ;  /* 0x0000004007007824 */ /* 0x000fe200078e00ff */
[----:B------:R-:W-:Y:S01]  /*0540*/  STL [R1+0x14], R17 ;  /* 0x0000141101007387 */ /* 0x000fe20000100800 */
[----:B------:R-:W-:Y:S01]  /*0550*/  IMAD.SHL.U32 R9, R5, 0x2, RZ ;  /* 0x0000000205097824 */ /* 0x000fe200078e00ff */
[----:B------:R-:W-:Y:S01]  /*0560*/  LOP3.LUT R5, R3, 0x6, R13, 0xf8, !PT ;  /* 0x0000000603057812 */ /* 0x000fe200078ef80d */
[----:B------:R-:W-:Y:S01]  /*0570*/  IMAD.SHL.U32 R7, R10, 0x40, RZ ;  /* 0x000000400a077824 */ /* 0x000fe200078e00ff */
[----:B------:R-:W-:Y:S01]  /*0580*/  LOP3.LUT R0, R0, 0x1c0, RZ, 0xc0, !PT ;  /* 0x000001c000007812 */ /* 0x000fe200078ec0ff */
[----:B------:R-:W-:Y:S01]  /*0590*/  IMAD.IADD R4, R19, 0x1, -R4 ;  /* 0x0000000113047824 */ /* 0x000fe200078e0a04 */
[----:B------:R-:W-:Y:S01]  /*05a0*/  LOP3.LUT R2, R2, 0x18, RZ, 0xc0, !PT ;  /* 0x0000001802027812 */ /* 0x000fe200078ec0ff */
[----:B------:R1:W-:Y:S01]  /*05b0*/  STL [R1+0x8], R5 ;  /* 0x0000080501007387 */ /* 0x0003e20000100800 */
[----:B------:R-:W-:Y:S01]  /*05c0*/  SEL R222, R222, 0x10, !P0 ;  /* 0x00000010dede7807 */ /* 0x000fe20004000000 */
[----:B------:R-:W-:Y:S01]  /*05d0*/  IMAD R8, R4, 0x400, R9 ;  /* 0x0000040004087824 */ /* 0x000fe200078e0209 */
[----:B------:R-:W-:Y:S01]  /*05e0*/  LOP3.LUT R6, R2, 0x20, R6, 0xf8, !PT ;  /* 0x0000002002067812 */ /* 0x000fe200078ef806 */
[----:B------:R-:W-:Y:S01]  /*05f0*/  IMAD.IADD R187, R188, 0x1, R184 ;  /* 0x00000001bcbb7824 */ /* 0x000fe200078e02b8 */
[----:B------:R-:W-:Y:S01]  /*0600*/  IADD3 R224, R216, 0x40, RZ ;  /* 0x00000040d8e07810 */ /* 0x000fe20007ffe0ff */
[----:B------:R-:W-:Y:S01]  /*0610*/  IMAD.SHL.U32 R204, R17, 0x2, RZ ;  /* 0x0000000211cc7824 */ /* 0x000fe200078e00ff */
[----:B-1----:R-:W-:-:S02]  /*0620*/  LOP3.LUT R5, R0, 0x20, R3, 0xf8, !PT ;  /* 0x0000002000057812 */ /* 0x002fc400078ef803 */
[----:B------:R-:W-:-:S04]  /*0630*/  SHF.R.U32.HI R3, RZ, 0x3, R0 ;  /* 0x00000003ff037819 */ /* 0x000fc80000011600 */
[----:B------:R-:W-:Y:S02]  /*0640*/  LOP3.LUT R5, R5, R3, RZ, 0x3c, !PT ;  /* 0x0000000305057212 */ /* 0x000fe400078e3cff */
[----:B------:R-:W-:Y:S01]  /*0650*/  LOP3.LUT R10, R3, R0, R2, 0x1e, !PT ;  /* 0x00000000030a7212 */ /* 0x000fe200078e1e02 */
[----:B------:R-:W-:Y:S01]  /*0660*/  IMAD.SHL.U32 R0, R11, 0x8, RZ ;  /* 0x000000080b007824 */ /* 0x000fe200078e00ff */
[----:B------:R-:W-:Y:S01]  /*0670*/  LOP3.LUT R2, R7, 0x1c0, RZ, 0xc0, !PT ;  /* 0x000001c007027812 */ /* 0x000fe200078ec0ff */
[----:B------:R-:W-:Y:S01]  /*0680*/  IMAD.IADD R220, R8, 0x1, R5 ;  /* 0x0000000108dc7824 */ /* 0x000fe200078e0205 */
[----:B------:R-:W-:Y:S02]  /*0690*/  SHF.R.S32.HI R7, RZ, 0x1f, R18 ;  /* 0x0000001fff077819 */ /* 0x000fe40000011412 */
[----:B------:R-:W-:Y:S01]  /*06a0*/  SHF.R.U32.HI R3, RZ, 0x3, R2 ;  /* 0x00000003ff037819 */ /* 0x000fe20000011602 */
[----:B------:R-:W-:Y:S01]  /*06b0*/  IMAD.SHL.U32 R220, R220, 0x2, RZ ;  /* 0x00000002dcdc7824 */ /* 0x000fe200078e00ff */
[----:B------:R-:W-:Y:S01]  /*06c0*/  LEA.HI R5, R7, R18, RZ, 0x2 ;  /* 0x0000001207057211 */ /* 0x000fe200078f10ff */
[----:B------:R-:W-:Y:S01]  /*06d0*/  IMAD.SHL.U32 R7, R12, 0x40, RZ ;  /* 0x000000400c077824 */ /* 0x000fe200078e00ff */
[----:B------:R-:W-:Y:S01]  /*06e0*/  LOP3.LUT R8, R2, 0x8, R0, 0xf8, !PT ;  /* 0x0000000802087812 */ /* 0x000fe200078ef800 */
[----:B------:R-:W-:Y:S01]  /*06f0*/  IMAD.IADD R223, R220, 0x1, R222 ;  /* 0x00000001dcdf7824 */ /* 0x000fe200078e02de */
[----:B------:R-:W-:-:S02]  /*0700*/  LOP3.LUT R2, R3, R6, R2, 0x1e, !PT ;  /* 0x0000000603027212 */ /* 0x000fc400078e1e02 */
[----:B------:R-:W-:Y:S02]  /*0710*/  LOP3.LUT R0, R7, 0xfffffe00, RZ, 0xc0, !PT ;  /* 0xfffffe0007007812 */ /* 0x000fe400078ec0ff */
[----:B------:R-:W-:Y:S01]  /*0720*/  SHF.R.S32.HI R6, RZ, 0x2, R5 ;  /* 0x00000002ff067819 */ /* 0x000fe20000011405 */
[C---:B------:R-:W-:Y:S01]  /*0730*/  IMAD R5, R193.reuse, 0x400, R9 ;  /* 0x00000400c1057824 */ /* 0x040fe200078e0209 */
        /* <DEDUP_REMOVED lines=8> */
[----:B------:R-:W-:Y:S01]  /*07c0*/  IMAD R6, R4, 0x10, R6 ;  /* 0x0000001004067824 */ /* 0x000fe200078e0206 */
        /* <DEDUP_REMOVED lines=11> */
[----:B------:R1:W-:Y:S01]  /*0880*/  STL [R1], R2 ;  /* 0x0000000201007387 */ /* 0x0003e20000100800 */
[----:B------:R-:W-:-:S02]  /*0890*/  IMAD.SHL.U32 R185, R185, 0x2, RZ ;  /* 0x00000002b9b97824 */ /* 0x000fc400078e00ff */
[----:B------:R-:W-:Y:S01]  /*08a0*/  IMAD.IADD R222, R222, 0x1, R221 ;  /* 0x00000001dede7824 */ /* 0x000fe200078e02dd */
[----:B------:R1:W-:Y:S04]  /*08b0*/  STL [R1+0x4], R0 ;  /* 0x0000040001007387 */ /* 0x0003e80000100800 */
.L_x_435:
        /* <DEDUP_REMOVED lines=35> */
.L_x_389:
        /* <DEDUP_REMOVED lines=45> */
.L_x_391:
        /* <DEDUP_REMOVED lines=15> */
.L_x_392:
        /* <DEDUP_REMOVED lines=18> */
[----:B---3--:R-:W-:Y:S01]  /*0fd0*/  ISETP.NE.AND P3, PT, R23, RZ, PT ;  /* 0x000000ff1700720c */ /* 0x008fe20003f65270 */
[----:B-----5:R-:W-:Y:S01]  /*0fe0*/  IMAD.WIDE.U32 R30, R20, c[0x0][0x3d8], RZ ;  /* 0x0000f600141e7a25 */ /* 0x020fe200078e00ff */
        /* <DEDUP_REMOVED lines=17> */
[----:B------:R-:W-:Y:S01]  /*1100*/  IMAD.SHL.U32 R6, R36, 0x80, RZ ;  /* 0x0000008024067824 */ /* 0x000fe200078e00ff */
[----:B------:R-:W-:Y:S01]  /*1110*/  ISETP.GT.U32.AND P5, PT, R14, R3, PT ;  /* 0x000000030e00720c */ /* 0x000fe20003fa4070 */
[----:B------:R-:W-:-:S03]  /*1120*/  IMAD.WIDE.U32 R12, R36, c[0x0][0x224], RZ ;  /* 0x00008900240c7a25 */ /* 0x000fc600078e00ff */
[----:B------:R-:W-:Y:S01]  /*1130*/  SEL R6, R6, RZ, P2 ;  /* 0x000000ff06067207 */ /* 0x000fe20001000000 */
[----:B------:R-:W-:Y:S02]  /*1140*/  IMAD R5, R29, c[0x0][0x224], R7 ;  /* 0x000089001d057a24 */ /* 0x000fe400078e0207 */
[----:B------:R-:W-:Y:S01]  /*1150*/  IMAD R7, R17, R12, RZ ;  /* 0x0000000c11077224 */ /* 0x000fe200078e02ff */
[----:B------:R-:W-:Y:S02]  /*1160*/  IADD3 R6, P2, R9, R6, RZ ;  /* 0x0000000609067210 */ /* 0x000fe40007f5e0ff */
[----:B------:R-:W-:Y:S01]  /*1170*/  IADD3 R4, R13, R5, RZ ;  /* 0x000000050d047210 */ /* 0x000fe20007ffe0ff */
[----:B------:R-:W-:Y:S02]  /*1180*/  IMAD.WIDE.U32 R12, R16, R12, RZ ;  /* 0x0000000c100c7225 */ /* 0x000fe400078e00ff */
[----:B------:R-:W-:Y:S02]  /*1190*/  @!P5 IADD3 R3, R3, -R14, RZ ;  /* 0x8000000e0303d210 */ /* 0x000fe40007ffe0ff */
[----:B------:R-:W-:Y:S01]  /*11a0*/  @!P5 IADD3 R2, R2, 0x1, RZ ;  /* 0x000000010202d810 */ /* 0x000fe20007ffe0ff */
[C---:B------:R-:W-:Y:S01]  /*11b0*/  IMAD R7, R16.reuse, R4, R7 ;  /* 0x0000000410077224 */ /* 0x040fe200078e0207 */
[----:B------:R-:W-:Y:S01]  /*11c0*/  ISETP.GE.U32.AND P6, PT, R3, R14, PT ;  /* 0x0000000e0300720c */ /* 0x000fe20003fc6070 */
[----:B------:R-:W-:Y:S01]  /*11d0*/  IMAD.WIDE.U32 R4, R16, R0, RZ ;  /* 0x0000000010047225 */ /* 0x000fe200078e00ff */
[----:B------:R-:W-:-:S03]  /*11e0*/  ISETP.NE.AND P5, PT, RZ, c[0x0][0x1c8], PT ;  /* 0x00007200ff007a0c */ /* 0x000fc60003fa5270 */
[----:B------:R-:W-:Y:S01]  /*11f0*/  IMAD.X R8, R15, 0x1, R8, P2 ;  /* 0x000000010f087824 */ /* 0x000fe200010e0608 */
[----:B-1----:R-:W-:Y:S01]  /*1200*/  ISETP.NE.AND P2, PT, R24, RZ, PT ;  /* 0x000000ff1800720c */ /* 0x002fe20003f45270 */
[C---:B------:R-:W-:Y:S02]  /*1210*/  IMAD R14, R17.reuse, R6, RZ ;  /* 0x00000006110e7224 */ /* 0x040fe400078e02ff */
[----:B------:R-:W-:Y:S01]  /*1220*/  IMAD R3, R17, R0, RZ ;  /* 0x0000000011037224 */ /* 0x000fe200078e02ff */
[----:B------:R-:W-:Y:S01]  /*1230*/  SEL R17, R12, R4, !P1 ;  /* 0x000000040c117207 */ /* 0x000fe20004800000 */
[----:B------:R-:W-:Y:S01]  /*1240*/  IMAD R8, R16, R8, R14 ;  /* 0x0000000810087224 */ /* 0x000fe200078e020e */
[----:B------:R-:W-:Y:S01]  /*1250*/  IADD3 R12, R13, R7, RZ ;  /* 0x000000070d0c7210 */ /* 0x000fe20007ffe0ff */
[----:B------:R-:W-:Y:S01]  /*1260*/  @P3 IMAD R4, R36, c[0x0][0x214], RZ ;  /* 0x0000850024043a24 */ /* 0x000fe200078e02ff */
[----:B------:R-:W-:Y:S01]  /*1270*/  @P6 IADD3 R2, R2, 0x1, RZ ;  /* 0x0000000102026810 */ /* 0x000fe20007ffe0ff */
[----:B------:R-:W-:Y:S01]  /*1280*/  IMAD.WIDE.U32 R6, R16, R6, RZ ;  /* 0x0000000610067225 */ /* 0x000fe200078e00ff */
[----:B------:R-:W-:-:S02]  /*1290*/  @P1 IADD3 R12, R5, R3, RZ ;  /* 0x00000003050c1210 */ /* 0x000fc40007ffe0ff */
[----:B------:R-:W-:Y:S01]  /*12a0*/  @P3 SEL R3, R4, R0, !P1 ;  /* 0x0000000004033207 */ /* 0x000fe20004800000 */
[----:B------:R-:W-:Y:S01]  /*12b0*/  IMAD.MOV.U32 R14, RZ, RZ, R2 ;  /* 0x000000ffff0e7224 */ /* 0x000fe200078e0002 */
[----:B------:R-:W-:Y:S01]  /*12c0*/  SEL R24, R30, RZ, P2 ;  /* 0x000000ff1e187207 */ /* 0x000fe20001000000 */
[----:B------:R-:W-:Y:S01]  /*12d0*/  IMAD R4, R20, c[0x0][0x3dc], R31 ;  /* 0x0000f70014047a24 */ /* 0x000fe200078e021f */
[----:B------:R-:W-:Y:S01]  /*12e0*/  SHF.R.S32.HI R20, RZ, 0x1f, R252 ;  /* 0x0000001fff147819 */ /* 0x000fe200000114fc */
[C---:B------:R-:W-:Y:S01]  /*12f0*/  IMAD R16, R35.reuse, c[0x0][0x22c], RZ ;  /* 0x00008b0023107a24 */ /* 0x040fe200078e02ff */
[----:B------:R-:W-:Y:S01]  /*1300*/  @!P4 IADD3 R14, -R14, RZ, RZ ;  /* 0x000000ff0e0ec210 */ /* 0x000fe20007ffe1ff */
[----:B------:R-:W-:Y:S01]  /*1310*/  @!P3 IMAD R5, R36, c[0x0][0x1c0], R35 ;  /* 0x000070002405ba24 */ /* 0x000fe200078e0223 */
[----:B------:R-:W-:Y:S01]  /*1320*/  @!P5 LOP3.LUT R14, RZ, c[0x0][0x1c8], RZ, 0x33, !PT ;  /* 0x00007200ff0eda12 */ /* 0x000fe200078e33ff */
[----:B------:R-:W-:Y:S01]  /*1330*/  @P3 IMAD R2, R35, c[0x0][0x234], R3 ;  /* 0x00008d0023023a24 */ /* 0x000fe200078e0203 */
[----:B------:R-:W-:Y:S01]  /*1340*/  SHF.R.S32.HI R33, RZ, 0x1f, R16 ;  /* 0x0000001fff217819 */ /* 0x000fe20000011410 */
[----:B------:R-:W-:Y:S01]  /*1350*/  @!P3 IMAD R2, R5, c[0x0][0x214], RZ ;  /* 0x000085000502ba24 */ /* 0x000fe200078e02ff */
[----:B------:R-:W-:-:S02]  /*1360*/  SEL R13, R4, RZ, P2 ;  /* 0x000000ff040d7207 */ /* 0x000fc40001000000 */
        /* <DEDUP_REMOVED lines=10> */
.L_x_393:
[----:B------:R-:W-:-:S04]  /*1410*/  IMAD R0, R36, c[0x0][0x1c0], R35 ;  /* 0x0000700024007a24 */ /* 0x000fc800078e0223 */
[----:B------:R-:W-:Y:S02]  /*1420*/  IMAD R0, R0, c[0x0][0x224], RZ ;  /* 0x0000890000007a24 */ /* 0x000fe400078e02ff */
.L_x_394:
[----:B------:R-:W2:Y:S01]  /*1430*/  LDL R40, [R1+0x18] ;  /* 0x0000180001287983 */ /* 0x000ea20000100800 */
[----:B------:R-:W-:Y:S01]  /*1440*/  IMAD R31, R28, c[0x0][0x1c0], RZ ;  /* 0x000070001c1f7a24 */ /* 0x000fe200078e02ff */
[----:B------:R-:W-:Y:S01]  /*1450*/  SHF.R.S32.HI R217, RZ, 0x1f, R216 ;  /* 0x0000001fffd97819 */ /* 0x000fe200000114d8 */
[----:B------:R-:W-:Y:S01]  /*1460*/  IMAD.IADD R5, R9, 0x1, R2 ;  /* 0x0000000109057824 */ /* 0x000fe200078e0202 */
[----:B------:R-:W1:Y:S01]  /*1470*/  S2R R38, SR_TID.X ;  /* 0x0000000000267919 */ /* 0x000e620000002100 */
[----:B------:R-:W-:Y:S01]  /*1480*/  IADD3 R2, P1, R216, R10, RZ ;  /* 0x0000000ad8027210 */ /* 0x000fe20007f3e0ff */
[----:B------:R-:W-:Y:S01]  /*1490*/  IMAD.SHL.U32 R30, R31, 0x40, RZ ;  /* 0x000000401f1e7824 */ /* 0x000fe200078e00ff */
[----:B------:R-:W-:Y:S01]  /*14a0*/  SHF.R.S32.HI R28, RZ, 0x1f, R242 ;  /* 0x0000001fff1c7819 */ /* 0x000fe200000114f2 */
[----:B------:R-:W3:Y:S01]  /*14b0*/  S2R R39, SR_TID.X ;  /* 0x0000000000277919 */ /* 0x000ee20000002100 */
[----:B------:R-:W-:Y:S01]  /*14c0*/  IMAD.MOV.U32 R34, RZ, RZ, 0x4 ;  /* 0x00000004ff227424 */ /* 0x000fe200078e00ff */
[----:B------:R-:W-:Y:S01]  /*14d0*/  BSSY B1, `(.L_x_390) ;  /* 0x00005f2000017945 */ /* 0x000fe20003800000 */
[----:B------:R-:W-:-:S02]  /*14e0*/  IMAD R4, R15, c[0x0][0x370], RZ ;  /* 0x0000dc000f047a24 */ /* 0x000fc400078e02ff */
[----:B------:R-:W-:Y:S01]  /*14f0*/  IMAD.X R3, R217, 0x1, R11, P1 ;  /* 0x00000001d9037824 */ /* 0x000fe200008e060b */
[----:B------:R-:W-:Y:S01]  /*1500*/  IADD3 R7, P3, P1, R6, R30, R16 ;  /* 0x0000001e06077210 */ /* 0x000fe2000797e010 */
[----:B------:R-:W-:Y:S01]  /*1510*/  IMAD.IADD R16, R9, 0x1, R0 ;  /* 0x0000000109107824 */ /* 0x000fe200078e0200 */
[----:B------:R-:W-:Y:S01]  /*1520*/  IADD3 R6, P4, R242, R9, RZ ;  /* 0x00000009f2067210 */ /* 0x000fe20007f9e0ff */
[----:B------:R-:W-:-:S04]  /*1530*/  IMAD.WIDE R10, R5, R34, c[0x0][0x200] ;  /* 0x00008000050a7625 */ /* 0x000fc800078e0222 */
[C---:B------:R-:W-:Y:S01]  /*1540*/  IMAD R0, R9.reuse, c[0x0][0x374], R4 ;  /* 0x0000dd0009007a24 */ /* 0x040fe200078e0204 */
[----:B------:R-:W-:Y:S01]  /*1550*/  SHF.R.S32.HI R4, RZ, 0x1f, R30 ;  /* 0x0000001fff047819 */ /* 0x000fe2000001141e */
[----:B------:R-:W-:Y:S01]  /*1560*/  IMAD.WIDE.U32 R2, R9, c[0x0][0x370], R2 ;  /* 0x0000dc0009027a25 */ /* 0x000fe200078e0002 */
[----:B------:R-:W-:Y:S02]  /*1570*/  MOV R229, R10 ;  /* 0x0000000a00e57202 */ /* 0x000fe40000000f00 */
[----:B------:R-:W-:Y:S01]  /*1580*/  IADD3.X R10, R8, R4, R33, P3, P1 ;  /* 0x00000004080a7210 */ /* 0x000fe20001fe2421 */
[----:B------:R-:W-:Y:S01]  /*1590*/  IMAD.X R4, R28, 0x1, R15, P4 ;  /* 0x000000011c047824 */ /* 0x000fe200020e060f */
[----:B-1----:R-:W-:Y:S01]  /*15a0*/  SHF.R.S32.HI R38, RZ, 0x1f, R38 ;  /* 0x0000001fff267819 */ /* 0x002fe20000011426 */
[----:B------:R-:W-:Y:S01]  /*15b0*/  IMAD.IADD R3, R3, 0x1, R0 ;  /* 0x0000000103037824 */ /* 0x000fe200078e0200 */
[----:B------:R-:W-:Y:S01]  /*15c0*/  IADD3 R0, -R226, R19, R252 ;  /* 0x00000013e2007210 */ /* 0x000fe20007ffe1fc */
[----:B------:R-:W-:Y:S01]  /*15d0*/  IMAD R5, R4, c[0x0][0x190], RZ ;  /* 0x0000640004057a24 */ /* 0x000fe200078e02ff */
[----:B---3--:R-:W-:Y:S01]  /*15e0*/  LEA.HI R38, R38, R39, RZ, 0x5 ;  /* 0x0000002726267211 */ /* 0x008fe200078f28ff */
[----:B------:R-:W-:Y:S01]  /*15f0*/  IMAD R9, R32, c[0x0][0x378], RZ ;  /* 0x0000de0020097a24 */ /* 0x000fe200078e02ff */
[----:B------:R-:W-:Y:S01]  /*1600*/  IADD3 R0, R0, -c[0x0][0x2e8], RZ ;  /* 0x8000ba0000007a10 */ /* 0x000fe20007ffe0ff */
[----:B------:R-:W-:Y:S01]  /*1610*/  IMAD.MOV.U32 R228, RZ, RZ, R11 ;  /* 0x000000ffffe47224 */ /* 0x000fe200078e000b */
[----:B------:R-:W-:Y:S01]  /*1620*/  SHF.R.S32.HI R38, RZ, 0x5, R38 ;  /* 0x00000005ff267819 */ /* 0x000fe20000011426 */
[----:B------:R-:W-:Y:S01]  /*1630*/  IMAD R11, R6, c[0x0][0x194], R5 ;  /* 0x00006500060b7a24 */ /* 0x000fe200078e0205 */
[----:B------:R-:W-:Y:S01]  /*1640*/  IADD3 R8, P3, P1, R24, R7, R17 ;  /* 0x0000000718087210 */ /* 0x000fe2000797e011 */
[C---:B------:R-:W-:Y:S01]  /*1650*/  IMAD R5, R35.reuse, c[0x0][0x37c], R9 ;  /* 0x0000df0023057a24 */ /* 0x040fe200078e0209 */
[----:B------:R-:W-:Y:S01]  /*1660*/  SHF.R.S32.HI R9, RZ, 0x1f, R0 ;  /* 0x0000001fff097819 */ /* 0x000fe20000011400 */
[----:B------:R-:W-:Y:S01]  /*1670*/  IMAD.WIDE.U32 R2, R35, c[0x0][0x378], R2 ;  /* 0x0000de0023027a25 */ /* 0x000fe200078e0002 */
[----:B------:R-:W-:-:S03]  /*1680*/  IADD3.X R10, R13, R10, R12, P3, P1 ;  /* 0x0000000a0d0a7210 */ /* 0x000fc60001fe240c */
[----:B------:R-:W-:Y:S01]  /*1690*/  IMAD.WIDE.U32 R6, R6, c[0x0][0x190], R216 ;  /* 0x0000640006067a25 */ /* 0x000fe200078e00d8 */
[----:B------:R-:W-:Y:S02]  /*16a0*/  IADD3 R5, R3, R5, RZ ;  /* 0x0000000503057210 */ /* 0x000fe40007ffe0ff */
[----:B------:R-:W-:Y:S01]  /*16b0*/  LEA.HI R3, R9, R0, RZ, 0x6 ;  /* 0x0000000009037211 */ /* 0x000fe200078f30ff */
[----:B------:R-:W-:Y:S01]  /*16c0*/  IMAD R9, R32, c[0x0][0x1a8], RZ ;  /* 0x00006a0020097a24 */ /* 0x000fe200078e02ff */
[----:B------:R-:W-:Y:S01]  /*16d0*/  IADD3 R6, P3, R25, R6, RZ ;  /* 0x0000000619067210 */ /* 0x000fe20007f7e0ff */
[----:B------:R-:W-:Y:S02]  /*16e0*/  IMAD R0, R28, c[0x0][0x370], RZ ;  /* 0x0000dc001c007a24 */ /* 0x000fe400078e02ff */
[----:B------:R-:W-:Y:S01]  /*16f0*/  IMAD R9, R35, c[0x0][0x1ac], R9 ;  /* 0x00006b0023097a24 */ /* 0x000fe200078e0209 */
[----:B------:R-:W-:Y:S01]  /*1700*/  IADD3.X R7, R18, R7, R11, P3, !PT ;  /* 0x0000000712077210 */ /* 0x000fe20001ffe40b */
[----:B------:R-:W-:-:S02]  /*1710*/  IMAD R0, R242, c[0x0][0x374], R0 ;  /* 0x0000dd00f2007a24 */ /* 0x000fc400078e0200 */
[----:B------:R-:W-:-:S04]  /*1720*/  IMAD.WIDE R16, R16, R34, c[0x0][0x3c8] ;  /* 0x0000f20010107625 */ /* 0x000fc800078e0222 */
[----:B------:R-:W-:Y:S01]  /*1730*/  IMAD.WIDE.U32 R12, R35, c[0x0][0x1a8], R6 ;  /* 0x00006a00230c7a25 */ /* 0x000fe200078e0006 */
[----:B------:R-:W-:-:S03]  /*1740*/  MOV R227, R16 ;  /* 0x0000001000e37202 */ /* 0x000fc60000000f00 */
[----:B------:R-:W-:Y:S01]  /*1750*/  IMAD.IADD R18, R13, 0x1, R9 ;  /* 0x000000010d127824 */ /* 0x000fe200078e0209 */
[----:B------:R-:W-:Y:S01]  /*1760*/  LEA R212, P4, R12, c[0x0][0x160], 0x1 ;  /* 0x000058000cd47a11 */ /* 0x000fe200078808ff */
[----:B------:R-:W-:-:S03]  /*1770*/  IMAD.MOV.U32 R225, RZ, RZ, R17 ;  /* 0x000000ffffe17224 */ /* 0x000fc600078e0011 */
[----:B------:R-:W-:Y:S01]  /*1780*/  LEA.HI.X R213, R12, c[0x0][0x164], R18, 0x1, P4 ;  /* 0x000059000cd57a11 */ /* 0x000fe200020f0c12 */
[----:B--2---:R-:W-:-:S05]  /*1790*/  IMAD R4, R38, R31, R40 ;  /* 0x0000001f26047224 */ /* 0x004fca00078e0228 */
[----:B------:R-:W-:-:S04]  /*17a0*/  IADD3 R8, P1, R4, R8, RZ ;  /* 0x0000000804087210 */ /* 0x000fc80007f3e0ff */
[----:B------:R-:W-:Y:S01]  /*17b0*/  LEA.HI.X.SX32 R10, R4, R10, 0x1, P1 ;  /* 0x0000000a040a7211 */ /* 0x000fe200008f0eff */
[----:B------:R-:W-:Y:S01]  /*17c0*/  IMAD.MOV.U32 R4, RZ, RZ, R2 ;  /* 0x000000ffff047224 */ /* 0x000fe200078e0002 */
[----:B------:R-:W-:Y:S02]  /*17d0*/  SHF.R.S32.HI R2, RZ, 0x6, R3 ;  /* 0x00000006ff027819 */ /* 0x000fe40000011403 */
[----:B------:R-:W-:Y:S01]  /*17e0*/  LEA R206, P1, R8, c[0x0][0x350], 0x2 ;  /* 0x0000d40008ce7a11 */ /* 0x000fe200078210ff */
[----:B------:R-:W-:Y:S01]  /*17f0*/  IMAD.WIDE.U32 R4, R242, c[0x0][0x370], R4 ;  /* 0x0000dc00f2047a25 */ /* 0x000fe200078e0004 */
[----:B------:R-:W-:Y:S02]  /*1800*/  IMNMX R241, RZ, R2, !PT ;  /* 0x00000002fff17217 */ /* 0x000fe40007800200 */
[----:B------:R-:W-:Y:S01]  /*1810*/  LEA.HI.X R207, R8, c[0x0][0x354], R10, 0x2, P1 ;  /* 0x0000d50008cf7a11 */ /* 0x000fe200008f140a */
[----:B------:R-:W-:Y:S01]  /*1820*/  IMAD.IADD R15, R5, 0x1, R0 ;  /* 0x00000001050f7824 */ /* 0x000fe200078e0200 */
[----:B------:R-:W-:-:S02]  /*1830*/  ISETP.GT.AND P5, PT, R205, R241, PT ;  /* 0x000000f1cd00720c */ /* 0x000fc40003fa4270 */
[C---:B------:R-:W-:Y:S02]  /*1840*/  LEA R210, P3, R4.reuse, c[0x0][0x330], 0x1 ;  /* 0x0000cc0004d27a11 */ /* 0x040fe400078608ff */
[----:B------:R-:W-:Y:S02]  /*1850*/  IADD3 R205, R205, -0x1, RZ ;  /* 0xffffffffcdcd7810 */ /* 0x000fe40007ffe0ff */
[----:B------:R-:W-:-:S07]  /*1860*/  LEA.HI.X R211, R4, c[0x0][0x334], R15, 0x1, P3 ;  /* 0x0000cd0004d37a11 */ /* 0x000fce00018f0c0f */
        /* <DEDUP_REMOVED lines=16> */
.L_x_396:
        /* <DEDUP_REMOVED lines=15> */
.L_x_397:
        /* <DEDUP_REMOVED lines=25> */
.L_x_399:
[----:B------:R-:W-:Y:S05]  /*1bf0*/  BSYNC B0 ;  /* 0x0000000000007941 */ /* 0x000fea0003800000 */
.L_x_398:
        /* <DEDUP_REMOVED lines=17> */
.L_x_401:
[----:B------:R-:W-:Y:S05]  /*1d10*/  BSYNC B0 ;  /* 0x0000000000007941 */ /* 0x000fea0003800000 */
.L_x_400:
        /* <DEDUP_REMOVED lines=23> */
.L_x_403:
[----:B------:R-:W-:Y:S05]  /*1e90*/  BSYNC B0 ;  /* 0x0000000000007941 */ /* 0x000fea0003800000 */
.L_x_402:
        /* <DEDUP_REMOVED lines=16> */
.L_x_395:
        /* <DEDUP_REMOVED lines=43> */
.L_x_406:
[----:B------:R-:W-:Y:S05]  /*2250*/  BSYNC B0 ;  /* 0x0000000000007941 */ /* 0x000fea0003800000 */
.L_x_405:
        /* <DEDUP_REMOVED lines=30> */
.L_x_408:
[----:B------:R-:W-:Y:S05]  /*2440*/  BSYNC B0 ;  /* 0x0000000000007941 */ /* 0x000fea0003800000 */
.L_x_407:
        /* <DEDUP_REMOVED lines=20> */
.L_x_410:
[----:B------:R-:W-:Y:S05]  /*2590*/  BSYNC B0 ;  /* 0x0000000000007941 */ /* 0x000fea0003800000 */
.L_x_409:
        /* <DEDUP_REMOVED lines=28> */
.L_x_412:
[----:B------:R-:W-:Y:S05]  /*2760*/  BSYNC B0 ;  /* 0x0000000000007941 */ /* 0x000fea0003800000 */
.L_x_411:
        /* <DEDUP_REMOVED lines=15> */
.L_x_414:
        /* <DEDUP_REMOVED lines=19> */
.L_x_415:
[----:B------:R-:W-:Y:S05]  /*2990*/  BSYNC B0 ;  /* 0x0000000000007941 */ /* 0x000fea0003800000 */
.L_x_413:
        /* <DEDUP_REMOVED lines=14> */
.L_x_417:
        /* <DEDUP_REMOVED lines=18> */
[----:B-----5:R-:W-:-:S04]  /*2ba0*/  IADD3 R3, P2, R12, R6, RZ ;  /* 0x000000060c037210 */ /* 0x020fc80007f5e0ff */
[----:B------:R-:W-:Y:S01]  /*2bb0*/  IADD3.X R4, R18, R7, R5, P2, !PT ;  /* 0x0000000712047210 */ /* 0x000fe200017fe405 */
[----:B------:R-:W-:Y:S05]  /*2bc0*/  @P1 BRA `(.L_x_418) ;  /* 0x0000006000001947 */ /* 0x000fea0003800000 */
[----:B------:R-:W-:-:S04]  /*2bd0*/  LEA R2, P1, R3, c[0x0][0x160], 0x1 ;  /* 0x0000580003027a11 */ /* 0x000fc800078208ff */
[----:B------:R-:W-:-:S05]  /*2be0*/  LEA.HI.X R3, R3, c[0x0][0x164], R4, 0x1, P1 ;  /* 0x0000590003037a11 */ /* 0x000fca00008f0c04 */
[----:B------:R-:W-:Y:S01]  /*2bf0*/  @!PT LDS RZ, [RZ] ;  /* 0x00000000fffff984 */ /* 0x000fe20000000800 */
[----:B------:R-:W-:Y:S01]  /*2c00*/  @!PT LDS RZ, [RZ] ;  /* 0x00000000fffff984 */ /* 0x000fe20000000800 */
[----:B------:R-:W-:Y:S01]  /*2c10*/  @!PT LDS RZ, [RZ] ;  /* 0x00000000fffff984 */ /* 0x000fe20000000800 */
[----:B------:R1:W-:Y:S04]  /*2c20*/  LDGSTS.E.BYPASS.LTC128B.128 [R203+0x3000], [R2.64+0x80] ;  /* 0x0300008002cb7fae */ /* 0x0003e8000b901d46 */
.L_x_418:
[----:B------:R-:W-:Y:S05]  /*2c30*/  BSYNC B0 ;  /* 0x0000000000007941 */ /* 0x000fea0003800000 */
.L_x_416:
[----:B--2---:R-:W2:Y:S01]  /*2c40*/  LDL R9, [R1+0x10] ;  /* 0x0000100001097983 */ /* 0x004ea20000100800 */
[----:B------:R-:W-:Y:S01]  /*2c50*/  IMAD.MOV.U32 R218, RZ, RZ, 0x7f800000 ;  /* 0x7f800000ffda7424 */ /* 0x000fe200078e00ff */
[----:B------:R-:W-:Y:S02]  /*2c60*/  MOV R219, 0x7f800000 ;  /* 0x7f80000000db7802 */ /* 0x000fe40000000f00 */
[----:B------:R1:W-:Y:S04]  /*2c70*/  @P6 STS.128 [R204+0xc000], RZ ;  /* 0x00c000ffcc006388 */ /* 0x0003e80000000c00 */
[----:B------:R1:W-:Y:S01]  /*2c80*/  @P6 STS.128 [R204+0xe000], RZ ;  /* 0x00e000ffcc006388 */ /* 0x0003e20000000c00 */
[----:B------:R-:W-:Y:S01]  /*2c90*/  BSSY B0, `(.L_x_419) ;  /* 0x000002c000007945 */ /* 0x000fe20003800000 */
[C---:B-12---:R-:W-:Y:S01]  /*2ca0*/  IADD3 R3, R9.reuse, 0x8, RZ ;  /* 0x0000000809037810 */ /* 0x046fe20007ffe0ff */
[----:B------:R-:W-:Y:S01]  /*2cb0*/  IMAD.SHL.U32 R240, R9, 0x4, RZ ;  /* 0x0000000409f07824 */ /* 0x000fe200078e00ff */
[----:B------:R-:W-:-:S02]  /*2cc0*/  SHF.R.S32.HI R2, RZ, 0x1f, R9 ;  /* 0x0000001fff027819 */ /* 0x000fc40000011409 */
[-C--:B------:R-:W-:Y:S02]  /*2cd0*/  ISETP.GE.AND P3, PT, R9, R0.reuse, PT ;  /* 0x000000000900720c */ /* 0x080fe40003f66270 */
[----:B------:R-:W-:Y:S02]  /*2ce0*/  ISETP.GE.AND P2, PT, R3, R0, PT ;  /* 0x000000000300720c */ /* 0x000fe40003f46270 */
[----:B------:R-:W-:Y:S02]  /*2cf0*/  SHF.L.U64.HI R239, R9, 0x2, R2 ;  /* 0x0000000209ef7819 */ /* 0x000fe40000010202 */
[----:B------:R-:W-:-:S04]  /*2d00*/  IADD3 R2, P1, R240, R229, RZ ;  /* 0x000000e5f0027210 */ /* 0x000fc80007f3e0ff */
[----:B------:R-:W-:Y:S01]  /*2d10*/  IADD3.X R3, R239, R228, RZ, P1, !PT ;  /* 0x000000e4ef037210 */ /* 0x000fe20000ffe4ff */
[----:B------:R-:W-:-:S04]  /*2d20*/  IMAD R0, R20, c[0x0][0x198], RZ ;  /* 0x0000660014007a24 */ /* 0x000fc800078e02ff */
[----:B------:R1:W5:Y:S04]  /*2d30*/  @!P3 LDG.E R218, [R2.64] ;  /* 0x0000000602dab981 */ /* 0x000368000c1e1900 */
[----:B------:R1:W5:Y:S01]  /*2d40*/  @!P2 LDG.E R219, [R2.64+0x20] ;  /* 0x0000200602dba981 */ /* 0x000362000c1e1900 */
[C---:B------:R-:W-:Y:S02]  /*2d50*/  IMAD R0, R252.reuse, c[0x0][0x19c], R0 ;  /* 0x00006700fc007a24 */ /* 0x040fe400078e0200 */
[----:B-1----:R-:W-:-:S05]  /*2d60*/  IMAD.WIDE.U32 R2, R252, c[0x0][0x198], R216 ;  /* 0x00006600fc027a25 */ /* 0x002fca00078e00d8 */
[----:B------:R-:W-:-:S04]  /*2d70*/  IADD3 R4, P1, R26, R2, RZ ;  /* 0x000000021a047210 */ /* 0x000fc80007f3e0ff */
[----:B------:R-:W-:Y:S01]  /*2d80*/  IADD3.X R5, R27, R3, R0, P1, !PT ;  /* 0x000000031b057210 */ /* 0x000fe20000ffe400 */
[----:B------:R-:W-:-:S04]  /*2d90*/  IMAD R0, R23, c[0x0][0x1b0], RZ ;  /* 0x00006c0017007a24 */ /* 0x000fc800078e02ff */
[C---:B------:R-:W-:Y:S02]  /*2da0*/  IMAD R0, R14.reuse, c[0x0][0x1b4], R0 ;  /* 0x00006d000e007a24 */ /* 0x040fe400078e0200 */
[----:B------:R-:W-:-:S04]  /*2db0*/  IMAD.WIDE.U32 R4, R14, c[0x0][0x1b0], R4 ;  /* 0x00006c000e047a25 */ /* 0x000fc800078e0004 */
[----:B------:R-:W-:Y:S01]  /*2dc0*/  IMAD.IADD R8, R5, 0x1, R0 ;  /* 0x0000000105087824 */ /* 0x000fe200078e0200 */
[----:B------:R-:W-:Y:S05]  /*2dd0*/  @P6 BRA `(.L_x_420) ;  /* 0x0000017000006947 */ /* 0x000fea0003800000 */
[----:B------:R-:W-:Y:S01]  /*2de0*/  ISETP.GE.AND P2, PT, R216, c[0x0][0x220], PT ;  /* 0x00008800d8007a0c */ /* 0x000fe20003f46270 */
        /* <DEDUP_REMOVED lines=22> */
.L_x_420:
[----:B------:R-:W-:Y:S05]  /*2f50*/  BSYNC B0 ;  /* 0x0000000000007941 */ /* 0x000fea0003800000 */
.L_x_419:
        /* <DEDUP_REMOVED lines=28> */
.L_x_422:
[----:B------:R-:W-:Y:S05]  /*3120*/  BSYNC B0 ;  /* 0x0000000000007941 */ /* 0x000fea0003800000 */
.L_x_421:
[----:B------:R-:W1:Y:S01]  /*3130*/  S2R R4, SR_TID.X ;  /* 0x0000000000047919 */ /* 0x000e620000002100 */
[----:B------:R-:W-:Y:S01]  /*3140*/  IMAD.MOV.U32 R176, RZ, RZ, 0x20 ;  /* 0x00000020ffb07424 */ /* 0x000fe200078e00ff */
[----:B------:R-:W-:Y:S01]  /*3150*/  IADD3 R245, R19, 0x40, R252 ;  /* 0x0000004013f57810 */ /* 0x000fe20007ffe0fc */
[----:B------:R-:W-:Y:S01]  /*3160*/  IMAD.MOV.U32 R191, RZ, RZ, 0x40 ;  /* 0x00000040ffbf7424 */ /* 0x000fe200078e00ff */
[----:B------:R-:W0:Y:S01]  /*3170*/  LDGDEPBAR ;  /* 0x00000000000079af */ /* 0x000e220000000000 */
[----:B------:R-:W-:Y:S01]  /*3180*/  IMAD.SHL.U32 R192, R202, 0x2, RZ ;  /* 0x00000002cac07824 */ /* 0x000fe200078e00ff */
[----:B------:R-:W-:Y:S01]  /*3190*/  MOV R208, R203 ;  /* 0x000000cb00d07202 */ /* 0x000fe20000000f00 */
[----:B------:R-:W-:Y:S01]  /*31a0*/  CS2R R94, SRZ ;  /* 0x00000000005e7805 */ /* 0x000fe2000001ff00 */
        /* <DEDUP_REMOVED lines=16> */
[----:B-1----:R-:W-:Y:S01]  /*32b0*/  SHF.R.S32.HI R3, RZ, 0x1f, R4 ;  /* 0x0000001fff037819 */ /* 0x002fe20000011404 */
[----:B------:R-:W-:Y:S01]  /*32c0*/  CS2R R46, SRZ ;  /* 0x00000000002e7805 */ /* 0x000fe2000001ff00 */
[----:B------:R-:W-:Y:S01]  /*32d0*/  CS2R R44, SRZ ;  /* 0x00000000002c7805 */ /* 0x000fe2000001ff00 */
[----:B------:R-:W-:Y:S01]  /*32e0*/  CS2R R50, SRZ ;  /* 0x0000000000327805 */ /* 0x000fe2000001ff00 */
[----:B------:R-:W-:Y:S01]  /*32f0*/  LEA.HI R0, R3, R4, RZ, 0x4 ;  /* 0x0000000403007211 */ /* 0x000fe200078f20ff */
[----:B------:R-:W-:-:S04]  /*3300*/  DEPBAR.LE SB0, 0x1 ;  /* 0x000080400000791a */ /* 0x000fc80000000000 */
[----:B------:R-:W-:Y:S01]  /*3310*/  LOP3.LUT R0, R0, 0xfffffff0, RZ, 0xc0, !PT ;  /* 0xfffffff000007812 */ /* 0x000fe200078ec0ff */
[----:B------:R-:W-:Y:S01]  /*3320*/  BAR.SYNC.DEFER_BLOCKING 0x0 ;  /* 0x0000000000007b1d */ /* 0x000fe20000010000 */
[----:B------:R-:W-:Y:S01]  /*3330*/  LEA.HI R3, R3, R4, RZ, 0x3 ;  /* 0x0000000403037211 */ /* 0x000fe200078f18ff */
[----:B------:R-:W-:Y:S01]  /*3340*/  CS2R R48, SRZ ;  /* 0x0000000000307805 */ /* 0x000fe2000001ff00 */
[----:B------:R-:W-:Y:S01]  /*3350*/  CS2R R42, SRZ ;  /* 0x00000000002a7805 */ /* 0x000fe2000001ff00 */
[C---:B------:R-:W-:Y:S01]  /*3360*/  IMAD.IADD R0, R4.reuse, 0x1, -R0 ;  /* 0x0000000104007824 */ /* 0x040fe200078e0a00 */
[----:B------:R-:W-:Y:S01]  /*3370*/  LOP3.LUT R3, R3, 0xfffffff8, RZ, 0xc0, !PT ;  /* 0xfffffff803037812 */ /* 0x000fe200078ec0ff */
[----:B------:R-:W-:Y:S01]  /*3380*/  CS2R R40, SRZ ;  /* 0x0000000000287805 */ /* 0x000fe2000001ff00 */
[----:B------:R-:W-:Y:S01]  /*3390*/  CS2R R38, SRZ ;  /* 0x0000000000267805 */ /* 0x000fe2000001ff00 */
[----:B------:R-:W-:Y:S01]  /*33a0*/  CS2R R36, SRZ ;  /* 0x0000000000247805 */ /* 0x000fe2000001ff00 */
[----:B------:R-:W-:Y:S01]  /*33b0*/  SHF.R.S32.HI R2, RZ, 0x1f, R0 ;  /* 0x0000001fff027819 */ /* 0x000fe20000011400 */
[----:B------:R-:W-:Y:S01]  /*33c0*/  IMAD.IADD R3, R4, 0x1, -R3 ;  /* 0x0000000104037824 */ /* 0x000fe200078e0a03 */
[----:B------:R-:W-:Y:S01]  /*33d0*/  CS2R R30, SRZ ;  /* 0x00000000001e7805 */ /* 0x000fe2000001ff00 */
[----:B------:R-:W-:Y:S01]  /*33e0*/  CS2R R28, SRZ ;  /* 0x00000000001c7805 */ /* 0x000fe2000001ff00 */
[----:B------:R-:W-:Y:S01]  /*33f0*/  LEA.HI R2, R2, R0, RZ, 0x3 ;  /* 0x0000000002027211 */ /* 0x000fe200078f18ff */
[----:B------:R-:W-:Y:S01]  /*3400*/  CS2R R34, SRZ ;  /* 0x0000000000227805 */ /* 0x000fe2000001ff00 */
[----:B------:R-:W-:Y:S01]  /*3410*/  LOP3.LUT P3, RZ, R3, 0x2, RZ, 0xc0, !PT ;  /* 0x0000000203ff7812 */ /* 0x000fe2000786c0ff */
[----:B------:R-:W-:Y:S01]  /*3420*/  CS2R R32, SRZ ;  /* 0x0000000000207805 */ /* 0x000fe2000001ff00 */
[----:B------:R-:W-:Y:S01]  /*3430*/  LOP3.LUT R2, R2, 0xfffffff8, RZ, 0xc0, !PT ;  /* 0xfffffff802027812 */ /* 0x000fe200078ec0ff */
[----:B------:R-:W-:Y:S01]  /*3440*/  CS2R R26, SRZ ;  /* 0x00000000001a7805 */ /* 0x000fe2000001ff00 */
[----:B------:R-:W-:Y:S01]  /*3450*/  SEL R176, R176, 0xffffffe0, !P3 ;  /* 0xffffffe0b0b07807 */ /* 0x000fe20005800000 */
[----:B------:R-:W-:Y:S01]  /*3460*/  CS2R R24, SRZ ;  /* 0x0000000000187805 */ /* 0x000fe2000001ff00 */
[----:B------:R-:W-:Y:S01]  /*3470*/  CS2R R22, SRZ ;  /* 0x0000000000167805 */ /* 0x000fe2000001ff00 */
[----:B------:R-:W-:Y:S01]  /*3480*/  IMAD.IADD R0, R0, 0x1, -R2 ;  /* 0x0000000100007824 */ /* 0x000fe200078e0a02 */
[----:B------:R-:W-:Y:S01]  /*3490*/  IADD3 R2, R9, 0x1, RZ ;  /* 0x0000000109027810 */ /* 0x000fe20007ffe0ff */
[----:B------:R-:W-:Y:S01]  /*34a0*/  IMAD.IADD R176, R176, 0x1, R187 ;  /* 0x00000001b0b07824 */ /* 0x000fe200078e02bb */
[----:B------:R1:W2:Y:S01]  /*34b0*/  LDSM.16.M88.4 R116, [R188+0x10000] ;  /* 0x01000000bc74783b */ /* 0x0002a20000000200 */
[----:B------:R-:W-:Y:S01]  /*34c0*/  CS2R R20, SRZ ;  /* 0x0000000000147805 */ /* 0x000fe2000001ff00 */
[----:B------:R-:W-:Y:S01]  /*34d0*/  R2P PR, R0, 0x6 ;  /* 0x0000000600007804 */ /* 0x000fe20000000000 */
[----:B------:R-:W-:Y:S01]  /*34e0*/  IMAD.IADD R245, R245, 0x1, -R226 ;  /* 0x00000001f5f57824 */ /* 0x000fe200078e0ae2 */
[----:B------:R-:W-:Y:S01]  /*34f0*/  IADD3 R0, R201, 0x2000, RZ ;  /* 0x00002000c9007810 */ /* 0x000fe20007ffe0ff */
[----:B------:R1:W3:Y:S01]  /*3500*/  LDSM.16.M88.4 R140, [R176+0x10000] ;  /* 0x01000000b08c783b */ /* 0x0002e20000000200 */
[----:B------:R-:W-:-:S02]  /*3510*/  IADD3 R247, R226, R2, -R19 ;  /* 0x00000002e2f77210 */ /* 0x000fc40007ffe813 */
[----:B------:R-:W-:Y:S01]  /*3520*/  SEL R0, R0, R201, !P0 ;  /* 0x000000c900007207 */ /* 0x000fe20004000000 */
[----:B------:R1:W4:Y:S01]  /*3530*/  LDSM.16.M88.4 R144, [R176+0x10800] ;  /* 0x01080000b090783b */ /* 0x0003220000000200 */
[----:B------:R-:W-:Y:S02]  /*3540*/  IADD3 R2, R202, 0x2000, RZ ;  /* 0x00002000ca027810 */ /* 0x000fe40007ffe0ff */
[----:B------:R-:W-:Y:S01]  /*3550*/  SEL R200, R200, 0xffffffe0, !P1 ;  /* 0xffffffe0c8c87807 */ /* 0x000fe20004800000 */
[----:B------:R-:W-:Y:S01]  /*3560*/  IMAD.SHL.U32 R3, R0, 0x2, RZ ;  /* 0x0000000200037824 */ /* 0x000fe200078e00ff */
[----:B------:R1:W1:Y:S01]  /*3570*/  LDSM.16.M88.4 R172, [R176+0x12000] ;  /* 0x01200000b0ac783b */ /* 0x0002620000000200 */
[----:B------:R-:W-:Y:S02]  /*3580*/  MOV R0, c[0x0][0x22c] ;  /* 0x00008b0000007a02 */ /* 0x000fe40000000f00 */
[----:B------:R-:W-:Y:S01]  /*3590*/  SEL R2, R2, R202, !P0 ;  /* 0x000000ca02027207 */ /* 0x000fe20004000000 */
[----:B------:R1:W1:Y:S01]  /*35a0*/  LDSM.16.M88.4 R120, [R188+0x10800] ;  /* 0x01080000bc78783b */ /* 0x0002620000000200 */
[----:B------:R-:W-:Y:S01]  /*35b0*/  SEL R191, R191, 0xffffffc0, !P2 ;  /* 0xffffffc0bfbf7807 */ /* 0x000fe20005000000 */
[----:B------:R-:W-:-:S02]  /*35c0*/  IMAD R0, R0, c[0x0][0x1c0], RZ ;  /* 0x0000700000007a24 */ /* 0x000fc400078e02ff */
[----:B------:R1:W1:Y:S01]  /*35d0*/  LDSM.16.M88.4 R124, [R189+0x10000] ;  /* 0x01000000bd7c783b */ /* 0x0002620000000200 */
[----:B------:R-:W-:Y:S01]  /*35e0*/  IMAD.SHL.U32 R186, R2, 0x2, RZ ;  /* 0x0000000202ba7824 */ /* 0x000fe200078e00ff */
[----:B------:R-:W-:Y:S01]  /*35f0*/  IADD3 R197, R191, R192, RZ ;  /* 0x000000c0bfc57210 */ /* 0x000fe20007ffe0ff */
[C---:B------:R-:W-:Y:S01]  /*3600*/  IMAD.SHL.U32 R248, R0.reuse, 0x10, RZ ;  /* 0x0000001000f87824 */ /* 0x040fe200078e00ff */
[----:B------:R1:W1:Y:S01]  /*3610*/  LDSM.16.M88.4 R128, [R189+0x10800] ;  /* 0x01080000bd80783b */ /* 0x0002620000000200 */
[----:B------:R-:W-:Y:S02]  /*3620*/  IMAD.SHL.U32 R209, R0, 0x8, RZ ;  /* 0x0000000800d17824 */ /* 0x000fe400078e00ff */
[----:B------:R-:W-:Y:S01]  /*3630*/  IMAD.IADD R195, R193, 0x1, R200 ;  /* 0x00000001c1c37824 */ /* 0x000fe200078e02c8 */
[----:B------:R1:W1:Y:S01]  /*3640*/  LDSM.16.M88.4 R132, [R187+0x10000] ;  /* 0x01000000bb84783b */ /* 0x0002620000000200 */
[----:B------:R-:W-:Y:S01]  /*3650*/  IADD3 R2, R248, 0x60, RZ ;  /* 0x00000060f8027810 */ /* 0x000fe20007ffe0ff */
[----:B------:R-:W-:Y:S01]  /*3660*/  IMAD.IADD R194, R200, 0x1, R192 ;  /* 0x00000001c8c27824 */ /* 0x000fe200078e02c0 */
[C---:B------:R-:W-:Y:S01]  /*3670*/  IADD3 R5, R248.reuse, 0x20, RZ ;  /* 0x00000020f8057810 */ /* 0x040fe20007ffe0ff */
[----:B------:R1:W1:Y:S01]  /*3680*/  LDSM.16.M88.4 R136, [R187+0x10800] ;  /* 0x01080000bb88783b */ /* 0x0002620000000200 */
[----:B------:R-:W-:Y:S01]  /*3690*/  IADD3 R4, R248, 0x40, RZ ;  /* 0x00000040f8047810 */ /* 0x000fe20007ffe0ff */
[----:B------:R-:W-:-:S02]  /*36a0*/  IMAD.IADD R249, R209, 0x1, R2 ;  /* 0x00000001d1f97824 */ /* 0x000fc400078e0202 */
[----:B------:R1:W1:Y:S01]  /*36b0*/  LDSM.16.M88.4 R148, [R188+0x12000] ;  /* 0x01200000bc94783b */ /* 0x0002620000000200 */
[C---:B------:R-:W-:Y:S01]  /*36c0*/  IMAD.IADD R251, R209.reuse, 0x1, R5 ;  /* 0x00000001d1fb7824 */ /* 0x040fe200078e0205 */
[----:B------:R-:W-:Y:S01]  /*36d0*/  IADD3 R250, R209, R4, RZ ;  /* 0x00000004d1fa7210 */ /* 0x000fe20007ffe0ff */
[----:B------:R-:W-:Y:S01]  /*36e0*/  IMAD.IADD R198, R193, 0x1, R191 ;  /* 0x00000001c1c67824 */ /* 0x000fe200078e02bf */
[----:B------:R1:W1:Y:S01]  /*36f0*/  LDSM.16.M88.4 R152, [R188+0x12800] ;  /* 0x01280000bc98783b */ /* 0x0002620000000200 */
[C---:B------:R-:W-:Y:S01]  /*3700*/  IMAD.IADD R5, R209.reuse, 0x1, R251 ;  /* 0x00000001d1057824 */ /* 0x040fe200078e02fb */
[C---:B------:R-:W-:Y:S01]  /*3710*/  IADD3 R2, R209.reuse, R249, RZ ;  /* 0x000000f9d1027210 */ /* 0x040fe20007ffe0ff */
[C---:B------:R-:W-:Y:S01]  /*3720*/  IMAD.IADD R4, R209.reuse, 0x1, R250 ;  /* 0x00000001d1047824 */ /* 0x040fe200078e02fa */
[----:B------:R1:W1:Y:S01]  /*3730*/  LDSM.16.M88.4 R156, [R189+0x12000] ;  /* 0x01200000bd9c783b */ /* 0x0002620000000200 */
[C---:B------:R-:W-:Y:S02]  /*3740*/  IMAD.IADD R235, R209.reuse, 0x1, R5 ;  /* 0x00000001d1eb7824 */ /* 0x040fe400078e0205 */
[C---:B------:R-:W-:Y:S01]  /*3750*/  IMAD.IADD R233, R209.reuse, 0x1, R4 ;  /* 0x00000001d1e97824 */ /* 0x040fe200078e0204 */
[----:B------:R1:W1:Y:S01]  /*3760*/  LDSM.16.M88.4 R160, [R189+0x12800] ;  /* 0x01280000bda0783b */ /* 0x0002620000000200 */
[C---:B------:R-:W-:Y:S01]  /*3770*/  IMAD.IADD R231, R209.reuse, 0x1, R2 ;  /* 0x00000001d1e77824 */ /* 0x040fe200078e0202 */
[C---:B------:R-:W-:Y:S01]  /*3780*/  IADD3 R234, R209.reuse, R235, RZ ;  /* 0x000000ebd1ea7210 */ /* 0x040fe20007ffe0ff */
[C---:B------:R-:W-:Y:S01]  /*3790*/  IMAD.IADD R232, R209.reuse, 0x1, R233 ;  /* 0x00000001d1e87824 */ /* 0x040fe200078e02e9 */
[----:B------:R1:W1:Y:S01]  /*37a0*/  LDSM.16.M88.4 R164, [R187+0x12000] ;  /* 0x01200000bba4783b */ /* 0x0002620000000200 */
[C---:B------:R-:W-:Y:S01]  /*37b0*/  IMAD.IADD R230, R209.reuse, 0x1, R231 ;  /* 0x00000001d1e67824 */ /* 0x040fe200078e02e7 */
[----:B------:R-:W-:Y:S01]  /*37c0*/  IADD3 R238, R209, R234, RZ ;  /* 0x000000ead1ee7210 */ /* 0x000fe20007ffe0ff */
[C---:B------:R-:W-:Y:S01]  /*37d0*/  IMAD.IADD R199, R191.reuse, 0x1, R195 ;  /* 0x00000001bfc77824 */ /* 0x040fe200078e02c3 */
[----:B------:R1:W1:Y:S01]  /*37e0*/  LDSM.16.M88.4 R168, [R187+0x12800] ;  /* 0x01280000bba8783b */ /* 0x0002620000000200 */
[----:B------:R-:W-:-:S02]  /*37f0*/  IMAD.IADD R196, R191, 0x1, R194 ;  /* 0x00000001bfc47824 */ /* 0x000fc400078e02c2 */
[C---:B------:R-:W-:Y:S01]  /*3800*/  IMAD.IADD R237, R209.reuse, 0x1, R232 ;  /* 0x00000001d1ed7824 */ /* 0x040fe200078e02e8 */
[----:B------:R-:W1:Y:S01]  /*3810*/  LDSM.16.M88.4 R176, [R176+0x12800] ;  /* 0x01280000b0b0783b */ /* 0x000e620000000200 */
[----:B--234-:R-:W-:-:S03]  /*3820*/  IMAD.IADD R236, R209, 0x1, R230 ;  /* 0x00000001d1ec7824 */ /* 0x01cfc600078e02e6 */
.L_x_425:
[----:B------:R-:W0:Y:S01]  /*3830*/  LDGDEPBAR ;  /* 0x00000000000079af */ /* 0x000e220000000000 */
[C---:B------:R-:W-:Y:S02]  /*3840*/  IADD3 R0, R186.reuse, R200, RZ ;  /* 0x000000c8ba007210 */ /* 0x040fe40007ffe0ff */
[-C--:B------:R-:W-:Y:S02]  /*3850*/  IADD3 R2, R186, R191.reuse, RZ ;  /* 0x000000bfba027210 */ /* 0x080fe40007ffe0ff */
[----:B------:R-:W-:Y:S02]  /*3860*/  IADD3 R180, R0, R191, RZ ;  /* 0x000000bf00b47210 */ /* 0x000fe40007ffe0ff */
[----:B-----5:R-:W-:Y:S01]  /*3870*/  FSETP.NEU.FTZ.AND P0, PT, R218, -INF , PT ;  /* 0xff800000da00780b */ /* 0x020fe20003f1d000 */
[----:B------:R-:W2:Y:S01]  /*3880*/  LDL R181, [R1+0x8] ;  /* 0x0000080001b57983 */ /* 0x000ea20000100800 */
[C---:B------:R-:W-:Y:S01]  /*3890*/  ISETP.GT.AND P6, PT, R205.reuse, R241, PT ;  /* 0x000000f1cd00720c */ /* 0x040fe20003fc4270 */
[----:B------:R-:W-:Y:S04]  /*38a0*/  DEPBAR.LE SB0, 0x0 ;  /* 0x000080000000791a */ /* 0x000fe80000000000 */
[----:B------:R-:W-:Y:S08]  /*38b0*/  BAR.SYNC.DEFER_BLOCKING 0x0 ;  /* 0x0000000000007b1d */ /* 0x000ff00000010000 */
[----:B------:R-:W-:Y:S08]  /*38c0*/  LDSM.16.M88.4 R16, [R186] ;  /* 0x00000000ba10783b */ /* 0x000ff00000000200 */
[----:B------:R-:W3:Y:S08]  /*38d0*/  LDSM.16.M88.4 R8, [R188+0xc000] ;  /* 0x00c00000bc08783b */ /* 0x000ef00000000200 */
[----:B------:R-:W4:Y:S08]  /*38e0*/  LDSM.16.M88.4 R52, [R188+0xc800] ;  /* 0x00c80000bc34783b */ /* 0x000f300000000200 */
[----:B------:R-:W-:Y:S08]  /*38f0*/  LDSM.16.M88.4 R56, [R0] ;  /* 0x000000000038783b */ /* 0x000ff00000000200 */
[----:B------:R-:W1:Y:S08]  /*3900*/  LDSM.16.M88.4 R60, [R189+0xc000] ;  /* 0x00c00000bd3c783b */ /* 0x000e700000000200 */
[----:B------:R-:W1:Y:S01]  /*3910*/  LDSM.16.M88.4 R64, [R189+0xc800] ;  /* 0x00c80000bd40783b */ /* 0x000e620000000200 */
[C---:B---3--:R-:W-:Y:S07]  /*3920*/  HMMA.16816.F32.BF16 R4, R16.reuse, R8, RZ ;  /* 0x000000081004723c */ /* 0x048fee00000418ff */
[----:B------:R-:W-:Y:S01]  /*3930*/  LDSM.16.M88.4 R100, [R2] ;  /* 0x000000000264783b */ /* 0x000fe20000000200 */
[C---:B------:R-:W-:Y:S07]  /*3940*/  HMMA.16816.F32.BF16 R8, R16.reuse, R10, RZ ;  /* 0x0000000a1008723c */ /* 0x040fee00000418ff */
[----:B------:R-:W3:Y:S01]  /*3950*/  LDSM.16.M88.4 R104, [R187+0xc000] ;  /* 0x00c00000bb68783b */ /* 0x000ee20000000200 */
[C---:B----4-:R-:W-:Y:S07]  /*3960*/  HMMA.16816.F32.BF16 R12, R16.reuse, R52, RZ ;  /* 0x00000034100c723c */ /* 0x050fee00000418ff */
[----:B------:R-:W-:Y:S01]  /*3970*/  LDSM.16.M88.4 R108, [R180] ;  /* 0x00000000b46c783b */ /* 0x000fe20000000200 */
[----:B------:R-:W-:Y:S07]  /*3980*/  HMMA.16816.F32.BF16 R16, R16, R54, RZ ;  /* 0x000000361010723c */ /* 0x000fee00000418ff */
[----:B------:R-:W4:Y:S01]  /*3990*/  LDSM.16.M88.4 R52, [R187+0xc800] ;  /* 0x00c80000bb34783b */ /* 0x000f220000000200 */
[C---:B-1----:R-:W-:Y:S07]  /*39a0*/  HMMA.16816.F32.BF16 R4, R56.reuse, R60, R4 ;  /* 0x0000003c3804723c */ /* 0x042fee0000041804 */
[----:B------:R-:W1:Y:S01]  /*39b0*/  LDSM.16.M88.4 R112, [R190+0xc000] ;  /* 0x00c00000be70783b */ /* 0x000e620000000200 */
[C---:B------:R-:W-:Y:S07]  /*39c0*/  HMMA.16816.F32.BF16 R8, R56.reuse, R62, R8 ;  /* 0x0000003e3808723c */ /* 0x040fee0000041808 */
[----:B------:R-:W-:Y:S01]  /*39d0*/  LDSM.16.M88.4 R60, [R186+0x2000] ;  /* 0x00200000ba3c783b */ /* 0x000fe20000000200 */
[C---:B------:R-:W-:Y:S08]  /*39e0*/  HMMA.16816.F32.BF16 R12, R56.reuse, R64, R12 ;  /* 0x00000040380c723c */ /* 0x040ff0000004180c */
[----:B------:R-:W-:Y:S01]  /*39f0*/  HMMA.16816.F32.BF16 R16, R56, R66, R16 ;  /* 0x000000423810723c */ /* 0x000fe20000041810 */
[----:B------:R-:W1:Y:S07]  /*3a00*/  LDSM.16.M88.4 R56, [R190+0xc800] ;  /* 0x00c80000be38783b */ /* 0x000e6e0000000200 */
[C---:B---3--:R-:W-:Y:S01]  /*3a10*/  HMMA.16816.F32.BF16 R4, R100.reuse, R104, R4 ;  /* 0x000000686404723c */ /* 0x048fe20000041804 */
[----:B------:R-:W3:Y:S07]  /*3a20*/  LDSM.16.M88.4 R64, [R188+0xe000] ;  /* 0x00e00000bc40783b */ /* 0x000eee0000000200 */
[C---:B------:R-:W-:Y:S01]  /*3a30*/  HMMA.16816.F32.BF16 R8, R100.reuse, R106, R8 ;  /* 0x0000006a6408723c */ /* 0x040fe20000041808 */
[----:B------:R-:W-:Y:S07]  /*3a40*/  LDSM.16.M88.4 R104, [R189+0xe000] ;  /* 0x00e00000bd68783b */ /* 0x000fee0000000200 */
[C---:B----4-:R-:W-:Y:S08]  /*3a50*/  HMMA.16816.F32.BF16 R12, R100.reuse, R52, R12 ;  /* 0x00000034640c723c */ /* 0x050ff0000004180c */
[----:B------:R-:W-:Y:S01]  /*3a60*/  HMMA.16816.F32.BF16 R16, R100, R54, R16 ;  /* 0x000000366410723c */ /* 0x000fe20000041810 */
[----:B------:R-:W4:Y:S07]  /*3a70*/  LDSM.16.M88.4 R52, [R188+0xe800] ;  /* 0x00e80000bc34783b */ /* 0x000f2e0000000200 */
[C---:B-1----:R-:W-:Y:S01]  /*3a80*/  HMMA.16816.F32.BF16 R4, R108.reuse, R112, R4 ;  /* 0x000000706c04723c */ /* 0x042fe20000041804 */
[----:B------:R1:W4:Y:S07]  /*3a90*/  LDSM.16.M88.4 R100, [R0+0x2000] ;  /* 0x002000000064783b */ /* 0x00032e0000000200 */
[C---:B------:R-:W-:Y:S01]  /*3aa0*/  HMMA.16816.F32.BF16 R8, R108.reuse, R114, R8 ;  /* 0x000000726c08723c */ /* 0x040fe20000041808 */
[----:B------:R-:W-:Y:S07]  /*3ab0*/  LDSM.16.M88.4 R112, [R187+0xe000] ;  /* 0x00e00000bb70783b */ /* 0x000fee0000000200 */
[C---:B------:R-:W-:Y:S08]  /*3ac0*/  HMMA.16816.F32.BF16 R12, R108.reuse, R56, R12 ;  /* 0x000000386c0c723c */ /* 0x040ff0000004180c */
[----:B------:R-:W-:Y:S01]  /*3ad0*/  HMMA.16816.F32.BF16 R16, R108, R58, R16 ;  /* 0x0000003a6c10723c */ /* 0x000fe20000041810 */
[----:B------:R-:W4:Y:S03]  /*3ae0*/  LDSM.16.M88.4 R56, [R189+0xe800] ;  /* 0x00e80000bd38783b */ /* 0x000f260000000200 */
[----:B-1----:R-:W-:Y:S04]  /*3af0*/  SHF.L.U32 R0, R205, 0x6, RZ ;  /* 0x00000006cd007819 */ /* 0x002fe800000006ff */
[C---:B---3--:R-:W-:Y:S01]  /*3b00*/  HMMA.16816.F32.BF16 R4, R60.reuse, R64, R4 ;  /* 0x000000403c04723c */ /* 0x048fe20000041804 */
[----:B------:R1:W3:Y:S04]  /*3b10*/  LDSM.16.M88.4 R108, [R2+0x2000] ;  /* 0x00200000026c783b */ /* 0x0002e80000000200 */
[----:B------:R-:W-:Y:S03]  /*3b20*/  ISETP.GE.AND P2, PT, R0, R245, PT ;  /* 0x000000f50000720c */ /* 0x000fe60003f46270 */
[C---:B------:R-:W-:Y:S01]  /*3b30*/  HMMA.16816.F32.BF16 R8, R60.reuse, R66, R8 ;  /* 0x000000423c08723c */ /* 0x040fe20000041808 */
[----:B------:R-:W-:Y:S02]  /*3b40*/  LDSM.16.M88.4 R64, [R190+0xe000] ;  /* 0x00e00000be40783b */ /* 0x000fe40000000200 */
[----:B------:R-:W-:Y:S05]  /*3b50*/  ISETP.LT.AND P2, PT, R246, R226, P2 ;  /* 0x000000e2f600720c */ /* 0x000fea0001741270 */
[C---:B----4-:R-:W-:Y:S08]  /*3b60*/  HMMA.16816.F32.BF16 R12, R60.reuse, R52, R12 ;  /* 0x000000343c0c723c */ /* 0x050ff0000004180c */
[----:B------:R-:W-:Y:S01]  /*3b70*/  HMMA.16816.F32.BF16 R16, R60, R54, R16 ;  /* 0x000000363c10723c */ /* 0x000fe20000041810 */
[----:B------:R-:W4:Y:S03]  /*3b80*/  LDSM.16.M88.4 R52, [R187+0xe800] ;  /* 0x00e80000bb34783b */ /* 0x000f260000000200 */
[----:B-1----:R-:W-:Y:S04]  /*3b90*/  FMUL.FTZ R2, R218, 1.4426950216293334961 ;  /* 0x3fb8aa3bda027820 */ /* 0x002fe80000410000 */
[C---:B------:R-:W-:Y:S01]  /*3ba0*/  HMMA.16816.F32.BF16 R4, R100.reuse, R104, R4 ;  /* 0x000000686404723c */ /* 0x040fe20000041804 */
[----:B------:R-:W1:Y:S04]  /*3bb0*/  LDSM.16.M88.4 R60, [R180+0x2000] ;  /* 0x00200000b43c783b */ /* 0x000e680000000200 */
[----:B------:R-:W-:Y:S03]  /*3bc0*/  FSEL R2, R2, RZ, P0 ;  /* 0x000000ff02027208 */ /* 0x000fe60000000000 */
[C---:B------:R-:W-:Y:S08]  /*3bd0*/  HMMA.16816.F32.BF16 R8, R100.reuse, R106, R8 ;  /* 0x0000006a6408723c */ /* 0x040ff00000041808 */
[C---:B------:R-:W-:Y:S08]  /*3be0*/  HMMA.16816.F32.BF16 R12, R100.reuse, R56, R12 ;  /* 0x00000038640c723c */ /* 0x040ff0000004180c */
[----:B------:R-:W-:Y:S08]  /*3bf0*/  HMMA.16816.F32.BF16 R16, R100, R58, R16 ;  /* 0x0000003a6410723c */ /* 0x000ff00000041810 */
[C---:B---3--:R-:W-:Y:S08]  /*3c00*/  HMMA.16816.F32.BF16 R4, R108.reuse, R112, R4 ;  /* 0x000000706c04723c */ /* 0x048ff00000041804 */
[C---:B------:R-:W-:Y:S08]  /*3c10*/  HMMA.16816.F32.BF16 R8, R108.reuse, R114, R8 ;  /* 0x000000726c08723c */ /* 0x040ff00000041808 */
[C---:B----4-:R-:W-:Y:S08]  /*3c20*/  HMMA.16816.F32.BF16 R12, R108.reuse, R52, R12 ;  /* 0x000000346c0c723c */ /* 0x050ff0000004180c */
[----:B------:R-:W-:Y:S01]  /*3c30*/  HMMA.16816.F32.BF16 R16, R108, R54, R16 ;  /* 0x000000366c10723c */ /* 0x000fe20000041810 */
[----:B------:R-:W3:Y:S07]  /*3c40*/  LDSM.16.M88.4 R52, [R190+0xe800] ;  /* 0x00e80000be34783b */ /* 0x000eee0000000200 */
[C---:B-1----:R-:W-:Y:S08]  /*3c50*/  HMMA.16816.F32.BF16 R4, R60.reuse, R64, R4 ;  /* 0x000000403c04723c */ /* 0x042ff00000041804 */
[C---:B------:R-:W-:Y:S11]  /*3c60*/  HMMA.16816.F32.BF16 R8, R60.reuse, R66, R8 ;  /* 0x000000423c08723c */ /* 0x040ff60000041808 */
[----:B------:R-:W-:Y:S05]  /*3c70*/  @!UPT UIADD3 URZ, URZ, URZ, URZ ;  /* 0x0000003f3f3ff290 */ /* 0x000fea000fffe03f */
[----:B------:R-:W-:Y:S02]  /*3c80*/  FMUL.FTZ R5, R5, c[0x0][0x2ec] ;  /* 0x0000bb0005057a20 */ /* 0x000fe40000410000 */
[----:B------:R-:W-:Y:S02]  /*3c90*/  FMUL.FTZ R4, R4, c[0x0][0x2ec] ;  /* 0x0000bb0004047a20 */ /* 0x000fe40000410000 */
[----:B------:R1:W-:Y:S01]  /*3ca0*/  MUFU.TANH R58, R5 ;  /* 0x00000005003a7308 */ /* 0x0003e20000002400 */
[----:B------:R-:W-:Y:S02]  /*3cb0*/  FMUL.FTZ R6, R6, c[0x0][0x2ec] ;  /* 0x0000bb0006067a20 */ /* 0x000fe40000410000 */
[----:B------:R-:W-:Y:S01]  /*3cc0*/  FMUL.FTZ R7, R7, c[0x0][0x2ec] ;  /* 0x0000bb0007077a20 */ /* 0x000fe20000410000 */
[C---:B---3--:R-:W-:Y:S03]  /*3cd0*/  HMMA.16816.F32.BF16 R12, R60.reuse, R52, R12 ;  /* 0x000000343c0c723c */ /* 0x048fe6000004180c */
[----:B------:R-:W-:Y:S03]  /*3ce0*/  FMUL.FTZ R11, R11, c[0x0][0x2ec] ;  /* 0x0000bb000b0b7a20 */ /* 0x000fe60000410000 */
[----:B------:R2:W3:Y:S01]  /*3cf0*/  MUFU.TANH R59, R4 ;  /* 0x00000004003b7308 */ /* 0x0004e20000002400 */
[----:B------:R-:W-:Y:S01]  /*3d00*/  FMUL.FTZ R10, R10, c[0x0][0x2ec] ;  /* 0x0000bb000a0a7a20 */ /* 0x000fe20000410000 */
[----:B------:R-:W-:Y:S04]  /*3d10*/  HMMA.16816.F32.BF16 R16, R60, R54, R16 ;  /* 0x000000363c10723c */ /* 0x000fe80000041810 */
[----:B------:R-:W-:Y:S02]  /*3d20*/  FMUL.FTZ R8, R8, c[0x0][0x2ec] ;  /* 0x0000bb0008087a20 */ /* 0x000fe40000410000 */
[----:B------:R-:W-:Y:S02]  /*3d30*/  FMUL.FTZ R9, R9, c[0x0][0x2ec] ;  /* 0x0000bb0009097a20 */ /* 0x000fe40000410000 */
[----:B------:R-:W-:Y:S01]  /*3d40*/  MUFU.TANH R102, R11 ;  /* 0x0000000b00667308 */ /* 0x000fe20000002400 */
[----:B-1----:R-:W-:Y:S07]  /*3d50*/  @!P2 IADD3 R5, R247, R0, RZ ;  /* 0x00000000f705a210 */ /* 0x002fee0007ffe0ff */
[----:B------:R-:W-:Y:S02]  /*3d60*/  FMUL.FTZ R12, R12, c[0x0][0x2ec] ;  /* 0x0000bb000c0c7a20 */ /* 0x000fe40000410000 */
[----:B------:R1:W4:Y:S01]  /*3d70*/  MUFU.TANH R105, R6 ;  /* 0x0000000600697308 */ /* 0x0003220000002400 */
[----:B------:R-:W-:Y:S02]  /*3d80*/  FMUL.FTZ R13, R13, c[0x0][0x2ec] ;  /* 0x0000bb000d0d7a20 */ /* 0x000fe40000410000 */
[----:B------:R-:W-:Y:S01]  /*3d90*/  FMUL.FTZ R14, R14, c[0x0][0x2ec] ;  /* 0x0000bb000e0e7a20 */ /* 0x000fe20000410000 */
[----:B--2---:R-:W-:Y:S01]  /*3da0*/  @!P2 LEA R4, R244, R181, 0x6 ;  /* 0x000000b5f404a211 */ /* 0x004fe200078e30ff */
[----:B------:R-:W-:Y:S01]  /*3db0*/  FMUL.FTZ R15, R15, c[0x0][0x2ec] ;  /* 0x0000bb000f0f7a20 */ /* 0x000fe20000410000 */
[-C--:B---3--:R-:W-:Y:S01]  /*3dc0*/  MOV R0, R59.reuse ;  /* 0x0000003b00007202 */ /* 0x088fe20000000f00 */
[----:B------:R-:W-:Y:S02]  /*3dd0*/  FMUL.FTZ R16, R16, c[0x0][0x2ec] ;  /* 0x0000bb0010107a20 */ /* 0x000fe40000410000 */
[----:B------:R-:W-:Y:S01]  /*3de0*/  FMUL.FTZ R17, R17, c[0x0][0x2ec] ;  /* 0x0000bb0011117a20 */ /* 0x000fe20000410000 */
[----:B------:R2:W-:Y:S01]  /*3df0*/  MUFU.TANH R65, R8 ;  /* 0x0000000800417308 */ /* 0x0005e20000002400 */
[----:B------:R-:W-:Y:S02]  /*3e00*/  FMUL.FTZ R18, R18, c[0x0][0x2ec] ;  /* 0x0000bb0012127a20 */ /* 0x000fe40000410000 */
[----:B------:R-:W-:Y:S07]  /*3e10*/  FMUL.FTZ R19, R19, c[0x0][0x2ec] ;  /* 0x0000bb0013137a20 */ /* 0x000fee0000410000 */
[----:B------:R3:W3:Y:S01]  /*3e20*/  MUFU.TANH R104, R7 ;  /* 0x0000000700687308 */ /* 0x0006e20000002400 */
[C---:B-1----:R-:W-:Y:S02]  /*3e30*/  @!P2 IMNMX R6, R5.reuse, R226, PT ;  /* 0x000000e20506a217 */ /* 0x042fe40003800200 */
[----:B------:R-:W-:Y:S02]  /*3e40*/  @!P2 IADD3 R5, R5, 0x8, RZ ;  /* 0x000000080505a810 */ /* 0x000fe40007ffe0ff */
[C---:B------:R-:W-:Y:S05]  /*3e50*/  @!P2 ISETP.GE.AND P1, PT, R4.reuse, R6, PT ;  /* 0x000000060400a20c */ /* 0x040fea0003f26270 */
[----:B------:R1:W1:Y:S01]  /*3e60*/  MUFU.TANH R64, R9 ;  /* 0x0000000900407308 */ /* 0x0002620000002400 */
[----:B------:R-:W-:Y:S02]  /*3e70*/  @!P2 IMNMX R5, R5, R226, PT ;  /* 0x000000e20505a217 */ /* 0x000fe40003800200 */
[C---:B------:R-:W-:Y:S01]  /*3e80*/  @!P2 FSEL R0, R59.reuse, -INF , !P1 ;  /* 0xff8000003b00a808 */ /* 0x040fe20004800000 */
[----:B------:R-:W-:Y:S01]  /*3e90*/  FFMA.FTZ R59, -R59, R59, 1 ;  /* 0x3f8000003b3b7423 */ /* 0x000fe2000001013b */
[C---:B--2---:R-:W-:Y:S02]  /*3ea0*/  @!P2 IADD3 R8, R4.reuse, 0x1, RZ ;  /* 0x000000010408a810 */ /* 0x044fe40007ffe0ff */
[-C--:B------:R-:W-:Y:S01]  /*3eb0*/  @!P2 ISETP.GE.AND P1, PT, R4, R5.reuse, PT ;  /* 0x000000050400a20c */ /* 0x080fe20003f26270 */
[----:B------:R-:W-:Y:S01]  /*3ec0*/  FMUL.FTZ R59, R59, c[0x0][0x2ec] ;  /* 0x0000bb003b3b7a20 */ /* 0x000fe20000410000 */
[----:B------:R-:W-:Y:S01]  /*3ed0*/  @!P2 ISETP.GE.AND P0, PT, R8, R6, PT ;  /* 0x000000060800a20c */ /* 0x000fe20003f06270 */
[----:B------:R2:W2:Y:S01]  /*3ee0*/  MUFU.TANH R103, R10 ;  /* 0x0000000a00677308 */ /* 0x0004a20000002400 */
[--C-:B---3--:R-:W-:Y:S01]  /*3ef0*/  FFMA.FTZ R7, R0, c[0x0][0x23c], -R2.reuse ;  /* 0x00008f0000077a23 */ /* 0x108fe20000010802 */
[-C--:B------:R-:W-:Y:S02]  /*3f00*/  MOV R0, R58.reuse ;  /* 0x0000003a00007202 */ /* 0x080fe40000000f00 */
[C---:B------:R-:W-:Y:S01]  /*3f10*/  @!P2 FSEL R0, R58.reuse, -INF , !P0 ;  /* 0xff8000003a00a808 */ /* 0x040fe20004000000 */
[----:B------:R-:W-:Y:S01]  /*3f20*/  FFMA.FTZ R58, -R58, R58, 1 ;  /* 0x3f8000003a3a7423 */ /* 0x000fe2000001013a */
[C---:B------:R-:W-:Y:S04]  /*3f30*/  FSETP.NEU.FTZ.AND P0, PT, R219.reuse, -INF , PT ;  /* 0xff800000db00780b */ /* 0x040fe80003f1d000 */
[----:B------:R4:W-:Y:S01]  /*3f40*/  MUFU.EX2 R113, R7 ;  /* 0x0000000700717308 */ /* 0x0009e20000000800 */
[----:B------:R-:W-:Y:S02]  /*3f50*/  FMUL.FTZ R58, R58, c[0x0][0x2ec] ;  /* 0x0000bb003a3a7a20 */ /* 0x000fe40000410000 */
[----:B-1----:R-:W-:Y:S07]  /*3f60*/  FMUL.FTZ R9, R219, 1.4426950216293334961 ;  /* 0x3fb8aa3bdb097820 */ /* 0x002fee0000410000 */
[----:B------:R-:W1:Y:S01]  /*3f70*/  MUFU.TANH R66, R12 ;  /* 0x0000000c00427308 */ /* 0x000e620000002400 */
[----:B--2---:R-:W-:Y:S01]  /*3f80*/  FFMA.FTZ R10, R0, c[0x0][0x23c], -R2 ;  /* 0x00008f00000a7a23 */ /* 0x004fe20000010802 */
[----:B------:R-:W-:Y:S02]  /*3f90*/  FSEL R0, R9, RZ, P0 ;  /* 0x000000ff09007208 */ /* 0x000fe40000000000 */
[----:B------:R-:W-:Y:S02]  /*3fa0*/  @!P2 ISETP.GE.AND P0, PT, R8, R5, PT ;  /* 0x000000050800a20c */ /* 0x000fe40003f06270 */
[----:B------:R-:W-:Y:S04]  /*3fb0*/  @!P2 IADD3 R9, R4, 0x8, RZ ;  /* 0x000000080409a810 */ /* 0x000fe80007ffe0ff */
[----:B------:R2:W-:Y:S01]  /*3fc0*/  MUFU.EX2 R111, R10 ;  /* 0x0000000a006f7308 */ /* 0x0005e20000000800 */
[----:B----4-:R-:W-:Y:S02]  /*3fd0*/  MOV R7, R105 ;  /* 0x0000006900077202 */ /* 0x010fe40000000f00 */
[----:B------:R-:W-:Y:S07]  /*3fe0*/  @!P2 FSEL R7, R105, -INF , !P1 ;  /* 0xff8000006907a808 */ /* 0x000fee0004800000 */
[----:B------:R-:W3:Y:S01]  /*3ff0*/  MUFU.TANH R62, R13 ;  /* 0x0000000d003e7308 */ /* 0x000ee20000002400 */
[--C-:B------:R-:W-:Y:S01]  /*4000*/  FFMA.FTZ R8, R7, c[0x0][0x23c], -R0.reuse ;  /* 0x00008f0007087a23 */ /* 0x100fe20000010800 */
[----:B------:R-:W-:Y:S02]  /*4010*/  MOV R7, R104 ;  /* 0x0000006800077202 */ /* 0x000fe40000000f00 */
[----:B------:R-:W-:Y:S02]  /*4020*/  @!P2 FSEL R7, R104, -INF , !P0 ;  /* 0xff8000006807a808 */ /* 0x000fe40004000000 */
[-C--:B------:R-:W-:Y:S04]  /*4030*/  @!P2 ISETP.GE.AND P0, PT, R9, R6.reuse, PT ;  /* 0x000000060900a20c */ /* 0x080fe80003f06270 */
[----:B------:R4:W-:Y:S01]  /*4040*/  MUFU.EX2 R215, R8 ;  /* 0x0000000800d77308 */ /* 0x0009e20000000800 */
[----:B--2---:R-:W-:Y:S01]  /*4050*/  FFMA.FTZ R10, R7, c[0x0][0x23c], -R0 ;  /* 0x00008f00070a7a23 */ /* 0x004fe20000010800 */
[----:B------:R-:W-:Y:S02]  /*4060*/  MOV R7, R65 ;  /* 0x0000004100077202 */ /* 0x000fe40000000f00 */
[----:B------:R-:W-:Y:S06]  /*4070*/  @!P2 FSEL R7, R65, -INF , !P0 ;  /* 0xff8000004107a808 */ /* 0x000fec0004000000 */
[----:B------:R2:W-:Y:S10]  /*4080*/  MUFU.EX2 R183, R10 ;  /* 0x0000000a00b77308 */ /* 0x0005f40000000800 */
[----:B------:R-:W1:Y:S01]  /*4090*/  MUFU.TANH R101, R14 ;  /* 0x0000000e00657308 */ /* 0x000e620000002400 */
[----:B----4-:R-:W-:Y:S04]  /*40a0*/  @!P2 IADD3 R8, R4, 0x9, RZ ;  /* 0x000000090408a810 */ /* 0x010fe80007ffe0ff */
[----:B------:R-:W-:Y:S05]  /*40b0*/  @!P2 ISETP.GE.AND P0, PT, R8, R6, PT ;  /* 0x000000060800a20c */ /* 0x000fea0003f06270 */
[----:B------:R-:W4:Y:S01]  /*40c0*/  MUFU.TANH R100, R15 ;  /* 0x0000000f00647308 */ /* 0x000f220000002400 */
[--C-:B--2---:R-:W-:Y:S01]  /*40d0*/  FFMA.FTZ R10, R7, c[0x0][0x23c], -R2.reuse ;  /* 0x00008f00070a7a23 */ /* 0x104fe20000010802 */
[----:B------:R-:W-:Y:S02]  /*40e0*/  MOV R7, R64 ;  /* 0x0000004000077202 */ /* 0x000fe40000000f00 */
[----:B------:R-:W-:Y:S02]  /*40f0*/  @!P2 FSEL R7, R64, -INF , !P0 ;  /* 0xff8000004007a808 */ /* 0x000fe40004000000 */
[----:B------:R-:W-:Y:S04]  /*4100*/  @!P2 ISETP.GE.AND P0, PT, R9, R5, PT ;  /* 0x000000050900a20c */ /* 0x000fe80003f06270 */
[----:B------:R2:W-:Y:S01]  /*4110*/  MUFU.EX2 R110, R10 ;  /* 0x0000000a006e7308 */ /* 0x0005e20000000800 */
[----:B------:R-:W-:Y:S01]  /*4120*/  FFMA.FTZ R9, R7, c[0x0][0x23c], -R2 ;  /* 0x00008f0007097a23 */ /* 0x000fe20000010802 */
[----:B------:R-:W-:Y:S02]  /*4130*/  MOV R7, R103 ;  /* 0x0000006700077202 */ /* 0x000fe40000000f00 */
[----:B------:R-:W-:Y:S02]  /*4140*/  @!P2 FSEL R7, R103, -INF , !P0 ;  /* 0xff8000006707a808 */ /* 0x000fe40004000000 */
[-C--:B------:R-:W-:Y:S04]  /*4150*/  @!P2 ISETP.GE.AND P0, PT, R8, R5.reuse, PT ;  /* 0x000000050800a20c */ /* 0x080fe80003f06270 */
[----:B------:R3:W-:Y:S01]  /*4160*/  MUFU.EX2 R108, R9 ;  /* 0x00000009006c7308 */ /* 0x0007e20000000800 */
[--C-:B------:R-:W-:Y:S01]  /*4170*/  FFMA.FTZ R8, R7, c[0x0][0x23c], -R0.reuse ;  /* 0x00008f0007087a23 */ /* 0x100fe20000010800 */
[----:B------:R-:W-:Y:S02]  /*4180*/  MOV R7, R102 ;  /* 0x0000006600077202 */ /* 0x000fe40000000f00 */
[----:B------:R-:W-:Y:S06]  /*4190*/  @!P2 FSEL R7, R102, -INF , !P0 ;  /* 0xff8000006607a808 */ /* 0x000fec0004000000 */
[----:B------:R4:W-:Y:S01]  /*41a0*/  MUFU.EX2 R182, R8 ;  /* 0x0000000800b67308 */ /* 0x0009e20000000800 */
[----:B--2---:R-:W-:Y:S01]  /*41b0*/  FFMA.FTZ R10, R7, c[0x0][0x23c], -R0 ;  /* 0x00008f00070a7a23 */ /* 0x004fe20000010800 */
[----:B-1----:R-:W-:Y:S08]  /*41c0*/  MOV R7, R66 ;  /* 0x0000004200077202 */ /* 0x002ff00000000f00 */
[----:B------:R1:W-:Y:S01]  /*41d0*/  MUFU.EX2 R180, R10 ;  /* 0x0000000a00b47308 */ /* 0x0003e20000000800 */
[----:B---3--:R-:W-:Y:S04]  /*41e0*/  @!P2 IADD3 R9, R4, 0x10, RZ ;  /* 0x000000100409a810 */ /* 0x008fe80007ffe0ff */
[-C--:B------:R-:W-:Y:S05]  /*41f0*/  @!P2 ISETP.GE.AND P0, PT, R9, R6.reuse, PT ;  /* 0x000000060900a20c */ /* 0x080fea0003f06270 */
[----:B------:R-:W2:Y:S01]  /*4200*/  MUFU.TANH R61, R16 ;  /* 0x00000010003d7308 */ /* 0x000ea20000002400 */
[----:B------:R-:W-:Y:S02]  /*4210*/  @!P2 FSEL R7, R66, -INF , !P0 ;  /* 0xff8000004207a808 */ /* 0x000fe40004000000 */
[----:B----4-:R-:W-:Y:S04]  /*4220*/  @!P2 IADD3 R8, R4, 0x11, RZ ;  /* 0x000000110408a810 */ /* 0x010fe80007ffe0ff */
[----:B------:R-:W-:Y:S03]  /*4230*/  @!P2 ISETP.GE.AND P0, PT, R8, R6, PT ;  /* 0x000000060800a20c */ /* 0x000fe60003f06270 */
[----:B------:R-:W3:Y:S01]  /*4240*/  MUFU.TANH R60, R17 ;  /* 0x00000011003c7308 */ /* 0x000ee20000002400 */
[--C-:B-1----:R-:W-:Y:S01]  /*4250*/  FFMA.FTZ R10, R7, c[0x0][0x23c], -R2.reuse ;  /* 0x00008f00070a7a23 */ /* 0x102fe20000010802 */
[----:B------:R-:W-:Y:S02]  /*4260*/  MOV R7, R62 ;  /* 0x0000003e00077202 */ /* 0x000fe40000000f00 */
[----:B------:R-:W-:Y:S02]  /*4270*/  @!P2 FSEL R7, R62, -INF , !P0 ;  /* 0xff8000003e07a808 */ /* 0x000fe40004000000 */
[----:B------:R-:W-:Y:S04]  /*4280*/  @!P2 ISETP.GE.AND P0, PT, R9, R5, PT ;  /* 0x000000050900a20c */ /* 0x000fe80003f06270 */
[----:B------:R1:W-:Y:S01]  /*4290*/  MUFU.EX2 R112, R10 ;  /* 0x0000000a00707308 */ /* 0x0003e20000000800 */
[----:B------:R-:W-:Y:S01]  /*42a0*/  FFMA.FTZ R9, R7, c[0x0][0x23c], -R2 ;  /* 0x00008f0007097a23 */ /* 0x000fe20000010802 */
[----:B------:R-:W-:Y:S02]  /*42b0*/  MOV R7, R101 ;  /* 0x0000006500077202 */ /* 0x000fe40000000f00 */
[----:B------:R-:W-:Y:S02]  /*42c0*/  @!P2 FSEL R7, R101, -INF , !P0 ;  /* 0xff8000006507a808 */ /* 0x000fe40004000000 */
[----:B------:R-:W-:Y:S04]  /*42d0*/  @!P2 ISETP.GE.AND P0, PT, R8, R5, PT ;  /* 0x000000050800a20c */ /* 0x000fe80003f06270 */
[----:B------:R4:W-:Y:S01]  /*42e0*/  MUFU.EX2 R109, R9 ;  /* 0x00000009006d7308 */ /* 0x0009e20000000800 */
[--C-:B------:R-:W-:Y:S01]  /*42f0*/  FFMA.FTZ R8, R7, c[0x0][0x23c], -R0.reuse ;  /* 0x00008f0007087a23 */ /* 0x100fe20000010800 */
[----:B------:R-:W-:Y:S02]  /*4300*/  MOV R7, R100 ;  /* 0x0000006400077202 */ /* 0x000fe40000000f00 */
[----:B------:R-:W-:Y:S06]  /*4310*/  @!P2 FSEL R7, R100, -INF , !P0 ;  /* 0xff8000006407a808 */ /* 0x000fec0004000000 */
[----:B------:R3:W-:Y:S01]  /*4320*/  MUFU.EX2 R214, R8 ;  /* 0x0000000800d67308 */ /* 0x0007e20000000800 */
[----:B-1----:R-:W-:Y:S01]  /*4330*/  FFMA.FTZ R10, R7, c[0x0][0x23c], -R0 ;  /* 0x00008f00070a7a23 */ /* 0x002fe20000010800 */
[----:B--2---:R-:W-:Y:S08]  /*4340*/  MOV R7, R61 ;  /* 0x0000003d00077202 */ /* 0x004ff00000000f00 */
[----:B------:R-:W1:Y:S01]  /*4350*/  MUFU.TANH R67, R18 ;  /* 0x0000001200437308 */ /* 0x000e620000002400 */
[C---:B----4-:R-:W-:Y:S04]  /*4360*/  @!P2 IADD3 R9, R4.reuse, 0x18, RZ ;  /* 0x000000180409a810 */ /* 0x050fe80007ffe0ff */
[----:B------:R-:W-:Y:S05]  /*4370*/  @!P2 ISETP.GE.AND P0, PT, R9, R6, PT ;  /* 0x000000060900a20c */ /* 0x000fea0003f06270 */
[----:B------:R-:W2:Y:S01]  /*4380*/  MUFU.TANH R63, R19 ;  /* 0x00000013003f7308 */ /* 0x000ea20000002400 */
[----:B------:R-:W-:Y:S02]  /*4390*/  @!P2 FSEL R7, R61, -INF , !P0 ;  /* 0xff8000003d07a808 */ /* 0x000fe40004000000 */
[----:B---3--:R-:W-:Y:S02]  /*43a0*/  @!P2 IADD3 R8, R4, 0x19, RZ ;  /* 0x000000190408a810 */ /* 0x008fe40007ffe0ff */
[----:B------:R-:W-:Y:S02]  /*43b0*/  MOV R4, R60 ;  /* 0x0000003c00047202 */ /* 0x000fe40000000f00 */
[----:B------:R-:W-:Y:S01]  /*43c0*/  @!P2 ISETP.GE.AND P0, PT, R8, R6, PT ;  /* 0x000000060800a20c */ /* 0x000fe20003f06270 */
[--C-:B------:R-:W-:Y:S02]  /*43d0*/  FFMA.FTZ R6, R7, c[0x0][0x23c], -R2.reuse ;  /* 0x00008f0007067a23 */ /* 0x100fe40000010802 */
[----:B------:R-:W-:Y:S01]  /*43e0*/  MUFU.EX2 R181, R10 ;  /* 0x0000000a00b57308 */ /* 0x000fe20000000800 */
[----:B------:R-:W-:Y:S02]  /*43f0*/  @!P2 FSEL R4, R60, -INF , !P0 ;  /* 0xff8000003c04a808 */ /* 0x000fe40004000000 */
[----:B------:R-:W-:Y:S03]  /*4400*/  @!P2 ISETP.GE.AND P0, PT, R9, R5, PT ;  /* 0x000000050900a20c */ /* 0x000fe60003f06270 */
[----:B------:R-:W-:Y:S01]  /*4410*/  FFMA.FTZ R2, R4, c[0x0][0x23c], -R2 ;  /* 0x00008f0004027a23 */ /* 0x000fe20000010802 */
[----:B-1----:R-:W-:Y:S02]  /*4420*/  MOV R4, R67 ;  /* 0x0000004300047202 */ /* 0x002fe40000000f00 */
[----:B------:R-:W-:Y:S01]  /*4430*/  @!P2 FSEL R4, R67, -INF , !P0 ;  /* 0xff8000004304a808 */ /* 0x000fe20004000000 */
[----:B------:R2:W-:Y:S01]  /*4440*/  MUFU.EX2 R106, R2 ;  /* 0x00000002006a7308 */ /* 0x0005e20000000800 */
[----:B------:R-:W-:Y:S02]  /*4450*/  @!P2 ISETP.GE.AND P0, PT, R8, R5, PT ;  /* 0x000000050800a20c */ /* 0x000fe40003f06270 */
[----:B------:R-:W-:Y:S01]  /*4460*/  F2FP.BF16.PACK_AB R5, R109, R112 ;  /* 0x000000706d05723e */ /* 0x000fe200000010ff */
[--C-:B------:R-:W-:Y:S06]  /*4470*/  FFMA.FTZ R4, R4, c[0x0][0x23c], -R0.reuse ;  /* 0x00008f0004047a23 */ /* 0x100fec0000010800 */
[----:B------:R1:W-:Y:S10]  /*4480*/  MUFU.EX2 R115, R4 ;  /* 0x0000000400737308 */ /* 0x0003f40000000800 */
[----:B------:R3:W4:Y:S01]  /*4490*/  MUFU.EX2 R107, R6 ;  /* 0x00000006006b7308 */ /* 0x0007220000000800 */
[----:B--2---:R-:W-:Y:S02]  /*44a0*/  MOV R2, R63 ;  /* 0x0000003f00027202 */ /* 0x004fe40000000f00 */
[----:B------:R-:W-:Y:S02]  /*44b0*/  @!P2 FSEL R2, R63, -INF , !P0 ;  /* 0xff8000003f02a808 */ /* 0x000fe40004000000 */
[----:B------:R-:W-:Y:S03]  /*44c0*/  IADD3 R56, P0, R240, R227, RZ ;  /* 0x000000e3f0387210 */ /* 0x000fe60007f1e0ff */
[----:B------:R-:W-:Y:S01]  /*44d0*/  FFMA.FTZ R0, R2, c[0x0][0x23c], -R0 ;  /* 0x00008f0002007a23 */ /* 0x000fe20000010800 */
[----:B------:R-:W-:Y:S02]  /*44e0*/  F2FP.BF16.PACK_AB R2, R183, R215 ;  /* 0x000000d7b702723e */ /* 0x000fe400000010ff */
[----:B-1----:R-:W-:Y:S01]  /*44f0*/  F2FP.BF16.PACK_AB R4, R111, R113 ;  /* 0x000000716f04723e */ /* 0x002fe200000010ff */
[----:B------:R1:W2:Y:S01]  /*4500*/  MUFU.EX2 R114, R0 ;  /* 0x0000000000727308 */ /* 0x0002a20000000800 */
[----:B------:R-:W-:Y:S01]  /*4510*/  IADD3.X R57, R239, R225, RZ, P0, !PT ;  /* 0x000000e1ef397210 */ /* 0x000fe200007fe4ff */
[----:B------:R4:W-:Y:S04]  /*4520*/  STS [R220+0x12400], R2 ;  /* 0x01240002dc007388 */ /* 0x0009e80000000800 */
[----:B------:R2:W-:Y:S01]  /*4530*/  STS [R220+0x12000], R4 ;  /* 0x01200004dc007388 */ /* 0x0005e20000000800 */
[----:B---3--:R-:W-:Y:S05]  /*4540*/  F2FP.BF16.PACK_AB R6, R180, R182 ;  /* 0x000000b6b406723e */ /* 0x008fea00000010ff */
[----:B------:R-:W-:Y:S01]  /*4550*/  STS [R223+0x12400], R6 ;  /* 0x01240006df007388 */ /* 0x000fe20000000800 */
[----:B-1----:R-:W-:Y:S02]  /*4560*/  F2FP.BF16.PACK_AB R0, R108, R110 ;  /* 0x0000006e6c00723e */ /* 0x002fe400000010ff */
[----:B----4-:R-:W-:Y:S03]  /*4570*/  F2FP.BF16.PACK_AB R2, R106, R107 ;  /* 0x0000006b6a02723e */ /* 0x010fe600000010ff */
[----:B------:R1:W-:Y:S01]  /*4580*/  STS [R223+0x12000], R0 ;  /* 0x01200000df007388 */ /* 0x0003e20000000800 */
[----:B--2---:R-:W-:Y:S03]  /*4590*/  F2FP.BF16.PACK_AB R4, R181, R214 ;  /* 0x000000d6b504723e */ /* 0x004fe600000010ff */
[----:B------:R-:W-:Y:S04]  /*45a0*/  STS [R221+0x12000], R5 ;  /* 0x01200005dd007388 */ /* 0x000fe80000000800 */
[----:B------:R-:W-:Y:S04]  /*45b0*/  STS [R221+0x12400], R4 ;  /* 0x01240004dd007388 */ /* 0x000fe80000000800 */
[----:B------:R2:W-:Y:S01]  /*45c0*/  STS [R222+0x12000], R2 ;  /* 0x01200002de007388 */ /* 0x0005e20000000800 */
[----:B-1----:R-:W-:Y:S05]  /*45d0*/  F2FP.BF16.PACK_AB R0, R114, R115 ;  /* 0x000000737200723e */ /* 0x002fea00000010ff */
[----:B------:R1:W-:Y:S04]  /*45e0*/  STS [R222+0x12400], R0 ;  /* 0x01240000de007388 */ /* 0x0003e80000000800 */
[----:B------:R-:W3:Y:S08]  /*45f0*/  LDSM.16.M88.4 R16, [R192+0x8000] ;  /* 0x00800000c010783b */ /* 0x000ef00000000200 */
[----:B------:R-:W2:Y:S08]  /*4600*/  LDSM.16.M88.4 R52, [R194+0x8000] ;  /* 0x00800000c234783b */ /* 0x000eb00000000200 */
[----:B--2---:R2:W4:Y:S04]  /*4610*/  LDG.E R2, [R56.64] ;  /* 0x0000000638027981 */ /* 0x004528000c1e1900 */
[----:B-1----:R2:W4:Y:S01]  /*4620*/  LDG.E R0, [R56.64+0x20] ;  /* 0x0000200638007981 */ /* 0x002522000c1e1900 */
[C---:B---3--:R-:W-:Y:S03]  /*4630*/  HMMA.16816.F32.BF16 R4, R16.reuse, R116, RZ ;  /* 0x000000741004723c */ /* 0x048fe600000418ff */
[----:B--2---:R-:W-:Y:S05]  /*4640*/  FFMA.FTZ R57, -R66, R66, 1 ;  /* 0x3f80000042397423 */ /* 0x004fea0000010142 */
[C---:B------:R-:W-:Y:S01]  /*4650*/  HMMA.16816.F32.BF16 R8, R16.reuse, R118, RZ ;  /* 0x000000761008723c */ /* 0x040fe200000418ff */
[----:B------:R-:W-:Y:S03]  /*4660*/  FFMA.FTZ R56, -R62, R62, 1 ;  /* 0x3f8000003e387423 */ /* 0x000fe6000001013e */
[----:B------:R-:W-:Y:S02]  /*4670*/  FMUL.FTZ R57, R57, c[0x0][0x2ec] ;  /* 0x0000bb0039397a20 */ /* 0x000fe40000410000 */
[----:B------:R-:W-:Y:S02]  /*4680*/  FMUL.FTZ R56, R56, c[0x0][0x2ec] ;  /* 0x0000bb0038387a20 */ /* 0x000fe40000410000 */
        /* <DEDUP_REMOVED lines=37> */
[C---:B------:R-:W-:Y:S02]  /*48e0*/  FADD.FTZ R5, -R2.reuse, R5 ;  /* 0x0000000502057221 */ /* 0x040fe40000010100 */
[----:B------:R-:W-:Y:S02]  /*48f0*/  FMUL.FTZ R4, R113, R4 ;  /* 0x0000000471047220 */ /* 0x000fe40000410000 */
[----:B------:R-:W-:Y:S02]  /*4900*/  FMUL.FTZ R5, R111, R5 ;  /* 0x000000056f057220 */ /* 0x000fe40000410000 */
[----:B------:R-:W-:Y:S03]  /*4910*/  FADD.FTZ R8, -R2, R8 ;  /* 0x0000000802087221 */ /* 0x000fe60000010100 */
[----:B------:R-:W-:Y:S02]  /*4920*/  FMUL.FTZ R59, R4, R59 ;  /* 0x0000003b043b7220 */ /* 0x000fe40000410000 */
[----:B------:R-:W-:Y:S02]  /*4930*/  FFMA.FTZ R53, -R65, R65, 1 ;  /* 0x3f80000041357423 */ /* 0x000fe40000010141 */
[C---:B------:R-:W-:Y:S02]  /*4940*/  FADD.FTZ R12, -R2.reuse, R12 ;  /* 0x0000000c020c7221 */ /* 0x040fe40000010100 */
[C---:B------:R-:W-:Y:S02]  /*4950*/  FADD.FTZ R4, -R2.reuse, R13 ;  /* 0x0000000d02047221 */ /* 0x040fe40000010100 */
[----:B------:R-:W-:Y:S02]  /*4960*/  FADD.FTZ R9, -R2, R9 ;  /* 0x0000000902097221 */ /* 0x000fe40000010100 */
[----:B------:R-:W-:Y:S02]  /*4970*/  FMUL.FTZ R8, R110, R8 ;  /* 0x000000086e087220 */ /* 0x000fe40000410000 */
[----:B------:R-:W-:Y:S02]  /*4980*/  FMUL.FTZ R58, R5, R58 ;  /* 0x0000003a053a7220 */ /* 0x000fe40000410000 */
[C---:B------:R-:W-:Y:S02]  /*4990*/  FADD.FTZ R5, -R2.reuse, R16 ;  /* 0x0000001002057221 */ /* 0x040fe40000010100 */
[----:B------:R-:W-:Y:S02]  /*49a0*/  FADD.FTZ R17, -R2, R17 ;  /* 0x0000001102117221 */ /* 0x000fe40000010100 */
[----:B------:R-:W-:Y:S02]  /*49b0*/  FMUL.FTZ R53, R53, c[0x0][0x2ec] ;  /* 0x0000bb0035357a20 */ /* 0x000fe40000410000 */
[----:B------:R-:W-:Y:S02]  /*49c0*/  FMUL.FTZ R2, R112, R12 ;  /* 0x0000000c70027220 */ /* 0x000fe40000410000 */
[----:B------:R-:W-:Y:S02]  /*49d0*/  FMUL.FTZ R4, R109, R4 ;  /* 0x000000046d047220 */ /* 0x000fe40000410000 */
[----:B------:R-:W-:Y:S02]  /*49e0*/  FMUL.FTZ R53, R8, R53 ;  /* 0x0000003508357220 */ /* 0x000fe40000410000 */
[----:B------:R-:W-:Y:S02]  /*49f0*/  FMUL.FTZ R8, R106, R17 ;  /* 0x000000116a087220 */ /* 0x000fe40000410000 */
[----:B------:R-:W-:Y:S02]  /*4a00*/  FFMA.FTZ R55, -R61, R61, 1 ;  /* 0x3f8000003d377423 */ /* 0x000fe4000001013d */
[----:B------:R-:W-:Y:S02]  /*4a10*/  FMUL.FTZ R57, R2, R57 ;  /* 0x0000003902397220 */ /* 0x000fe40000410000 */
[----:B------:R-:W-:Y:S02]  /*4a20*/  FMUL.FTZ R56, R4, R56 ;  /* 0x0000003804387220 */ /* 0x000fe40000410000 */
[C---:B------:R-:W-:Y:S02]  /*4a30*/  FADD.FTZ R2, -R0.reuse, R6 ;  /* 0x0000000600027221 */ /* 0x040fe40000010100 */
[----:B------:R-:W-:Y:S02]  /*4a40*/  FADD.FTZ R4, -R0, R7 ;  /* 0x0000000700047221 */ /* 0x000fe40000010100 */
[----:B------:R-:W-:Y:S02]  /*4a50*/  FFMA.FTZ R17, -R105, R105, 1 ;  /* 0x3f80000069117423 */ /* 0x000fe40000010169 */
[----:B------:R-:W-:Y:S02]  /*4a60*/  FFMA.FTZ R16, -R104, R104, 1 ;  /* 0x3f80000068107423 */ /* 0x000fe40000010168 */
[----:B------:R-:W-:Y:S02]  /*4a70*/  FMUL.FTZ R5, R107, R5 ;  /* 0x000000056b057220 */ /* 0x000fe40000410000 */
[----:B------:R-:W-:Y:S02]  /*4a80*/  FMUL.FTZ R55, R55, c[0x0][0x2ec] ;  /* 0x0000bb0037377a20 */ /* 0x000fe40000410000 */
[----:B------:R-:W-:Y:S02]  /*4a90*/  FMUL.FTZ R2, R215, R2 ;  /* 0x00000002d7027220 */ /* 0x000fe40000410000 */
[----:B------:R-:W-:Y:S02]  /*4aa0*/  FMUL.FTZ R4, R183, R4 ;  /* 0x00000004b7047220 */ /* 0x000fe40000410000 */
[----:B------:R-:W-:Y:S02]  /*4ab0*/  FMUL.FTZ R17, R17, c[0x0][0x2ec] ;  /* 0x0000bb0011117a20 */ /* 0x000fe40000410000 */
[----:B------:R-:W-:Y:S02]  /*4ac0*/  FMUL.FTZ R16, R16, c[0x0][0x2ec] ;  /* 0x0000bb0010107a20 */ /* 0x000fe40000410000 */
[----:B------:R-:W-:Y:S02]  /*4ad0*/  FFMA.FTZ R52, -R64, R64, 1 ;  /* 0x3f80000040347423 */ /* 0x000fe40000010140 */
[----:B------:R-:W-:Y:S02]  /*4ae0*/  FFMA.FTZ R54, -R60, R60, 1 ;  /* 0x3f8000003c367423 */ /* 0x000fe4000001013c */
[----:B------:R-:W-:Y:S02]  /*4af0*/  FMUL.FTZ R55, R5, R55 ;  /* 0x0000003705377220 */ /* 0x000fe40000410000 */
[C---:B------:R-:W-:Y:S02]  /*4b00*/  FADD.FTZ R5, -R0.reuse, R10 ;  /* 0x0000000a00057221 */ /* 0x040fe40000010100 */
[----:B------:R-:W-:Y:S02]  /*4b10*/  FADD.FTZ R6, -R0, R11 ;  /* 0x0000000b00067221 */ /* 0x000fe40000010100 */
[----:B------:R-:W-:Y:S02]  /*4b20*/  FMUL.FTZ R17, R2, R17 ;  /* 0x0000001102117220 */ /* 0x000fe40000410000 */
[----:B------:R-:W-:Y:S02]  /*4b30*/  FMUL.FTZ R16, R4, R16 ;  /* 0x0000001004107220 */ /* 0x000fe40000410000 */
[C---:B------:R-:W-:Y:S02]  /*4b40*/  FADD.FTZ R4, -R0.reuse, R14 ;  /* 0x0000000e00047221 */ /* 0x040fe40000010100 */
[----:B------:R-:W-:Y:S02]  /*4b50*/  FADD.FTZ R7, -R0, R15 ;  /* 0x0000000f00077221 */ /* 0x000fe40000010100 */
[----:B------:R-:W-:Y:S02]  /*4b60*/  FFMA.FTZ R11, -R103, R103, 1 ;  /* 0x3f800000670b7423 */ /* 0x000fe40000010167 */
[----:B------:R-:W-:Y:S02]  /*4b70*/  FFMA.FTZ R10, -R102, R102, 1 ;  /* 0x3f800000660a7423 */ /* 0x000fe40000010166 */
[C---:B------:R-:W-:Y:S02]  /*4b80*/  FADD.FTZ R18, -R0.reuse, R18 ;  /* 0x0000001200127221 */ /* 0x040fe40000010100 */
[----:B------:R-:W-:Y:S02]  /*4b90*/  FADD.FTZ R2, -R0, R19 ;  /* 0x0000001300027221 */ /* 0x000fe40000010100 */
[----:B------:R-:W-:Y:S02]  /*4ba0*/  FFMA.FTZ R13, -R101, R101, 1 ;  /* 0x3f800000650d7423 */ /* 0x000fe40000010165 */
[----:B------:R-:W-:Y:S02]  /*4bb0*/  FFMA.FTZ R12, -R100, R100, 1 ;  /* 0x3f800000640c7423 */ /* 0x000fe40000010164 */
[----:B------:R-:W-:Y:S02]  /*4bc0*/  FFMA.FTZ R15, -R67, R67, 1 ;  /* 0x3f800000430f7423 */ /* 0x000fe40000010143 */
[----:B------:R-:W-:Y:S02]  /*4bd0*/  FFMA.FTZ R14, -R63, R63, 1 ;  /* 0x3f8000003f0e7423 */ /* 0x000fe4000001013f */
[----:B------:R-:W-:Y:S02]  /*4be0*/  FMUL.FTZ R9, R108, R9 ;  /* 0x000000096c097220 */ /* 0x000fe40000410000 */
[----:B------:R-:W-:Y:S02]  /*4bf0*/  FMUL.FTZ R52, R52, c[0x0][0x2ec] ;  /* 0x0000bb0034347a20 */ /* 0x000fe40000410000 */
[----:B------:R-:W-:Y:S02]  /*4c00*/  FMUL.FTZ R54, R54, c[0x0][0x2ec] ;  /* 0x0000bb0036367a20 */ /* 0x000fe40000410000 */
[----:B------:R-:W-:Y:S02]  /*4c10*/  FMUL.FTZ R5, R182, R5 ;  /* 0x00000005b6057220 */ /* 0x000fe40000410000 */
[----:B------:R-:W-:Y:S02]  /*4c20*/  FMUL.FTZ R6, R180, R6 ;  /* 0x00000006b4067220 */ /* 0x000fe40000410000 */
[----:B------:R-:W-:Y:S02]  /*4c30*/  FMUL.FTZ R11, R11, c[0x0][0x2ec] ;  /* 0x0000bb000b0b7a20 */ /* 0x000fe40000410000 */
[----:B------:R-:W-:Y:S02]  /*4c40*/  FMUL.FTZ R10, R10, c[0x0][0x2ec] ;  /* 0x0000bb000a0a7a20 */ /* 0x000fe40000410000 */
[----:B------:R-:W-:Y:S02]  /*4c50*/  FMUL.FTZ R4, R214, R4 ;  /* 0x00000004d6047220 */ /* 0x000fe40000410000 */
[----:B------:R-:W-:Y:S02]  /*4c60*/  FMUL.FTZ R7, R181, R7 ;  /* 0x00000007b5077220 */ /* 0x000fe40000410000 */
[----:B------:R-:W-:Y:S02]  /*4c70*/  FMUL.FTZ R0, R115, R18 ;  /* 0x0000001273007220 */ /* 0x000fe40000410000 */
[----:B------:R-:W-:Y:S02]  /*4c80*/  FMUL.FTZ R2, R114, R2 ;  /* 0x0000000272027220 */ /* 0x000fe40000410000 */
[----:B------:R-:W-:Y:S02]  /*4c90*/  FMUL.FTZ R13, R13, c[0x0][0x2ec] ;  /* 0x0000bb000d0d7a20 */ /* 0x000fe40000410000 */
[----:B------:R-:W-:Y:S02]  /*4ca0*/  FMUL.FTZ R12, R12, c[0x0][0x2ec] ;  /* 0x0000bb000c0c7a20 */ /* 0x000fe40000410000 */
[----:B------:R-:W-:Y:S02]  /*4cb0*/  FMUL.FTZ R15, R15, c[0x0][0x2ec] ;  /* 0x0000bb000f0f7a20 */ /* 0x000fe40000410000 */
[----:B------:R-:W-:Y:S02]  /*4cc0*/  FMUL.FTZ R14, R14, c[0x0][0x2ec] ;  /* 0x0000bb000e0e7a20 */ /* 0x000fe40000410000 */
        /* <DEDUP_REMOVED lines=21> */
[----:B------:R-:W-:Y:S01]  /*4e20*/  LEA.HI.X.SX32 R5, R5, R213, 0x1, P0 ;  /* 0x000000d505057211 */ /* 0x000fe200000f0eff */
[--C-:B------:R-:W-:Y:S01]  /*4e30*/  IMAD.IADD R203, R203, 0x1, R0.reuse ;  /* 0x00000001cbcb7824 */ /* 0x100fe200078e0200 */
[C---:B------:R-:W-:Y:S01]  /*4e40*/  @!P2 LEA R8, P0, R9.reuse, R4, 0x6 ;  /* 0x000000040908a211 */ /* 0x040fe200078030ff */
[----:B------:R-:W-:Y:S01]  /*4e50*/  IMAD.IADD R208, R208, 0x1, R0 ;  /* 0x00000001d0d07824 */ /* 0x000fe200078e0200 */
[C---:B------:R-:W-:Y:S01]  /*4e60*/  LEA.HI.X R7, R9.reuse, R7, R18, 0x5, P3 ;  /* 0x0000000709077211 */ /* 0x040fe200018f2c12 */
[----:B------:R-:W-:Y:S01]  /*4e70*/  IMAD.IADD R186, R186, 0x1, R0 ;  /* 0x00000001baba7824 */ /* 0x000fe200078e0200 */
[----:B------:R1:W-:Y:S01]  /*4e80*/  @P2 STS [R203], RZ ;  /* 0x000000ffcb002388 */ /* 0x0003e20000000800 */
[----:B------:R-:W-:Y:S02]  /*4e90*/  @!P2 LEA.HI.X R9, R9, R5, R18, 0x6, P0 ;  /* 0x000000050909a211 */ /* 0x000fe400000f3412 */
[C---:B------:R-:W-:Y:S01]  /*4ea0*/  @!P1 LEA R6, P3, R2.reuse, R212, 0x1 ;  /* 0x000000d402069211 */ /* 0x040fe200078608ff */
[----:B------:R1:W-:Y:S01]  /*4eb0*/  @P2 STS [R203+0x4], RZ ;  /* 0x000004ffcb002388 */ /* 0x0003e20000000800 */
[----:B------:R-:W-:Y:S02]  /*4ec0*/  IMAD.MOV.U32 R212, RZ, RZ, R4 ;  /* 0x000000ffffd47224 */ /* 0x000fe400078e0004 */
[----:B------:R-:W-:Y:S01]  /*4ed0*/  @!P1 LEA.HI.X R7, R2, R213, R7, 0x1, P3 ;  /* 0x000000d502079211 */ /* 0x000fe200018f0c07 */
[----:B------:R1:W-:Y:S01]  /*4ee0*/  @P2 STS [R203+0x8], RZ ;  /* 0x000008ffcb002388 */ /* 0x0003e20000000800 */
[----:B------:R-:W-:Y:S03]  /*4ef0*/  IMAD.MOV.U32 R213, RZ, RZ, R5 ;  /* 0x000000ffffd57224 */ /* 0x000fe600078e0005 */
        /* <DEDUP_REMOVED lines=30> */
.L_x_423:
        /* <DEDUP_REMOVED lines=37> */
[----:B------:R-:W2:Y:S03]  /*5330*/  LDSM.16.MT88.4 R16, [R0+0xb000] ;  /* 0x00b000000010783b */ /* 0x000ea60000004200 */
[-C--:B----4-:R-:W-:Y:S08]  /*5340*/  HMMA.16816.F32.BF16 R20, R52, R56.reuse, R20 ;  /* 0x000000383414723c */ /* 0x090ff00000041814 */
[C---:B-----5:R-:W-:Y:S08]  /*5350*/  HMMA.16816.F32.BF16 R24, R60.reuse, R56, R24 ;  /* 0x000000383c18723c */ /* 0x060ff00000041818 */
[-C--:B------:R-:W-:Y:S08]  /*5360*/  HMMA.16816.F32.BF16 R28, R60, R58.reuse, R28 ;  /* 0x0000003a3c1c723c */ /* 0x080ff0000004181c */
[C---:B------:R-:W-:Y:S01]  /*5370*/  HMMA.16816.F32.BF16 R32, R52.reuse, R58, R32 ;  /* 0x0000003a3420723c */ /* 0x040fe20000041820 */
[----:B------:R-:W-:Y:S07]  /*5380*/  LDSM.16.MT88.4 R56, [R184+0x13800] ;  /* 0x01380000b838783b */ /* 0x000fee0000004200 */
[-C--:B-1----:R-:W-:Y:S08]  /*5390*/  HMMA.16816.F32.BF16 R36, R52, R8.reuse, R36 ;  /* 0x000000083424723c */ /* 0x082ff00000041824 */
[C---:B------:R-:W-:Y:S08]  /*53a0*/  HMMA.16816.F32.BF16 R40, R60.reuse, R8, R40 ;  /* 0x000000083c28723c */ /* 0x040ff00000041828 */
[-C--:B------:R-:W-:Y:S01]  /*53b0*/  HMMA.16816.F32.BF16 R44, R60, R10.reuse, R44 ;  /* 0x0000000a3c2c723c */ /* 0x080fe2000004182c */
[----:B------:R-:W-:Y:S07]  /*53c0*/  LDSM.16.MT88.4 R60, [R0+0xb800] ;  /* 0x00b80000003c783b */ /* 0x000fee0000004200 */
[----:B------:R-:W-:Y:S01]  /*53d0*/  HMMA.16816.F32.BF16 R48, R52, R10, R48 ;  /* 0x0000000a3430723c */ /* 0x000fe20000041830 */
[----:B------:R-:W-:Y:S04]  /*53e0*/  LDSM.16.MT88.4 R8, [R185+0x13800] ;  /* 0x01380000b908783b */ /* 0x000fe80000004200 */
[----:B------:R-:W1:Y:S03]  /*53f0*/  LDSM.16.MT88.4 R52, [R0+0x9800] ;  /* 0x009800000034783b */ /* 0x000e660000004200 */
[-C--:B--2---:R-:W-:Y:S01]  /*5400*/  HMMA.16816.F32.BF16 R20, R12, R64.reuse, R20 ;  /* 0x000000400c14723c */ /* 0x084fe20000041814 */
[----:B------:R-:W-:Y:S07]  /*5410*/  BAR.SYNC.DEFER_BLOCKING 0x0 ;  /* 0x0000000000007b1d */ /* 0x000fee0000010000 */
[C---:B---3--:R-:W-:Y:S08]  /*5420*/  HMMA.16816.F32.BF16 R24, R4.reuse, R64, R24 ;  /* 0x000000400418723c */ /* 0x048ff00000041818 */
[-C--:B------:R-:W-:Y:S08]  /*5430*/  HMMA.16816.F32.BF16 R28, R4, R66.reuse, R28 ;  /* 0x00000042041c723c */ /* 0x080ff0000004181c */
[C---:B------:R-:W-:Y:S08]  /*5440*/  HMMA.16816.F32.BF16 R32, R12.reuse, R66, R32 ;  /* 0x000000420c20723c */ /* 0x040ff00000041820 */
[-C--:B------:R-:W-:Y:S08]  /*5450*/  HMMA.16816.F32.BF16 R36, R12, R16.reuse, R36 ;  /* 0x000000100c24723c */ /* 0x080ff00000041824 */
[C---:B------:R-:W-:Y:S08]  /*5460*/  HMMA.16816.F32.BF16 R40, R4.reuse, R16, R40 ;  /* 0x000000100428723c */ /* 0x040ff00000041828 */
[-C--:B------:R-:W-:Y:S08]  /*5470*/  HMMA.16816.F32.BF16 R44, R4, R18.reuse, R44 ;  /* 0x00000012042c723c */ /* 0x080ff0000004182c */
[----:B------:R-:W-:Y:S08]  /*5480*/  HMMA.16816.F32.BF16 R48, R12, R18, R48 ;  /* 0x000000120c30723c */ /* 0x000ff00000041830 */
[-C--:B-1----:R-:W-:Y:S08]  /*5490*/  HMMA.16816.F32.BF16 R20, R8, R52.reuse, R20 ;  /* 0x000000340814723c */ /* 0x082ff00000041814 */
[C---:B------:R-:W-:Y:S08]  /*54a0*/  HMMA.16816.F32.BF16 R24, R56.reuse, R52, R24 ;  /* 0x000000343818723c */ /* 0x040ff00000041818 */
[-C--:B------:R-:W-:Y:S08]  /*54b0*/  HMMA.16816.F32.BF16 R28, R56, R54.reuse, R28 ;  /* 0x00000036381c723c */ /* 0x080ff0000004181c */
[C---:B------:R-:W-:Y:S08]  /*54c0*/  HMMA.16816.F32.BF16 R32, R8.reuse, R54, R32 ;  /* 0x000000360820723c */ /* 0x040ff00000041820 */
[-C--:B------:R-:W-:Y:S08]  /*54d0*/  HMMA.16816.F32.BF16 R36, R8, R60.reuse, R36 ;  /* 0x0000003c0824723c */ /* 0x080ff00000041824 */
[C---:B------:R-:W-:Y:S08]  /*54e0*/  HMMA.16816.F32.BF16 R40, R56.reuse, R60, R40 ;  /* 0x0000003c3828723c */ /* 0x040ff00000041828 */
[-C--:B------:R-:W-:Y:S08]  /*54f0*/  HMMA.16816.F32.BF16 R44, R56, R62.reuse, R44 ;  /* 0x0000003e382c723c */ /* 0x080ff0000004182c */
[----:B------:R-:W-:Y:S01]  /*5500*/  HMMA.16816.F32.BF16 R48, R8, R62, R48 ;  /* 0x0000003e0830723c */ /* 0x000fe20000041830 */
[----:B------:R-:W-:-:S07]  /*5510*/  @!P6 BRA `(.L_x_424) ;  /* 0x000002600000e947 */ /* 0x000fce0003800000 */
[----:B------:R-:W-:Y:S01]  /*5520*/  ISETP.GE.AND P1, PT, R224, c[0x0][0x220], PT ;  /* 0x00008800e0007a0c */ /* 0x000fe20003f26270 */
[----:B------:R-:W-:Y:S01]  /*5530*/  IMAD.MOV.U32 R10, RZ, RZ, c[0x0][0x370] ;  /* 0x0000dc00ff0a7624 */ /* 0x000fe200078e00ff */
[----:B------:R-:W-:Y:S03]  /*5540*/  ISETP.GE.AND P2, PT, R216, c[0x0][0x220], PT ;  /* 0x00008800d8007a0c */ /* 0x000fe60003f46270 */
[C---:B------:R-:W-:Y:S05]  /*5550*/  IMAD.U32 R5, R10.reuse, -0x40, RZ ;  /* 0xffffffc00a057824 */ /* 0x040fea00078e00ff */
[C---:B------:R-:W-:Y:S02]  /*5560*/  LEA R4, P0, R5.reuse, R210, 0x1 ;  /* 0x000000d205047211 */ /* 0x040fe400078008ff */
[----:B------:R-:W-:Y:S01]  /*5570*/  SHF.R.S32.HI R6, RZ, 0x1f, R5 ;  /* 0x0000001fff067819 */ /* 0x000fe20000011405 */
[----:B------:R-:W-:Y:S01]  /*5580*/  @!P1 IMAD.MOV.U32 R7, RZ, RZ, c[0x0][0x374] ;  /* 0x0000dd00ff079624 */ /* 0x000fe200078e00ff */
[C---:B------:R-:W-:Y:S01]  /*5590*/  @!P1 LEA R2, P3, R10.reuse, R5, 0x5 ;  /* 0x000000050a029211 */ /* 0x040fe200078628ff */
[----:B------:R1:W-:Y:S01]  /*55a0*/  @P2 STS.128 [R204+0x8000], RZ ;  /* 0x008000ffcc002388 */ /* 0x0003e20000000c00 */
[----:B------:R-:W-:Y:S01]  /*55b0*/  LEA.HI.X.SX32 R5, R5, R211, 0x1, P0 ;  /* 0x000000d305057211 */ /* 0x000fe200000f0eff */
[----:B------:R-:W-:Y:S01]  /*55c0*/  @!P2 IMAD.MOV.U32 R9, RZ, RZ, c[0x0][0x374] ;  /* 0x0000dd00ff09a624 */ /* 0x000fe200078e00ff */
[C---:B------:R-:W-:Y:S02]  /*55d0*/  @!P1 LEA.HI.X R7, R10.reuse, R6, R7, 0x5, P3 ;  /* 0x000000060a079211 */ /* 0x040fe400018f2c07 */
        /* <DEDUP_REMOVED lines=26> */
.L_x_424:
[----:B------:R-:W-:Y:S01]  /*5780*/  LDSM.16.M88.4 R64, [R193] ;  /* 0x00000000c140783b */ /* 0x000fe20000000200 */
[----:B------:R-:W-:Y:S02]  /*5790*/  IMAD.MOV.U32 R2, RZ, RZ, c[0x0][0x22c] ;  /* 0x00008b00ff027624 */ /* 0x000fe400078e00ff */
[----:B------:R-:W-:Y:S01]  /*57a0*/  IMAD.MOV.U32 R215, RZ, RZ, c[0x0][0x22c] ;  /* 0x00008b00ffd77624 */ /* 0x000fe200078e00ff */
[----:B------:R-:W2:Y:S01]  /*57b0*/  LDSM.16.MT88.4 R16, [R0+0xc000] ;  /* 0x00c000000010783b */ /* 0x000ea20000004200 */
[----:B------:R-:W-:Y:S02]  /*57c0*/  IMAD R2, R2, c[0x0][0x1c0], RZ ;  /* 0x0000700002027a24 */ /* 0x000fe400078e02ff */
[----:B------:R-:W-:Y:S01]  /*57d0*/  IMAD R215, R215, c[0x0][0x1c0], RZ ;  /* 0x00007000d7d77a24 */ /* 0x000fe200078e02ff */
[----:B------:R-:W3:Y:S01]  /*57e0*/  LDSM.16.M88.4 R60, [R193+0x1000] ;  /* 0x00100000c13c783b */ /* 0x000ee20000000200 */
[----:B------:R-:W-:Y:S02]  /*57f0*/  IMAD.U32 R2, R2, -0x40, RZ ;  /* 0xffffffc002027824 */ /* 0x000fe400078e00ff */
[----:B------:R-:W-:Y:S01]  /*5800*/  IMAD.SHL.U32 R215, R215, 0x20, RZ ;  /* 0x00000020d7d77824 */ /* 0x000fe200078e00ff */
[----:B------:R-:W4:Y:S01]  /*5810*/  LDSM.16.MT88.4 R100, [R0+0xe000] ;  /* 0x00e000000064783b */ /* 0x000f220000004200 */
[----:B------:R-:W-:Y:S01]  /*5820*/  IMAD.MOV.U32 R214, RZ, RZ, c[0x0][0x22c] ;  /* 0x00008b00ffd67624 */ /* 0x000fe200078e00ff */
[----:B------:R-:W-:Y:S02]  /*5830*/  LEA R206, P0, R2, R206, 0x2 ;  /* 0x000000ce02ce7211 */ /* 0x000fe400078010ff */
[----:B------:R-:W-:Y:S01]  /*5840*/  LDSM.16.M88.4 R104, [R195] ;  /* 0x00000000c368783b */ /* 0x000fe20000000200 */
[----:B------:R-:W-:Y:S01]  /*5850*/  IMAD R214, R214, c[0x0][0x1c0], RZ ;  /* 0x00007000d6d67a24 */ /* 0x000fe200078e02ff */
[----:B------:R-:W-:Y:S01]  /*5860*/  LEA.HI.X.SX32 R207, R2, R207, 0x2, P0 ;  /* 0x000000cf02cf7211 */ /* 0x000fe200000f16ff */
[----:B------:R-:W-:Y:S01]  /*5870*/  IMAD.MOV.U32 R2, RZ, RZ, c[0x0][0x22c] ;  /* 0x00008b00ff027624 */ /* 0x000fe200078e00ff */
[----:B------:R-:W1:Y:S01]  /*5880*/  LDSM.16.MT88.4 R108, [R0+0xc800] ;  /* 0x00c80000006c783b */ /* 0x000e620000004200 */
[----:B------:R-:W-:Y:S02]  /*5890*/  IMAD R214, R214, 0x28, RZ ;  /* 0x00000028d6d67824 */ /* 0x000fe400078e02ff */
[----:B------:R-:W-:Y:S01]  /*58a0*/  IMAD R2, R2, c[0x0][0x1c0], RZ ;  /* 0x0000700002027a24 */ /* 0x000fe200078e02ff */
[----:B------:R-:W1:Y:S03]  /*58b0*/  LDSM.16.M88.4 R112, [R195+0x1000] ;  /* 0x00100000c370783b */ /* 0x000e660000000200 */
[----:B------:R-:W-:Y:S01]  /*58c0*/  IMAD R2, R2, 0x18, RZ ;  /* 0x0000001802027824 */ /* 0x000fe200078e02ff */
[----:B------:R-:W1:Y:S02]  /*58d0*/  LDSM.16.MT88.4 R180, [R0+0xe800] ;  /* 0x00e8000000b4783b */ /* 0x000e640000004200 */
[-C--:B-12---:R-:W-:Y:S08]  /*58e0*/  HMMA.16816.F32.BF16 R4, R64, R16.reuse, RZ ;  /* 0x000000104004723c */ /* 0x086ff000000418ff */
[C---:B---3--:R-:W-:Y:S08]  /*58f0*/  HMMA.16816.F32.BF16 R8, R60.reuse, R16, RZ ;  /* 0x000000103c08723c */ /* 0x048ff000000418ff */
[-C--:B------:R-:W-:Y:S08]  /*5900*/  HMMA.16816.F32.BF16 R12, R60, R18.reuse, RZ ;  /* 0x000000123c0c723c */ /* 0x080ff000000418ff */
[C---:B------:R-:W-:Y:S08]  /*5910*/  HMMA.16816.F32.BF16 R16, R64.reuse, R18, RZ ;  /* 0x000000124010723c */ /* 0x040ff000000418ff */
[-C--:B----4-:R-:W-:Y:S08]  /*5920*/  HMMA.16816.F32.BF16 R52, R64, R100.reuse, RZ ;  /* 0x000000644034723c */ /* 0x090ff000000418ff */
[C---:B------:R-:W-:Y:S08]  /*5930*/  HMMA.16816.F32.BF16 R56, R60.reuse, R100, RZ ;  /* 0x000000643c38723c */ /* 0x040ff000000418ff */
[-C--:B------:R-:W-:Y:S08]  /*5940*/  HMMA.16816.F32.BF16 R60, R60, R102.reuse, RZ ;  /* 0x000000663c3c723c */ /* 0x080ff000000418ff */
[----:B------:R-:W-:Y:S01]  /*5950*/  HMMA.16816.F32.BF16 R64, R64, R102, RZ ;  /* 0x000000664040723c */ /* 0x000fe200000418ff */
[----:B------:R-:W-:Y:S07]  /*5960*/  LDSM.16.M88.4 R100, [R198] ;  /* 0x00000000c664783b */ /* 0x000fee0000000200 */
[-C--:B------:R-:W-:Y:S08]  /*5970*/  HMMA.16816.F32.BF16 R4, R104, R108.reuse, R4 ;  /* 0x0000006c6804723c */ /* 0x080ff00000041804 */
        /* <DEDUP_REMOVED lines=22> */
[----:B------:R-:W-:Y:S05]  /*5ae0*/  @P6 IADD3 R106, P1, R240, R229, RZ ;  /* 0x000000e5f06a6210 */ /* 0x000fea0007f3e0ff */
[----:B------:R-:W-:Y:S05]  /*5af0*/  @P6 IMAD.X R107, R239, 0x1, R228, P1 ;  /* 0x00000001ef6b6824 */ /* 0x000fea00008e06e4 */
[----:B------:R4:W5:Y:S04]  /*5b00*/  @P6 LDG.E R218, [R106.64+-0x100] ;  /* 0xffff00066ada6981 */ /* 0x000968000c1e1900 */
[----:B------:R4:W5:Y:S01]  /*5b10*/  @P6 LDG.E R219, [R106.64+-0xe0] ;  /* 0xffff20066adb6981 */ /* 0x000962000c1e1900 */
[----:B--2---:R-:W-:Y:S04]  /*5b20*/  IMAD.MOV.U32 R0, RZ, RZ, c[0x0][0x22c] ;  /* 0x00008b00ff007624 */ /* 0x004fe800078e00ff */
[----:B------:R-:W-:Y:S04]  /*5b30*/  IMAD R0, R0, c[0x0][0x1c0], RZ ;  /* 0x0000700000007a24 */ /* 0x000fe800078e02ff */
[----:B------:R-:W-:Y:S01]  /*5b40*/  IMAD R0, R0, 0x38, RZ ;  /* 0x0000003800007824 */ /* 0x000fe200078e02ff */
[-C--:B-1----:R-:W-:Y:S08]  /*5b50*/  HMMA.16816.F32.BF16 R4, R108, R112.reuse, R4 ;  /* 0x000000706c04723c */ /* 0x082ff00000041804 */
[C---:B------:R-:W-:Y:S08]  /*5b60*/  HMMA.16816.F32.BF16 R8, R180.reuse, R112, R8 ;  /* 0x00000070b408723c */ /* 0x040ff00000041808 */
[-C--:B------:R-:W-:Y:S08]  /*5b70*/  HMMA.16816.F32.BF16 R12, R180, R114.reuse, R12 ;  /* 0x00000072b40c723c */ /* 0x080ff0000004180c */
[C---:B------:R-:W-:Y:S08]  /*5b80*/  HMMA.16816.F32.BF16 R16, R108.reuse, R114, R16 ;  /* 0x000000726c10723c */ /* 0x040ff00000041810 */
[-C--:B---3--:R-:W-:Y:S08]  /*5b90*/  HMMA.16816.F32.BF16 R52, R108, R100.reuse, R52 ;  /* 0x000000646c34723c */ /* 0x088ff00000041834 */
[C---:B------:R-:W-:Y:S07]  /*5ba0*/  HMMA.16816.F32.BF16 R56, R180.reuse, R100, R56 ;  /* 0x00000064b438723c */ /* 0x040fee0000041838 */
[----:B------:R-:W-:Y:S01]  /*5bb0*/  IMAD.MOV.U32 R100, RZ, RZ, R206 ;  /* 0x000000ffff647224 */ /* 0x000fe200078e00ce */
[-C--:B------:R-:W-:Y:S04]  /*5bc0*/  HMMA.16816.F32.BF16 R60, R180, R102.reuse, R60 ;  /* 0x00000066b43c723c */ /* 0x080fe8000004183c */
[----:B------:R-:W-:Y:S01]  /*5bd0*/  IMAD.MOV.U32 R101, RZ, RZ, R207 ;  /* 0x000000ffff657224 */ /* 0x000fe200078e00cf */
[CC--:B------:R-:W-:Y:S02]  /*5be0*/  LEA R104, P1, R209.reuse, R100.reuse, 0x2 ;  /* 0x00000064d1687211 */ /* 0x0c0fe400078210ff */
[CC--:B------:R-:W-:Y:S01]  /*5bf0*/  LEA R112, P0, R248.reuse, R100.reuse, 0x2 ;  /* 0x00000064f8707211 */ /* 0x0c0fe200078010ff */
[----:B------:R-:W-:Y:S01]  /*5c00*/  HMMA.16816.F32.BF16 R64, R108, R102, R64 ;  /* 0x000000666c40723c */ /* 0x000fe20000041840 */
[----:B------:R1:W-:Y:S03]  /*5c10*/  RED.E.ADD.F32.FTZ.RN.STRONG.GPU [R100.64], R4 ;  /* 0x000000046400798e */ /* 0x0003e6000c10e786 */
[-C--:B------:R-:W-:Y:S02]  /*5c20*/  LEA.HI.X.SX32 R105, R209, R101.reuse, 0x2, P1 ;  /* 0x00000065d1697211 */ /* 0x080fe400008f16ff */
[-C--:B------:R-:W-:Y:S02]  /*5c30*/  LEA.HI.X.SX32 R113, R248, R101.reuse, 0x2, P0 ;  /* 0x00000065f8717211 */ /* 0x080fe400000f16ff */
[CC--:B------:R-:W-:Y:S01]  /*5c40*/  LEA R108, P1, R2.reuse, R100.reuse, 0x2 ;  /* 0x00000064026c7211 */ /* 0x0c0fe200078210ff */
[----:B------:R2:W-:Y:S03]  /*5c50*/  RED.E.ADD.F32.FTZ.RN.STRONG.GPU [R104.64], R5 ;  /* 0x000000056800798e */ /* 0x0005e6000c10e786 */
[-C--:B------:R-:W-:Y:S01]  /*5c60*/  LEA.HI.X.SX32 R109, R2, R101.reuse, 0x2, P1 ;  /* 0x00000065026d7211 */ /* 0x080fe200008f16ff */
[----:B------:R-:W-:Y:S01]  /*5c70*/  IMAD.MOV.U32 R2, RZ, RZ, c[0x0][0x22c] ;  /* 0x00008b00ff027624 */ /* 0x000fe200078e00ff */
[CC--:B----4-:R-:W-:Y:S01]  /*5c80*/  LEA R106, P0, R215.reuse, R100.reuse, 0x2 ;  /* 0x00000064d76a7211 */ /* 0x0d0fe200078010ff */
[----:B------:R3:W-:Y:S01]  /*5c90*/  RED.E.ADD.F32.FTZ.RN.STRONG.GPU [R112.64], R6 ;  /* 0x000000067000798e */ /* 0x0007e2000c10e786 */
[-C--:B------:R-:W-:Y:S01]  /*5ca0*/  LEA R102, P2, R214, R100.reuse, 0x2 ;  /* 0x00000064d6667211 */ /* 0x080fe200078410ff */
[----:B------:R-:W-:Y:S01]  /*5cb0*/  IMAD R2, R2, c[0x0][0x1c0], RZ ;  /* 0x0000700002027a24 */ /* 0x000fe200078e02ff */
[-C--:B------:R-:W-:Y:S01]  /*5cc0*/  LEA.HI.X.SX32 R107, R215, R101.reuse, 0x2, P0 ;  /* 0x00000065d76b7211 */ /* 0x080fe200000f16ff */
[----:B------:R4:W-:Y:S01]  /*5cd0*/  RED.E.ADD.F32.FTZ.RN.STRONG.GPU [R108.64], R7 ;  /* 0x000000076c00798e */ /* 0x0009e2000c10e786 */
[-C--:B------:R-:W-:Y:S01]  /*5ce0*/  LEA.HI.X.SX32 R103, R214, R101.reuse, 0x2, P2 ;  /* 0x00000065d6677211 */ /* 0x080fe200010f16ff */
[----:B------:R-:W-:Y:S02]  /*5cf0*/  IMAD R2, R2, 0x30, RZ ;  /* 0x0000003002027824 */ /* 0x000fe400078e02ff */
[----:B------:R4:W-:Y:S04]  /*5d00*/  RED.E.ADD.F32.FTZ.RN.STRONG.GPU [R106.64], R8 ;  /* 0x000000086a00798e */ /* 0x0009e8000c10e786 */
[----:B------:R4:W-:Y:S01]  /*5d10*/  RED.E.ADD.F32.FTZ.RN.STRONG.GPU [R102.64], R9 ;  /* 0x000000096600798e */ /* 0x0009e2000c10e786 */
[CC--:B-1----:R-:W-:Y:S04]  /*5d20*/  LEA R4, P1, R2.reuse, R100.reuse, 0x2 ;  /* 0x0000006402047211 */ /* 0x0c2fe800078210ff */
[-C--:B--2---:R-:W-:Y:S02]  /*5d30*/  LEA.HI.X.SX32 R5, R2, R101.reuse, 0x2, P1 ;  /* 0x0000006502057211 */ /* 0x084fe400008f16ff */
[----:B------:R-:W-:Y:S03]  /*5d40*/  IADD3 R2, R248, 0x20, RZ ;  /* 0x00000020f8027810 */ /* 0x000fe60007ffe0ff */
[----:B------:R1:W-:Y:S01]  /*5d50*/  RED.E.ADD.F32.FTZ.RN.STRONG.GPU [R4.64], R10 ;  /* 0x0000000a0400798e */ /* 0x0003e2000c10e786 */
[CC--:B---3--:R-:W-:Y:S04]  /*5d60*/  LEA R6, P0, R0.reuse, R100.reuse, 0x2 ;  /* 0x0000006400067211 */ /* 0x0c8fe800078010ff */
[-C--:B----4-:R-:W-:Y:S01]  /*5d70*/  LEA.HI.X.SX32 R7, R0, R101.reuse, 0x2, P0 ;  /* 0x0000006500077211 */ /* 0x090fe200000f16ff */
[----:B------:R-:W-:Y:S01]  /*5d80*/  IMAD.IADD R0, R209, 0x1, R251 ;  /* 0x00000001d1007824 */ /* 0x000fe200078e02fb */
[CC--:B------:R-:W-:Y:S03]  /*5d90*/  LEA R8, P2, R235.reuse, R100.reuse, 0x2 ;  /* 0x00000064eb087211 */ /* 0x0c0fe600078410ff */
[----:B------:R2:W-:Y:S01]  /*5da0*/  RED.E.ADD.F32.FTZ.RN.STRONG.GPU [R6.64], R11 ;  /* 0x0000000b0600798e */ /* 0x0005e2000c10e786 */
[-C--:B------:R-:W-:Y:S03]  /*5db0*/  LEA.HI.X.SX32 R9, R235, R101.reuse, 0x2, P2 ;  /* 0x00000065eb097211 */ /* 0x080fe600010f16ff */
[----:B------:R-:W-:Y:S04]  /*5dc0*/  RED.E.ADD.F32.FTZ.RN.STRONG.GPU [R100.64+0x80], R16 ;  /* 0x000080106400798e */ /* 0x000fe8000c10e786 */
[----:B------:R-:W-:Y:S01]  /*5dd0*/  RED.E.ADD.F32.FTZ.RN.STRONG.GPU [R104.64+0x80], R17 ;  /* 0x000080116800798e */ /* 0x000fe2000c10e786 */
[CC--:B-1----:R-:W-:Y:S04]  /*5de0*/  LEA R4, P0, R2.reuse, R100.reuse, 0x2 ;  /* 0x0000006402047211 */ /* 0x0c2fe800078010ff */
[-C--:B------:R-:W-:Y:S02]  /*5df0*/  LEA.HI.X.SX32 R5, R2, R101.reuse, 0x2, P0 ;  /* 0x0000006502057211 */ /* 0x080fe400000f16ff */
[-C--:B------:R-:W-:Y:S02]  /*5e00*/  LEA R10, P0, R0, R100.reuse, 0x2 ;  /* 0x00000064000a7211 */ /* 0x080fe400078010ff */
[----:B------:R-:W-:Y:S01]  /*5e10*/  IADD3 R2, R248, 0x40, RZ ;  /* 0x00000040f8027810 */ /* 0x000fe20007ffe0ff */
[----:B------:R1:W-:Y:S01]  /*5e20*/  RED.E.ADD.F32.FTZ.RN.STRONG.GPU [R4.64], R18 ;  /* 0x000000120400798e */ /* 0x0003e2000c10e786 */
[-C--:B--2---:R-:W-:Y:S02]  /*5e30*/  LEA R6, P1, R251, R100.reuse, 0x2 ;  /* 0x00000064fb067211 */ /* 0x084fe400078210ff */
[-C--:B------:R-:W-:Y:S01]  /*5e40*/  LEA.HI.X.SX32 R11, R0, R101.reuse, 0x2, P0 ;  /* 0x00000065000b7211 */ /* 0x080fe200000f16ff */
[----:B------:R-:W-:Y:S01]  /*5e50*/  IMAD.IADD R0, R209, 0x1, R250 ;  /* 0x00000001d1007824 */ /* 0x000fe200078e02fa */
[-C--:B------:R-:W-:Y:S05]  /*5e60*/  LEA.HI.X.SX32 R7, R251, R101.reuse, 0x2, P1 ;  /* 0x00000065fb077211 */ /* 0x080fea00008f16ff */
[----:B------:R2:W-:Y:S04]  /*5e70*/  RED.E.ADD.F32.FTZ.RN.STRONG.GPU [R6.64], R19 ;  /* 0x000000130600798e */ /* 0x0005e8000c10e786 */
[----:B------:R3:W-:Y:S04]  /*5e80*/  RED.E.ADD.F32.FTZ.RN.STRONG.GPU [R10.64], R12 ;  /* 0x0000000c0a00798e */ /* 0x0007e8000c10e786 */
[----:B------:R4:W-:Y:S04]  /*5e90*/  RED.E.ADD.F32.FTZ.RN.STRONG.GPU [R8.64], R13 ;  /* 0x0000000d0800798e */ /* 0x0009e8000c10e786 */
[----:B------:R-:W-:Y:S01]  /*5ea0*/  LDSM.16.MT88.4 R16, [R3+0x2000] ;  /* 0x002000000310783b */ /* 0x000fe20000004200 */
[CC--:B-1----:R-:W-:Y:S04]  /*5eb0*/  LEA R4, P1, R234.reuse, R100.reuse, 0x2 ;  /* 0x00000064ea047211 */ /* 0x0c2fe800078210ff */
[-C--:B------:R-:W-:Y:S05]  /*5ec0*/  LEA.HI.X.SX32 R5, R234, R101.reuse, 0x2, P1 ;  /* 0x00000065ea057211 */ /* 0x080fea00008f16ff */
[----:B------:R1:W-:Y:S01]  /*5ed0*/  RED.E.ADD.F32.FTZ.RN.STRONG.GPU [R4.64], R14 ;  /* 0x0000000e0400798e */ /* 0x0003e2000c10e786 */
[CC--:B--2---:R-:W-:Y:S04]  /*5ee0*/  LEA R6, P0, R238.reuse, R100.reuse, 0x2 ;  /* 0x00000064ee067211 */ /* 0x0c4fe800078010ff */
[-C--:B------:R-:W-:Y:S02]  /*5ef0*/  LEA.HI.X.SX32 R7, R238, R101.reuse, 0x2, P0 ;  /* 0x00000065ee077211 */ /* 0x080fe400000f16ff */
[CC--:B---3--:R-:W-:Y:S02]  /*5f00*/  LEA R12, P1, R250.reuse, R100.reuse, 0x2 ;  /* 0x00000064fa0c7211 */ /* 0x0c8fe400078210ff */
[CC--:B----4-:R-:W-:Y:S01]  /*5f10*/  LEA R8, P2, R233.reuse, R100.reuse, 0x2 ;  /* 0x00000064e9087211 */ /* 0x0d0fe200078410ff */
[----:B------:R2:W-:Y:S01]  /*5f20*/  RED.E.ADD.F32.FTZ.RN.STRONG.GPU [R6.64], R15 ;  /* 0x0000000f0600798e */ /* 0x0005e2000c10e786 */
[-C--:B------:R-:W-:Y:S02]  /*5f30*/  LEA.HI.X.SX32 R13, R250, R101.reuse, 0x2, P1 ;  /* 0x00000065fa0d7211 */ /* 0x080fe400008f16ff */
[-C--:B------:R-:W-:Y:S01]  /*5f40*/  LEA.HI.X.SX32 R9, R233, R101.reuse, 0x2, P2 ;  /* 0x00000065e9097211 */ /* 0x080fe200010f16ff */
[----:B------:R-:W-:Y:S04]  /*5f50*/  RED.E.ADD.F32.FTZ.RN.STRONG.GPU [R100.64+0x100], R52 ;  /* 0x000100346400798e */ /* 0x000fe8000c10e786 */
[----:B------:R-:W-:Y:S01]  /*5f60*/  RED.E.ADD.F32.FTZ.RN.STRONG.GPU [R104.64+0x100], R53 ;  /* 0x000100356800798e */ /* 0x000fe2000c10e786 */
[CC--:B-1----:R-:W-:Y:S04]  /*5f70*/  LEA R4, P0, R2.reuse, R100.reuse, 0x2 ;  /* 0x0000006402047211 */ /* 0x0c2fe800078010ff */
[-C--:B------:R-:W-:Y:S02]  /*5f80*/  LEA.HI.X.SX32 R5, R2, R101.reuse, 0x2, P0 ;  /* 0x0000006502057211 */ /* 0x080fe400000f16ff */
[-C--:B------:R-:W-:Y:S02]  /*5f90*/  LEA R10, P0, R0, R100.reuse, 0x2 ;  /* 0x00000064000a7211 */ /* 0x080fe400078010ff */
[----:B------:R-:W-:Y:S01]  /*5fa0*/  IADD3 R2, R248, 0x60, RZ ;  /* 0x00000060f8027810 */ /* 0x000fe20007ffe0ff */
[----:B------:R1:W-:Y:S01]  /*5fb0*/  RED.E.ADD.F32.FTZ.RN.STRONG.GPU [R4.64], R54 ;  /* 0x000000360400798e */ /* 0x0003e2000c10e786 */
[-C--:B------:R-:W-:Y:S01]  /*5fc0*/  LEA.HI.X.SX32 R11, R0, R101.reuse, 0x2, P0 ;  /* 0x00000065000b7211 */ /* 0x080fe200000f16ff */
[----:B------:R-:W-:Y:S01]  /*5fd0*/  IMAD.IADD R0, R209, 0x1, R249 ;  /* 0x00000001d1007824 */ /* 0x000fe200078e02f9 */
[-C--:B--2---:R-:W-:Y:S01]  /*5fe0*/  LEA R6, P1, R232, R100.reuse, 0x2 ;  /* 0x00000064e8067211 */ /* 0x084fe200078210ff */
[----:B------:R2:W-:Y:S01]  /*5ff0*/  RED.E.ADD.F32.FTZ.RN.STRONG.GPU [R12.64], R55 ;  /* 0x000000370c00798e */ /* 0x0005e2000c10e786 */
[-C--:B------:R-:W-:Y:S02]  /*6000*/  LEA R14, P5, R2, R100.reuse, 0x2 ;  /* 0x00000064020e7211 */ /* 0x080fe400078a10ff */
[-C--:B------:R-:W-:Y:S01]  /*6010*/  LEA.HI.X.SX32 R7, R232, R101.reuse, 0x2, P1 ;  /* 0x00000065e8077211 */ /* 0x080fe200008f16ff */
[----:B------:R3:W-:Y:S01]  /*6020*/  RED.E.ADD.F32.FTZ.RN.STRONG.GPU [R10.64], R56 ;  /* 0x000000380a00798e */ /* 0x0007e2000c10e786 */
[-C--:B------:R-:W-:Y:S03]  /*6030*/  LEA.HI.X.SX32 R15, R2, R101.reuse, 0x2, P5 ;  /* 0x00000065020f7211 */ /* 0x080fe600028f16ff */
[----:B------:R4:W-:Y:S04]  /*6040*/  RED.E.ADD.F32.FTZ.RN.STRONG.GPU [R8.64], R57 ;  /* 0x000000390800798e */ /* 0x0009e8000c10e786 */
[----:B------:R4:W-:Y:S04]  /*6050*/  RED.E.ADD.F32.FTZ.RN.STRONG.GPU [R6.64], R58 ;  /* 0x0000003a0600798e */ /* 0x0009e8000c10e786 */
[----:B------:R-:W-:Y:S01]  /*6060*/  LDSM.16.MT88.4 R52, [R185+0x10800] ;  /* 0x01080000b934783b */ /* 0x000fe20000004200 */
[CC--:B-1----:R-:W-:Y:S04]  /*6070*/  LEA R4, P0, R237.reuse, R100.reuse, 0x2 ;  /* 0x00000064ed047211 */ /* 0x0c2fe800078010ff */
[-C--:B------:R-:W-:Y:S02]  /*6080*/  LEA.HI.X.SX32 R5, R237, R101.reuse, 0x2, P0 ;  /* 0x00000065ed057211 */ /* 0x080fe400000f16ff */
[CC--:B--2---:R-:W-:Y:S02]  /*6090*/  LEA R12, P4, R249.reuse, R100.reuse, 0x2 ;  /* 0x00000064f90c7211 */ /* 0x0c4fe400078810ff */
[CC--:B---3--:R-:W-:Y:S01]  /*60a0*/  LEA R10, P3, R0.reuse, R100.reuse, 0x2 ;  /* 0x00000064000a7211 */ /* 0x0c8fe200078610ff */
[----:B------:R1:W-:Y:S01]  /*60b0*/  RED.E.ADD.F32.FTZ.RN.STRONG.GPU [R4.64], R59 ;  /* 0x0000003b0400798e */ /* 0x0003e2000c10e786 */
[-C--:B------:R-:W-:Y:S02]  /*60c0*/  LEA.HI.X.SX32 R13, R249, R101.reuse, 0x2, P4 ;  /* 0x00000065f90d7211 */ /* 0x080fe400020f16ff */
[CC--:B----4-:R-:W-:Y:S01]  /*60d0*/  LEA R8, P2, R231.reuse, R100.reuse, 0x2 ;  /* 0x00000064e7087211 */ /* 0x0d0fe200078410ff */
[----:B------:R-:W-:Y:S01]  /*60e0*/  RED.E.ADD.F32.FTZ.RN.STRONG.GPU [R100.64+0x180], R64 ;  /* 0x000180406400798e */ /* 0x000fe2000c10e786 */
[-C--:B------:R-:W-:Y:S02]  /*60f0*/  LEA.HI.X.SX32 R11, R0, R101.reuse, 0x2, P3 ;  /* 0x00000065000b7211 */ /* 0x080fe400018f16ff */
[CC--:B------:R-:W-:Y:S01]  /*6100*/  LEA R6, P1, R230.reuse, R100.reuse, 0x2 ;  /* 0x00000064e6067211 */ /* 0x0c0fe200078210ff */
[----:B------:R-:W-:Y:S01]  /*6110*/  RED.E.ADD.F32.FTZ.RN.STRONG.GPU [R104.64+0x180], R65 ;  /* 0x000180416800798e */ /* 0x000fe2000c10e786 */
[-C--:B------:R-:W-:Y:S02]  /*6120*/  LEA.HI.X.SX32 R9, R231, R101.reuse, 0x2, P2 ;  /* 0x00000065e7097211 */ /* 0x080fe400010f16ff */
[-C--:B------:R-:W-:Y:S01]  /*6130*/  LEA.HI.X.SX32 R7, R230, R101.reuse, 0x2, P1 ;  /* 0x00000065e6077211 */ /* 0x080fe200008f16ff */
[----:B------:R-:W-:Y:S01]  /*6140*/  RED.E.ADD.F32.FTZ.RN.STRONG.GPU [R14.64], R66 ;  /* 0x000000420e00798e */ /* 0x000fe2000c10e786 */
[----:B------:R-:W-:Y:S02]  /*6150*/  LOP3.LUT R0, R205, 0x1, RZ, 0xc0, !PT ;  /* 0x00000001cd007812 */ /* 0x000fe400078ec0ff */
[----:B------:R-:W-:Y:S01]  /*6160*/  @P6 IADD3 R227, P1, R227, -0x100, RZ ;  /* 0xffffff00e3e36810 */ /* 0x000fe20007f3e0ff */
[----:B------:R-:W-:Y:S03]  /*6170*/  RED.E.ADD.F32.FTZ.RN.STRONG.GPU [R12.64], R67 ;  /* 0x000000430c00798e */ /* 0x000fe6000c10e786 */
[----:B------:R-:W-:Y:S01]  /*6180*/  @P6 IADD3.X R225, R225, -0x1, RZ, P1, !PT ;  /* 0xffffffffe1e16810 */ /* 0x000fe20000ffe4ff */
[----:B------:R-:W-:Y:S04]  /*6190*/  RED.E.ADD.F32.FTZ.RN.STRONG.GPU [R10.64], R60 ;  /* 0x0000003c0a00798e */ /* 0x000fe8000c10e786 */
[----:B------:R-:W-:Y:S01]  /*61a0*/  RED.E.ADD.F32.FTZ.RN.STRONG.GPU [R8.64], R61 ;  /* 0x0000003d0800798e */ /* 0x000fe2000c10e786 */
[C---:B-1----:R-:W-:Y:S03]  /*61b0*/  LEA R4, P0, R236.reuse, R100, 0x2 ;  /* 0x00000064ec047211 */ /* 0x042fe600078010ff */
[----:B------:R-:W-:Y:S01]  /*61c0*/  RED.E.ADD.F32.FTZ.RN.STRONG.GPU [R6.64], R62 ;  /* 0x0000003e0600798e */ /* 0x000fe2000c10e786 */
[----:B------:R-:W-:Y:S03]  /*61d0*/  LEA.HI.X.SX32 R5, R236, R101, 0x2, P0 ;  /* 0x00000065ec057211 */ /* 0x000fe600000f16ff */
[----:B------:R-:W-:Y:S01]  /*61e0*/  LDSM.16.MT88.4 R8, [R3] ;  /* 0x000000000308783b */ /* 0x000fe20000004200 */
[----:B------:R-:W-:Y:S02]  /*61f0*/  ISETP.NE.U32.AND P0, PT, R0, 0x1, PT ;  /* 0x000000010000780c */ /* 0x000fe40003f05070 */
[----:B------:R-:W-:Y:S01]  /*6200*/  @P6 IADD3 R0, P2, R229, -0x100, RZ ;  /* 0xffffff00e5006810 */ /* 0x000fe20007f5e0ff */
[----:B------:R-:W-:Y:S03]  /*6210*/  RED.E.ADD.F32.FTZ.RN.STRONG.GPU [R4.64], R63 ;  /* 0x0000003f0400798e */ /* 0x000fe6000c10e786 */
[----:B------:R-:W-:Y:S01]  /*6220*/  @P6 IADD3.X R2, R228, -0x1, RZ, P2, !PT ;  /* 0xffffffffe4026810 */ /* 0x000fe200017fe4ff */
[----:B------:R-:W1:Y:S01]  /*6230*/  LDSM.16.MT88.4 R4, [R185+0x10000] ;  /* 0x01000000b904783b */ /* 0x000e620000004200 */
[----:B------:R-:W-:Y:S01]  /*6240*/  @P6 IMAD.MOV.U32 R229, RZ, RZ, R0 ;  /* 0x000000ffffe56224 */ /* 0x000fe200078e0000 */
[----:B------:R-:W-:Y:S02]  /*6250*/  ISETP.GT.AND P2, PT, R205, R241, PT ;  /* 0x000000f1cd00720c */ /* 0x000fe40003f44270 */
[----:B------:R-:W2:Y:S01]  /*6260*/  LDSM.16.MT88.4 R12, [R184+0x10000] ;  /* 0x01000000b80c783b */ /* 0x000ea20000004200 */
[C---:B------:R-:W-:Y:S01]  /*6270*/  IADD3 R0, R3.reuse, -0x4000, RZ ;  /* 0xffffc00003007810 */ /* 0x040fe20007ffe0ff */
[----:B------:R-:W-:Y:S01]  /*6280*/  @P6 IMAD.MOV.U32 R228, RZ, RZ, R2 ;  /* 0x000000ffffe46224 */ /* 0x000fe200078e0002 */
[----:B------:R-:W-:Y:S01]  /*6290*/  @P0 IADD3 R0, R3, 0x4000, RZ ;  /* 0x0000400003000810 */ /* 0x000fe20007ffe0ff */
[----:B------:R-:W3:Y:S04]  /*62a0*/  LDSM.16.MT88.4 R56, [R3+0x800] ;  /* 0x000800000338783b */ /* 0x000ee80000004200 */
[----:B------:R-:W4:Y:S04]  /*62b0*/  LDSM.16.MT88.4 R64, [R184+0x10800] ;  /* 0x01080000b840783b */ /* 0x000f280000004200 */
[----:B------:R-:W3:Y:S04]  /*62c0*/  LDSM.16.MT88.4 R100, [R3+0x2800] ;  /* 0x002800000364783b */ /* 0x000ee80000004200 */
[----:B------:R-:W-:Y:S01]  /*62d0*/  LDSM.16.MT88.4 R60, [R184+0x11000] ;  /* 0x01100000b83c783b */ /* 0x000fe20000004200 */
[-C--:B-1----:R-:W-:Y:S08]  /*62e0*/  HMMA.16816.F32.BF16 R68, R4, R8.reuse, R68 ;  /* 0x000000080444723c */ /* 0x082ff00000041844 */
[C---:B--2---:R-:W-:Y:S08]  /*62f0*/  HMMA.16816.F32.BF16 R72, R12.reuse, R8, R72 ;  /* 0x000000080c48723c */ /* 0x044ff00000041848 */
        /* <DEDUP_REMOVED lines=10> */
[-C--:B---3--:R-:W-:Y:S08]  /*63a0*/  HMMA.16816.F32.BF16 R68, R52, R56.reuse, R68 ;  /* 0x000000383444723c */ /* 0x088ff00000041844 */
[C---:B----4-:R-:W-:Y:S08]  /*63b0*/  HMMA.16816.F32.BF16 R72, R64.reuse, R56, R72 ;  /* 0x000000384048723c */ /* 0x050ff00000041848 */
        /* <DEDUP_REMOVED lines=15> */
[C---:B------:R-:W-:Y:S07]  /*64b0*/  HMMA.16816.F32.BF16 R88, R60.reuse, R4, R88 ;  /* 0x000000043c58723c */ /* 0x040fee0000041858 */
[----:B------:R-:W-:Y:S01]  /*64c0*/  IADD3 R4, R205, -0x1, RZ ;  /* 0xffffffffcd047810 */ /* 0x000fe20007ffe0ff */
[-C--:B------:R-:W-:Y:S04]  /*64d0*/  HMMA.16816.F32.BF16 R92, R60, R6.reuse, R92 ;  /* 0x000000063c5c723c */ /* 0x080fe8000004185c */
[----:B------:R-:W-:Y:S04]  /*64e0*/  IMAD.MOV.U32 R205, RZ, RZ, R4 ;  /* 0x000000ffffcd7224 */ /* 0x000fe800078e0004 */
        /* <DEDUP_REMOVED lines=128> */
.L_x_426:
        /* <DEDUP_REMOVED lines=15> */
.L_x_427:
        /* <DEDUP_REMOVED lines=40> */
.L_x_429:
[----:B------:R-:W-:Y:S05]  /*7060*/  BSYNC B0 ;  /* 0x0000000000007941 */ /* 0x000fea0003800000 */
.L_x_428:
        /* <DEDUP_REMOVED lines=17> */
.L_x_431:
[----:B------:R-:W-:Y:S05]  /*7180*/  BSYNC B0 ;  /* 0x0000000000007941 */ /* 0x000fea0003800000 */
.L_x_430:
        /* <DEDUP_REMOVED lines=23> */
.L_x_433:
[----:B------:R-:W-:Y:S05]  /*7300*/  BSYNC B0 ;  /* 0x0000000000007941 */ /* 0x000fea0003800000 */
.L_x_432:
        /* <DEDUP_REMOVED lines=14> */
.L_x_404:
[----:B------:R-:W-:Y:S05]  /*73f0*/  BSYNC B1 ;  /* 0x0000000000017941 */ /* 0x000fea0003800000 */
.L_x_390:
        /* <DEDUP_REMOVED lines=9> */
.L_x_434:
[----:B------:R-:W-:Y:S05]  /*7490*/  EXIT ;  /* 0x000000000000794d */ /* 0x000fea0003800000 */
.L_x_436:
        /* <DEDUP_REMOVED lines=14> */
.L_x_1072:


//--------------------- .text._ZN5flash44flash_bwd_dq_dk_dv_loop_seqk_parallel_kernelI23Flash_bwd_kernel_traitsILi128ELi64ELi64ELi8ELi4ELi2ELi2ELb1ELb0EN7cutlass10bfloat16_tE19Flash_kernel_traitsILi128ELi64ELi64ELi8ES3_EELb1ELb1ELb0ELb0ELb1ELb1ELb0EEEvNS_16Flash_bwd_paramsE --------------------------
	.section	.text._ZN5flash44flash_bwd_dq_dk_dv_loop_seqk_parallel_kernelI23Flash_bwd_kernel_traitsILi128ELi64ELi64ELi8ELi4ELi2ELi2ELb1ELb0EN7cutlass10bfloat16_tE19Flash_kernel_traitsILi128ELi64ELi64ELi8ES3_EELb1ELb1ELb0ELb0ELb1ELb1ELb0EEEvNS_16Flash_bwd_paramsE,"ax",@progbits
	.sectioninfo	@"SHI_REGISTERS=255"
	.align	128
        .global         _ZN5flash44flash_bwd_dq_dk_dv_loop_seqk_parallel_kernelI23Flash_bwd_kernel_traitsILi128ELi64ELi64ELi8ELi4ELi2ELi2ELb1ELb0EN7cutlass10bfloat16_tE19Flash_kernel_traitsILi128ELi64ELi64ELi8ES3_EELb1ELb1ELb0ELb0ELb1ELb1ELb0EEEvNS_16Flash_bwd_paramsE
        .type           _ZN5flash44flash_bwd_dq_dk_dv_loop_seqk_parallel_kernelI23Flash_bwd_kernel_traitsILi128ELi64ELi64ELi8ELi4ELi2ELi2ELb1ELb0EN7cutlass10bfloat16_tE19Flash_kernel_traitsILi128ELi64ELi64ELi8ES3_EELb1ELb1ELb0ELb0ELb1ELb1ELb0EEEvNS_16Flash_bwd_paramsE,@function
        .size           _ZN5flash44flash_bwd_dq_dk_dv_loop_seqk_parallel_kernelI23Flash_bwd_kernel_traitsILi128ELi64ELi64ELi8ELi4ELi2ELi2ELb1ELb0EN7cutlass10bfloat16_tE19Flash_kernel_traitsILi128ELi64ELi64ELi8ES3_EELb1ELb1ELb0ELb0ELb1ELb1ELb0EEEvNS_16Flash_bwd_paramsE,(.L_x_1073 - _ZN5flash44flash_bwd_dq_dk_dv_loop_seqk_parallel_kernelI23Flash_bwd_kernel_traitsILi128ELi64ELi64ELi8ELi4ELi2ELi2ELb1ELb0EN7cutlass10bfloat16_tE19Flash_kernel_traitsILi128ELi64ELi64ELi8ES3_EELb1ELb1ELb0ELb0ELb1ELb1ELb0EEEvNS_16Flash_bwd_paramsE)
        .other          _ZN5flash44flash_bwd_dq_dk_dv_loop_seqk_parallel_kernelI23Flash_bwd_kernel_traitsILi128ELi64ELi64ELi8ELi4ELi2ELi2ELb1ELb0EN7cutlass10bfloat16_tE19Flash_kernel_traitsILi128ELi64ELi64ELi8ES3_EELb1ELb1ELb0ELb0ELb1ELb1ELb0EEEvNS_16Flash_bwd_paramsE,@"STO_CUDA_ENTRY STV_DEFAULT"
_ZN5flash44flash_bwd_dq_dk_dv_loop_seqk_parallel_kernelI23Flash_bwd_kernel_traitsILi128ELi64ELi64ELi8ELi4ELi2ELi2ELb1ELb0EN7cutlass10bfloat16_tE19Flash_kernel_traitsILi128ELi64ELi64ELi8ES3_EELb1ELb1ELb0ELb0ELb1ELb1ELb0EEEvNS_16Flash_bwd_paramsE:
.text._ZN5flash44flash_bwd_dq_dk_dv_loop_seqk_parallel_kernelI23Flash_bwd_kernel_traitsILi128ELi64ELi64ELi8ELi4ELi2ELi2ELb1ELb0EN7cutlass10bfloat16_tE19Flash_kernel_traitsILi128ELi64ELi64ELi8ES3_EELb1ELb1ELb0ELb0ELb1ELb1ELb0EEEvNS_16Flash_bwd_paramsE:
        /* <DEDUP_REMOVED lines=12> */
[----:B------:R-:W-:Y:S01]  /*00c0*/  ULDC UR4, c[0x0][0x22c] ;  /* 0x00008b0000047ab9 */ /* 0x000fe20000000800 */
[----:B------:R-:W-:Y:S01]  /*00d0*/  IMAD.MOV.U32 R220, RZ, RZ, -0x10 ;  /* 0xfffffff0ffdc7424 */ /* 0x000fe200078e00ff */
[----:B------:R-:W-:Y:S02]  /*00e0*/  ULDC UR6, c[0x0][0x1c0] ;  /* 0x0000700000067ab9 */ /* 0x000fe40000000800 */
[----:B------:R-:W-:Y:S02]  /*00f0*/  UIMAD UR12, UR4, UR6, URZ ;  /* 0x00000006040c72a4 */ /* 0x000fe4000f8e023f */
[----:B------:R-:W-:Y:S02]  /*0100*/  USHF.R.S32.HI UR5, URZ, 0x1f, UR4 ;  /* 0x0000001f3f057899 */ /* 0x000fe40008011404 */
[----:B------:R-:W-:-:S02]  /*0110*/  USHF.L.U32 UR11, UR12, 0x6, URZ ;  /* 0x000000060c0b7899 */ /* 0x000fc4000800063f */
[----:B------:R-:W-:Y:S02]  /*0120*/  UIMAD.WIDE.U32 UR16, UR4, UR6, URZ ;  /* 0x00000006041072a5 */ /* 0x000fe4000f8e003f */
[----:B------:R-:W-:Y:S02]  /*0130*/  UIMAD UR6, UR5, UR6, URZ ;  /* 0x00000006050672a4 */ /* 0x000fe4000f8e023f */
[----:B------:R-:W-:Y:S02]  /*0140*/  USHF.R.S32.HI UR7, URZ, 0x1f, UR11 ;  /* 0x0000001f3f077899 */ /* 0x000fe4000801140b */
[----:B------:R-:W-:Y:S01]  /*0150*/  ULDC.64 UR18, c[0x0][0x118] ;  /* 0x0000460000127ab9 */ /* 0x000fe20000000a00 */
        /* <DEDUP_REMOVED lines=10> */
[C---:B------:R-:W-:Y:S01]  /*0200*/  IMAD.IADD R17, R7.reuse, 0x1, -R5 ;  /* 0x0000000107117824 */ /* 0x040fe200078e0a05 */
[----:B------:R-:W-:Y:S01]  /*0210*/  LOP3.LUT R8, R2, 0x7ffffffc, RZ, 0xc0, !PT ;  /* 0x7ffffffc02087812 */ /* 0x000fe200078ec0ff */
[C---:B------:R-:W-:Y:S01]  /*0220*/  IMAD.IADD R5, R7.reuse, 0x1, -R6 ;  /* 0x0000000107057824 */ /* 0x040fe200078e0a06 */
[----:B------:R-:W-:Y:S01]  /*0230*/  SHF.R.S32.HI R0, RZ, 0x5, R4 ;  /* 0x00000005ff007819 */ /* 0x000fe20000011404 */
[C---:B------:R-:W-:Y:S01]  /*0240*/  IMAD.IADD R10, R7.reuse, 0x1, -R10 ;  /* 0x00000001070a7824 */ /* 0x040fe200078e0a0a */
[----:B------:R-:W-:Y:S01]  /*0250*/  SHF.R.S32.HI R12, RZ, 0x1f, R4 ;  /* 0x0000001fff0c7819 */ /* 0x000fe20000011404 */
[----:B------:R-:W-:Y:S01]  /*0260*/  IMAD.IADD R15, R7, 0x1, -R8 ;  /* 0x00000001070f7824 */ /* 0x000fe200078e0a08 */
[-C--:B------:R-:W-:Y:S01]  /*0270*/  LEA.HI R4, R4, R0.reuse, RZ, 0x1 ;  /* 0x0000000004047211 */ /* 0x080fe200078f08ff */
[----:B------:R-:W-:Y:S01]  /*0280*/  STL [R1+0x1c], R17 ;  /* 0x00001c1101007387 */ /* 0x000fe20000100800 */
[----:B------:R-:W-:-:S02]  /*0290*/  LEA.HI R7, R12, R0, RZ, 0x2 ;  /* 0x000000000c077211 */ /* 0x000fc400078f10ff */
[--C-:B------:R-:W-:Y:S02]  /*02a0*/  SHF.R.S32.HI R9, RZ, 0x2, R2.reuse ;  /* 0x00000002ff097819 */ /* 0x100fe40000011402 */
[----:B------:R-:W-:Y:S02]  /*02b0*/  SHF.R.S32.HI R8, RZ, 0x1f, R2 ;  /* 0x0000001fff087819 */ /* 0x000fe40000011402 */
[----:B------:R-:W-:Y:S02]  /*02c0*/  SHF.R.S32.HI R6, RZ, 0x4, R3 ;  /* 0x00000004ff067819 */ /* 0x000fe40000011403 */
[----:B------:R-:W-:Y:S02]  /*02d0*/  LOP3.LUT R7, R7, 0xfffffffc, RZ, 0xc0, !PT ;  /* 0xfffffffc07077812 */ /* 0x000fe400078ec0ff */
[----:B------:R-:W-:Y:S02]  /*02e0*/  LOP3.LUT R2, R4, 0xfffffffe, RZ, 0xc0, !PT ;  /* 0xfffffffe04027812 */ /* 0x000fe400078ec0ff */
[----:B------:R-:W-:Y:S01]  /*02f0*/  SHF.R.S32.HI R18, RZ, 0x3, R11 ;  /* 0x00000003ff127819 */ /* 0x000fe2000001140b */
[C---:B------:R-:W-:Y:S01]  /*0300*/  IMAD.IADD R16, R0.reuse, 0x1, -R7 ;  /* 0x0000000100107824 */ /* 0x040fe200078e0a07 */
[----:B------:R-:W-:Y:S01]  /*0310*/  LEA.HI R3, R3, R6, RZ, 0x1 ;  /* 0x0000000603037211 */ /* 0x000fe200078f08ff */
[----:B------:R-:W-:Y:S01]  /*0320*/  IMAD.IADD R194, R0, 0x1, -R2 ;  /* 0x0000000100c27824 */ /* 0x000fe200078e0a02 */
[----:B------:R-:W-:Y:S01]  /*0330*/  LEA.HI R2, R8, R9, RZ, 0x3 ;  /* 0x0000000908027211 */ /* 0x000fe200078f18ff */
[----:B------:R-:W-:Y:S01]  /*0340*/  IMAD.SHL.U32 R0, R18, 0x40, RZ ;  /* 0x0000004012007824 */ /* 0x000fe200078e00ff */
[----:B------:R-:W-:Y:S01]  /*0350*/  LOP3.LUT R3, R3, 0xfffffffe, RZ, 0xc0, !PT ;  /* 0xfffffffe03037812 */ /* 0x000fe200078ec0ff */
[C---:B------:R-:W-:Y:S01]  /*0360*/  IMAD.SHL.U32 R18, R5.reuse, 0x8, RZ ;  /* 0x0000000805127824 */ /* 0x040fe200078e00ff */
[----:B------:R-:W-:Y:S01]  /*0370*/  LOP3.LUT P4, RZ, R5, 0x2, RZ, 0xc0, !PT ;  /* 0x0000000205ff7812 */ /* 0x000fe2000788c0ff */
[----:B------:R-:W-:Y:S01]  /*0380*/  STL [R1+0x8], R16 ;  /* 0x0000081001007387 */ /* 0x000fe20000100800 */
[----:B------:R-:W-:Y:S01]  /*0390*/  LOP3.LUT R0, R0, 0x1c0, RZ, 0xc0, !PT ;  /* 0x000001c000007812 */ /* 0x000fe200078ec0ff */
[----:B------:R-:W-:Y:S01]  /*03a0*/  IMAD.IADD R12, R6, 0x1, -R3 ;  /* 0x00000001060c7824 */ /* 0x000fe200078e0a03 */
[----:B------:R-:W-:Y:S01]  /*03b0*/  LOP3.LUT R3, R2, 0xfffffff8, RZ, 0xc0, !PT ;  /* 0xfffffff802037812 */ /* 0x000fe200078ec0ff */
[----:B------:R-:W-:Y:S01]  /*03c0*/  STL [R1+0x10], R18 ;  /* 0x0000101201007387 */ /* 0x000fe20000100800 */
[----:B------:R-:W-:-:S02]  /*03d0*/  SHF.R.U32.HI R4, RZ, 0x3, R0 ;  /* 0x00000003ff047819 */ /* 0x000fc40000011600 */
[----:B------:R-:W-:Y:S01]  /*03e0*/  LOP3.LUT R2, R0, 0x38, R18, 0xf8, !PT ;  /* 0x0000003800027812 */ /* 0x000fe200078ef812 */
[C---:B------:R-:W-:Y:S01]  /*03f0*/  IMAD.SHL.U32 R0, R5.reuse, 0x40, RZ ;  /* 0x0000004005007824 */ /* 0x040fe200078e00ff */
[----:B------:R-:W-:Y:S01]  /*0400*/  LOP3.LUT P3, RZ, R5, 0x4, RZ, 0xc0, !PT ;  /* 0x0000000405ff7812 */ /* 0x000fe2000786c0ff */
[----:B------:R-:W-:Y:S01]  /*0410*/  IMAD.IADD R3, R9, 0x1, -R3 ;  /* 0x0000000109037824 */ /* 0x000fe200078e0a03 */
[----:B------:R-:W-:Y:S01]  /*0420*/  LOP3.LUT R7, R2, R4, RZ, 0x3c, !PT ;  /* 0x0000000402077212 */ /* 0x000fe200078e3cff */
[----:B------:R-:W-:Y:S01]  /*0430*/  IMAD.SHL.U32 R2, R194, 0x10, RZ ;  /* 0x00000010c2027824 */ /* 0x000fe200078e00ff */
[----:B------:R-:W-:Y:S01]  /*0440*/  SHF.R.S32.HI R5, RZ, 0x1f, R10 ;  /* 0x0000001fff057819 */ /* 0x000fe2000001140a */
[----:B------:R-:W-:Y:S01]  /*0450*/  IMAD.SHL.U32 R4, R12, 0x200, RZ ;  /* 0x000002000c047824 */ /* 0x000fe200078e00ff */
[----:B------:R-:W-:Y:S02]  /*0460*/  LOP3.LUT R0, R0, 0x1c0, RZ, 0xc0, !PT ;  /* 0x000001c000007812 */ /* 0x000fe400078ec0ff */
[----:B------:R-:W-:-:S02]  /*0470*/  LEA.HI R9, R5, R10, RZ, 0x3 ;  /* 0x0000000a05097211 */ /* 0x000fc400078f18ff */
[C---:B------:R-:W-:Y:S02]  /*0480*/  LOP3.LUT R190, R0.reuse, 0x8, R11, 0xf8, !PT ;  /* 0x0000000800be7812 */ /* 0x040fe400078ef80b */
[----:B------:R-:W-:Y:S02]  /*0490*/  LOP3.LUT R6, R0, 0x10, R2, 0xf8, !PT ;  /* 0x0000001000067812 */ /* 0x000fe400078ef802 */
[----:B------:R-:W-:Y:S02]  /*04a0*/  SHF.R.U32.HI R186, RZ, 0x3, R0 ;  /* 0x00000003ffba7819 */ /* 0x000fe40000011600 */
[----:B------:R-:W-:Y:S02]  /*04b0*/  LOP3.LUT R0, R3, 0x1, RZ, 0xc0, !PT ;  /* 0x0000000103007812 */ /* 0x000fe400078ec0ff */
[----:B------:R-:W-:Y:S02]  /*04c0*/  LOP3.LUT R5, R9, 0xfffffff8, RZ, 0xc0, !PT ;  /* 0xfffffff809057812 */ /* 0x000fe400078ec0ff */
[----:B------:R-:W-:-:S02]  /*04d0*/  ISETP.NE.U32.AND P0, PT, R0, 0x1, PT ;  /* 0x000000010000780c */ /* 0x000fc40003f05070 */
[----:B------:R-:W-:Y:S01]  /*04e0*/  SHF.R.S32.HI R0, RZ, 0x6, R14 ;  /* 0x00000006ff007819 */ /* 0x000fe2000001140e */
[----:B------:R-:W-:Y:S01]  /*04f0*/  IMAD.IADD R8, R10, 0x1, -R5 ;  /* 0x000000010a087824 */ /* 0x000fe200078e0a05 */
[----:B------:R-:W-:Y:S02]  /*0500*/  SHF.R.S32.HI R13, RZ, 0x7, R13 ;  /* 0x00000007ff0d7819 */ /* 0x000fe4000001140d */
[----:B------:R-:W-:Y:S01]  /*0510*/  LOP3.LUT R5, R6, 0x8, R11, 0xf8, !PT ;  /* 0x0000000806057812 */ /* 0x000fe200078ef80b */
[----:B------:R-:W-:Y:S01]  /*0520*/  IMAD R6, R0, 0x200, R7 ;  /* 0x0000020000067824 */ /* 0x000fe200078e0207 */
[----:B------:R-:W-:Y:S01]  /*0530*/  LOP3.LUT R190, R190, R186, RZ, 0x3c, !PT ;  /* 0x000000babebe7212 */ /* 0x000fe200078e3cff */
[----:B------:R-:W-:Y:S01]  /*0540*/  IMAD R2, R13, 0x800, R4 ;  /* 0x000008000d027824 */ /* 0x000fe200078e0204 */
[C---:B------:R-:W-:Y:S01]  /*0550*/  R2P PR, R3.reuse, 0x6 ;  /* 0x0000000603007804 */ /* 0x040fe20000000000 */
[----:B------:R-:W-:Y:S01]  /*0560*/  IMAD.SHL.U32 R3, R3, 0x40, RZ ;  /* 0x0000004003037824 */ /* 0x000fe200078e00ff */
[----:B------:R-:W-:Y:S01]  /*0570*/  STL [R1+0x24], R8 ;  /* 0x0000240801007387 */ /* 0x000fe20000100800 */
[----:B------:R-:W-:Y:S01]  /*0580*/  IMAD.IADD R190, R2, 0x1, R190 ;  /* 0x0000000102be7824 */ /* 0x000fe200078e02be */
[----:B------:R-:W-:Y:S01]  /*0590*/  LOP3.LUT R186, R4, R5, R186, 0xf6, !PT ;  /* 0x0000000504ba7212 */ /* 0x000fe200078ef6ba */
[----:B------:R-:W-:Y:S01]  /*05a0*/  IMAD.SHL.U32 R2, R0, 0x8, RZ ;  /* 0x0000000800027824 */ /* 0x000fe200078e00ff */
[----:B------:R1:W-:Y:S01]  /*05b0*/  STL [R1+0x20], R6 ;  /* 0x0000200601007387 */ /* 0x0003e20000100800 */
[----:B------:R-:W-:Y:S01]  /*05c0*/  LOP3.LUT R0, R3, 0x1c0, RZ, 0xc0, !PT ;  /* 0x000001c003007812 */ /* 0x000fe200078ec0ff */
[----:B------:R-:W-:Y:S01]  /*05d0*/  IMAD.SHL.U32 R4, R12, 0x20, RZ ;  /* 0x000000200c047824 */ /* 0x000fe200078e00ff */
[----:B------:R-:W-:Y:S01]  /*05e0*/  SEL R185, R185, 0xffffffc0, !P3 ;  /* 0xffffffc0b9b97807 */ /* 0x000fe20005800000 */
[----:B------:R-:W-:Y:S01]  /*05f0*/  IMAD.SHL.U32 R7, R15, 0x2, RZ ;  /* 0x000000020f077824 */ /* 0x000fe200078e00ff */
[----:B------:R-:W-:-:S02]  /*0600*/  LOP3.LUT R2, R2, 0x18, RZ, 0xc0, !PT ;  /* 0x0000001802027812 */ /* 0x000fc400078ec0ff */
[----:B------:R-:W-:Y:S01]  /*0610*/  SHF.R.U32.HI R3, RZ, 0x3, R0 ;  /* 0x00000003ff037819 */ /* 0x000fe20000011600 */
[----:B------:R-:W-:Y:S01]  /*0620*/  IMAD R188, R190, 0x2, R185 ;  /* 0x00000002bebc7824 */ /* 0x000fe200078e02b9 */
[----:B------:R-:W-:Y:S02]  /*0630*/  SEL R220, R220, 0x10, !P0 ;  /* 0x00000010dcdc7807 */ /* 0x000fe40004000000 */
[----:B------:R-:W-:Y:S01]  /*0640*/  LOP3.LUT R10, R3, R0, R2, 0x1e, !PT ;  /* 0x00000000030a7212 */ /* 0x000fe200078e1e02 */
[----:B-1----:R-:W-:-:S05]  /*0650*/  IMAD.SHL.U32 R6, R13, 0x20, RZ ;  /* 0x000000200d067824 */ /* 0x002fca00078e00ff */
[----:B------:R1:W-:Y:S01]  /*0660*/  STL [R1+0x28], R6 ;  /* 0x0000280601007387 */ /* 0x0003e20000100800 */
[----:B------:R-:W-:-:S04]  /*0670*/  LOP3.LUT R5, R0, 0x20, R6, 0xf8, !PT ;  /* 0x0000002000057812 */ /* 0x000fc800078ef806 */
[----:B------:R-:W-:Y:S01]  /*0680*/  LOP3.LUT R0, R5, R3, RZ, 0x3c, !PT ;  /* 0x0000000305007212 */ /* 0x000fe200078e3cff */
[----:B------:R-:W-:Y:S02]  /*0690*/  IMAD.SHL.U32 R5, R9, 0x40, RZ ;  /* 0x0000004009057824 */ /* 0x000fe400078e00ff */
[----:B-1----:R-:W-:Y:S01]  /*06a0*/  IMAD.SHL.U32 R6, R8, 0x40, RZ ;  /* 0x0000004008067824 */ /* 0x002fe200078e00ff */
[----:B------:R-:W-:Y:S01]  /*06b0*/  LOP3.LUT R8, R2, 0x20, R4, 0xf8, !PT ;  /* 0x0000002002087812 */ /* 0x000fe200078ef804 */
[----:B------:R-:W-:-:S03]  /*06c0*/  IMAD R4, R16, 0x400, R7 ;  /* 0x0000040010047824 */ /* 0x000fc600078e0207 */
[----:B------:R-:W-:Y:S01]  /*06d0*/  LOP3.LUT R2, R6, 0x1c0, RZ, 0xc0, !PT ;  /* 0x000001c006027812 */ /* 0x000fe200078ec0ff */
[----:B------:R-:W-:Y:S02]  /*06e0*/  IMAD.SHL.U32 R6, R12, 0x8, RZ ;  /* 0x000000080c067824 */ /* 0x000fe400078e00ff */
[----:B------:R-:W-:Y:S01]  /*06f0*/  IMAD.IADD R218, R4, 0x1, R0 ;  /* 0x0000000104da7824 */ /* 0x000fe200078e0200 */
[----:B------:R-:W-:Y:S01]  /*0700*/  SHF.R.U32.HI R3, RZ, 0x3, R2 ;  /* 0x00000003ff037819 */ /* 0x000fe20000011602 */
[----:B------:R-:W-:Y:S01]  /*0710*/  IMAD R4, R194, 0x400, R7 ;  /* 0x00000400c2047824 */ /* 0x000fe200078e0207 */
[----:B------:R-:W-:Y:S01]  /*0720*/  LOP3.LUT R6, R2, 0x8, R6, 0xf8, !PT ;  /* 0x0000000802067812 */ /* 0x000fe200078ef806 */
[----:B------:R-:W-:Y:S01]  /*0730*/  IMAD.SHL.U32 R218, R218, 0x2, RZ ;  /* 0x00000002dada7824 */ /* 0x000fe200078e00ff */
[----:B------:R-:W-:Y:S01]  /*0740*/  LOP3.LUT R0, R5, 0xfffffe00, RZ, 0xc0, !PT ;  /* 0xfffffe0005007812 */ /* 0x000fe200078ec0ff */
[----:B------:R-:W-:Y:S01]  /*0750*/  IMAD.IADD R4, R4, 0x1, R10 ;  /* 0x0000000104047824 */ /* 0x000fe200078e020a */
[----:B------:R-:W-:Y:S01]  /*0760*/  LOP3.LUT R2, R3, R8, R2, 0x1e, !PT ;  /* 0x0000000803027212 */ /* 0x000fe200078e1e02 */
[----:B------:R-:W-:Y:S01]  /*0770*/  IMAD.IADD R221, R218, 0x1, R220 ;  /* 0x00000001dadd7824 */ /* 0x000fe200078e02dc */
[----:B------:R-:W-:Y:S01]  /*0780*/  LOP3.LUT R3, R6, R3, RZ, 0x3c, !PT ;  /* 0x0000000306037212 */ /* 0x000fe200078e3cff */
[--C-:B------:R-:W-:Y:S01]  /*0790*/  IMAD R204, R16, 0x400, R0.reuse ;  /* 0x0000040010cc7824 */ /* 0x100fe200078e0200 */
[----:B------:R-:W-:Y:S01]  /*07a0*/  LOP3.LUT R202, R2, R0, RZ, 0xfc, !PT ;  /* 0x0000000002ca7212 */ /* 0x000fe200078efcff */
[----:B------:R-:W-:Y:S01]  /*07b0*/  IMAD R194, R194, 0x400, R0 ;  /* 0x00000400c2c27824 */ /* 0x000fe200078e0200 */
[----:B------:R-:W-:Y:S01]  /*07c0*/  SHF.R.S32.HI R0, RZ, 0x1f, R17 ;  /* 0x0000001fff007819 */ /* 0x000fe20000011411 */
[----:B------:R-:W-:Y:S01]  /*07d0*/  IMAD.MOV.U32 R2, RZ, RZ, 0x20 ;  /* 0x00000020ff027424 */ /* 0x000fe200078e00ff */
[----:B------:R-:W-:Y:S01]  /*07e0*/  IADD3 R219, R218, 0x20, RZ ;  /* 0x00000020dadb7810 */ /* 0x000fe20007ffe0ff */
[----:B------:R-:W-:Y:S01]  /*07f0*/  IMAD.IADD R194, R3, 0x1, R194 ;  /* 0x0000000103c27824 */ /* 0x000fe200078e02c2 */
[----:B------:R-:W-:Y:S01]  /*0800*/  LEA.HI R0, R0, R17, RZ, 0x2 ;  /* 0x0000001100007211 */ /* 0x000fe200078f10ff */
[----:B------:R-:W-:Y:S01]  /*0810*/  IMAD.IADD R204, R204, 0x1, R3 ;  /* 0x00000001cccc7824 */ /* 0x000fe200078e0203 */
[----:B------:R-:W-:-:S02]  /*0820*/  @P1 IADD3 R219, R218, -0x20, RZ ;  /* 0xffffffe0dadb1810 */ /* 0x000fc40007ffe0ff */
[----:B------:R-:W-:Y:S02]  /*0830*/  SHF.R.S32.HI R215, RZ, 0x2, R0 ;  /* 0x00000002ffd77819 */ /* 0x000fe40000011400 */
[----:B------:R-:W-:Y:S01]  /*0840*/  SEL R0, R2, 0xffffffe0, !P4 ;  /* 0xffffffe002007807 */ /* 0x000fe20006000000 */
[----:B------:R-:W-:Y:S01]  /*0850*/  IMAD.IADD R220, R220, 0x1, R219 ;  /* 0x00000001dcdc7824 */ /* 0x000fe200078e02db */
[----:B------:R-:W-:Y:S01]  /*0860*/  LEA R2, R4, 0xc000, 0x1 ;  /* 0x0000c00004027811 */ /* 0x000fe200078e08ff */
[----:B------:R-:W-:Y:S01]  /*0870*/  IMAD R215, R16, 0x10, R215 ;  /* 0x0000001010d77824 */ /* 0x000fe200078e02d7 */
[----:B------:R-:W-:Y:S01]  /*0880*/  LEA R194, R194, 0x10000, 0x1 ;  /* 0x00010000c2c27811 */ /* 0x000fe200078e08ff */
[----:B------:R-:W-:Y:S02]  /*0890*/  IMAD R189, R190, 0x2, R0 ;  /* 0x00000002bebd7824 */ /* 0x000fe400078e0200 */
[----:B------:R-:W-:Y:S01]  /*08a0*/  IMAD.IADD R203, R0, 0x1, R188 ;  /* 0x0000000100cb7824 */ /* 0x000fe200078e02bc */
[C---:B------:R-:W-:Y:S01]  /*08b0*/  IADD3 R0, R2.reuse, 0x40, RZ ;  /* 0x0000004002007810 */ /* 0x040fe20007ffe0ff */
[----:B------:R1:W-:Y:S01]  /*08c0*/  STL [R1], R2 ;  /* 0x0000000201007387 */ /* 0x0003e20000100800 */
[----:B------:R-:W-:Y:S01]  /*08d0*/  @P2 IADD3 R0, R2, -0x40, RZ ;  /* 0xffffffc002002810 */ /* 0x000fe20007ffe0ff */
[----:B------:R-:W-:-:S02]  /*08e0*/  IMAD.IADD R191, R185, 0x1, R189 ;  /* 0x00000001b9bf7824 */ /* 0x000fc400078e02bd */
[----:B------:R-:W-:Y:S02]  /*08f0*/  IMAD R185, R186, 0x2, R185 ;  /* 0x00000002bab97824 */ /* 0x000fe400078e02b9 */
[----:B------:R1:W-:Y:S01]  /*0900*/  STL [R1+0x4], R0 ;  /* 0x0000040001007387 */ /* 0x0003e20000100800 */
[----:B------:R-:W-:Y:S02]  /*0910*/  IMAD.SHL.U32 R190, R190, 0x2, RZ ;  /* 0x00000002bebe7824 */ /* 0x000fe400078e00ff */
[----:B------:R-:W-:Y:S02]  /*0920*/  IMAD.SHL.U32 R186, R186, 0x2, RZ ;  /* 0x00000002baba7824 */ /* 0x000fe400078e00ff */
.L_x_445:
[----:B------:R-:W-:Y:S01]  /*0930*/  ISETP.NE.U32.AND P1, PT, RZ, c[0x0][0x258], PT ;  /* 0x00009600ff007a0c */ /* 0x000fe20003f25070 */
[----:B-1----:R-:W-:Y:S01]  /*0940*/  IMAD.MOV.U32 R2, RZ, RZ, RZ ;  /* 0x000000ffff027224 */ /* 0x002fe200078e00ff */
[----:B------:R-:W-:Y:S02]  /*0950*/  ISETP.NE.U32.AND P0, PT, RZ, c[0x0][0x250], PT ;  /* 0x00009400ff007a0c */ /* 0x000fe40003f05070 */
[----:B------:R-:W-:Y:S02]  /*0960*/  ISETP.NE.AND.EX P1, PT, RZ, c[0x0][0x25c], PT, P1 ;  /* 0x00009700ff007a0c */ /* 0x000fe40003f25310 */
[----:B------:R-:W-:-:S11]  /*0970*/  ISETP.NE.AND.EX P0, PT, RZ, c[0x0][0x254], PT, P0 ;  /* 0x00009500ff007a0c */ /* 0x000fd60003f05300 */
[----:B------:R-:W1:Y:S01]  /*0980*/  @P1 S2R R5, SR_CTAID.Y ;  /* 0x0000000000051919 */ /* 0x000e620000002600 */
[----:B------:R-:W-:Y:S02]  /*0990*/  @P1 IMAD.MOV.U32 R4, RZ, RZ, 0x4 ;  /* 0x00000004ff041424 */ /* 0x000fe400078e00ff */
[----:B------:R-:W-:Y:S01]  /*09a0*/  @P0 IMAD.MOV.U32 R6, RZ, RZ, 0x4 ;  /* 0x00000004ff060424 */ /* 0x000fe200078e00ff */
[----:B------:R-:W2:Y:S01]  /*09b0*/  @P0 S2R R7, SR_CTAID.Y ;  /* 0x0000000000070919 */ /* 0x000ea20000002600 */
[----:B-1----:R-:W-:-:S04]  /*09c0*/  @P1 IMAD.WIDE R4, R5, R4, c[0x0][0x258] ;  /* 0x0000960005041625 */ /* 0x002fc800078e0204 */
[----:B--2---:R-:W-:Y:S02]  /*09d0*/  @P0 IMAD.WIDE R6, R7, R6, c[0x0][0x250] ;  /* 0x0000940007060625 */ /* 0x004fe400078e0206 */
        /* <DEDUP_REMOVED lines=9> */
[----:B-----5:R-:W-:Y:S05]  /*0a70*/  @P0 BRA `(.L_x_437) ;  /* 0x000050f000000947 */ /* 0x020fea0003800000 */
[----:B------:R-:W1:Y:S01]  /*0a80*/  S2R R3, SR_CTAID.Y ;  /* 0x0000000000037919 */ /* 0x000e620000002600 */
[----:B------:R-:W-:Y:S02]  /*0a90*/  ULDC.U8 UR5, c[0x0][0x328] ;  /* 0x0000ca0000057ab9 */ /* 0x000fe40000000000 */
[----:B------:R-:W-:Y:S01]  /*0aa0*/  ISETP.NE.AND P0, PT, RZ, UR5, PT ;  /* 0x00000005ff007c0c */ /* 0x000fe2000bf05270 */
[----:B------:R-:W2:Y:S01]  /*0ab0*/  S2R R4, SR_CTAID.Z ;  /* 0x0000000000047919 */ /* 0x000ea20000002700 */
        /* <DEDUP_REMOVED lines=8> */
[----:B-1----:R-:W-:Y:S02]  /*0b40*/  @P0 MOV R17, R3 ;  /* 0x0000000300110202 */ /* 0x002fe40000000f00 */
[----:B--2---:R-:W-:-:S03]  /*0b50*/  @P0 MOV R19, R4 ;  /* 0x0000000400130202 */ /* 0x004fc60000000f00 */
[----:B------:R-:W-:Y:S01]  /*0b60*/  @P0 IMAD R0, R17, c[0x0][0x214], RZ ;  /* 0x0000850011000a24 */ /* 0x000fe200078e02ff */
[----:B------:R-:W-:-:S03]  /*0b70*/  @!P0 MOV R17, R3 ;  /* 0x0000000300118202 */ /* 0x000fc60000000f00 */
[----:B------:R-:W-:Y:S01]  /*0b80*/  @P0 IMAD R22, R19, c[0x0][0x234], R0 ;  /* 0x00008d0013160a24 */ /* 0x000fe200078e0200 */
[----:B------:R-:W-:-:S05]  /*0b90*/  @!P0 MOV R19, R4 ;  /* 0x0000000400138202 */ /* 0x000fca0000000f00 */
        /* <DEDUP_REMOVED lines=10> */
.L_x_438:
[----:B------:R-:W-:-:S04]  /*0c40*/  IMAD R0, R17, c[0x0][0x1c0], R19 ;  /* 0x0000700011007a24 */ /* 0x000fc800078e0213 */
[----:B------:R-:W-:Y:S02]  /*0c50*/  IMAD R53, R0, c[0x0][0x224], RZ ;  /* 0x0000890000357a24 */ /* 0x000fe400078e02ff */
.L_x_439:
[----:B------:R-:W2:Y:S04]  /*0c60*/  LDL.64 R6, [R1+0x10] ;  /* 0x0000100001067983 */ /* 0x000ea80000100a00 */
[----:B------:R1:W2:Y:S01]  /*0c70*/  LDL.64 R10, [R1+0x10] ;  /* 0x00001000010a7983 */ /* 0x0002a20000100a00 */
[----:B------:R-:W-:Y:S01]  /*0c80*/  IABS R21, c[0x0][0x1c8] ;  /* 0x0000720000157a13 */ /* 0x000fe20000000000 */
[----:B------:R-:W-:Y:S01]  /*0c90*/  ULEA UR13, UR14, 0xffffffc0, 0x6 ;  /* 0xffffffc00e0d7891 */ /* 0x000fe2000f8e303f */
[----:B------:R-:W-:Y:S01]  /*0ca0*/  IABS R3, R19 ;  /* 0x0000001300037213 */ /* 0x000fe20000000000 */
[----:B------:R-:W3:Y:S01]  /*0cb0*/  S2R R25, SR_TID.X ;  /* 0x0000000000197919 */ /* 0x000ee20000002100 */
[----:B------:R-:W4:Y:S01]  /*0cc0*/  I2F.RP R4, R21 ;  /* 0x0000001500047306 */ /* 0x000f220000209400 */
[----:B------:R-:W-:Y:S01]  /*0cd0*/  SHF.R.S32.HI R20, RZ, 0x1f, R17 ;  /* 0x0000001fff147819 */ /* 0x000fe20000011411 */
[----:B------:R-:W-:Y:S01]  /*0ce0*/  USHF.R.S32.HI UR8, URZ, 0x1f, UR13 ;  /* 0x0000001f3f087899 */ /* 0x000fe2000801140d */
[----:B------:R-:W1:Y:S01]  /*0cf0*/  S2R R26, SR_TID.X ;  /* 0x00000000001a7919 */ /* 0x000e620000002100 */
[----:B------:R-:W-:-:S02]  /*0d00*/  SHF.R.S32.HI R9, RZ, 0x1f, R2 ;  /* 0x0000001fff097819 */ /* 0x000fc40000011402 */
[----:B------:R-:W-:Y:S02]  /*0d10*/  IADD3 R18, P0, R52, R2, RZ ;  /* 0x0000000234127210 */ /* 0x000fe40007f1e0ff */
[----:B----4-:R-:W4:Y:S01]  /*0d20*/  MUFU.RCP R4, R4 ;  /* 0x0000000400047308 */ /* 0x010f220000001000 */
[----:B---3--:R-:W-:-:S04]  /*0d30*/  SHF.R.S32.HI R25, RZ, 0x1f, R25 ;  /* 0x0000001fff197819 */ /* 0x008fc80000011419 */
[----:B-1----:R-:W-:-:S04]  /*0d40*/  LEA.HI R25, R25, R26, RZ, 0x3 ;  /* 0x0000001a19197211 */ /* 0x002fc800078f18ff */
[----:B------:R-:W-:Y:S02]  /*0d50*/  SHF.R.S32.HI R25, RZ, 0x3, R25 ;  /* 0x00000003ff197819 */ /* 0x000fe40000011419 */
[----:B----4-:R-:W-:Y:S02]  /*0d60*/  IADD3 R4, R4, 0xffffffe, RZ ;  /* 0x0ffffffe04047810 */ /* 0x010fe40007ffe0ff */
[----:B------:R-:W-:Y:S02]  /*0d70*/  SHF.R.S32.HI R23, RZ, 0x1f, R25 ;  /* 0x0000001fff177819 */ /* 0x000fe40000011419 */
[----:B------:R-:W1:Y:S01]  /*0d80*/  F2I.FTZ.U32.TRUNC.NTZ R5, R4 ;  /* 0x0000000400057305 */ /* 0x000e62000021f000 */
[----:B------:R-:W-:Y:S01]  /*0d90*/  IADD3 R2, P1, R25, UR13, RZ ;  /* 0x0000000d19027c10 */ /* 0x000fe2000ff3e0ff */
[----:B-1----:R-:W-:Y:S02]  /*0da0*/  IMAD.MOV R0, RZ, RZ, -R5 ;  /* 0x000000ffff007224 */ /* 0x002fe400078e0a05 */
[----:B------:R-:W-:-:S02]  /*0db0*/  IMAD.MOV.U32 R4, RZ, RZ, RZ ;  /* 0x000000ffff047224 */ /* 0x000fc400078e00ff */
[----:B------:R-:W-:-:S04]  /*0dc0*/  IMAD R0, R0, R21, RZ ;  /* 0x0000001500007224 */ /* 0x000fc800078e02ff */
[----:B------:R-:W-:Y:S01]  /*0dd0*/  IMAD.HI.U32 R0, R5, R0, R4 ;  /* 0x0000000005007227 */ /* 0x000fe200078e0004 */
[----:B------:R-:W-:-:S03]  /*0de0*/  LOP3.LUT R5, R19, c[0x0][0x1c8], RZ, 0x3c, !PT ;  /* 0x0000720013057a12 */ /* 0x000fc600078e3cff */
[----:B------:R-:W-:Y:S02]  /*0df0*/  IMAD R4, R20, c[0x0][0x368], RZ ;  /* 0x0000da0014047a24 */ /* 0x000fe400078e02ff */
[----:B------:R-:W-:-:S05]  /*0e00*/  IMAD.HI.U32 R0, R0, R3, RZ ;  /* 0x0000000300007227 */ /* 0x000fca00078e00ff */
[----:B------:R-:W-:-:S05]  /*0e10*/  IADD3 R8, -R0, RZ, RZ ;  /* 0x000000ff00087210 */ /* 0x000fca0007ffe1ff */
[----:B------:R-:W-:Y:S02]  /*0e20*/  IMAD R8, R21, R8, R3 ;  /* 0x0000000815087224 */ /* 0x000fe400078e0203 */
[----:B------:R-:W-:Y:S01]  /*0e30*/  IMAD R3, R17, c[0x0][0x36c], R4 ;  /* 0x0000db0011037a24 */ /* 0x000fe200078e0204 */
[----:B------:R-:W-:-:S04]  /*0e40*/  SHF.R.S32.HI R4, RZ, 0x1f, R52 ;  /* 0x0000001fff047819 */ /* 0x000fc80000011434 */
[----:B------:R-:W-:Y:S02]  /*0e50*/  IADD3.X R12, R9, R4, RZ, P0, !PT ;  /* 0x00000004090c7210 */ /* 0x000fe400007fe4ff */
[----:B------:R-:W-:-:S03]  /*0e60*/  ISETP.GE.AND P0, PT, R5, RZ, PT ;  /* 0x000000ff0500720c */ /* 0x000fc60003f06270 */
[C---:B------:R-:W-:Y:S02]  /*0e70*/  IMAD R14, R12.reuse, c[0x0][0x198], RZ ;  /* 0x000066000c0e7a24 */ /* 0x040fe400078e02ff */
[----:B------:R-:W-:Y:S01]  /*0e80*/  IMAD R9, R12, c[0x0][0x1a0], RZ ;  /* 0x000068000c097a24 */ /* 0x000fe200078e02ff */
[----:B------:R-:W-:-:S03]  /*0e90*/  ISETP.NE.AND P2, PT, RZ, c[0x0][0x1c8], PT ;  /* 0x00007200ff007a0c */ /* 0x000fc60003f45270 */
[----:B------:R-:W-:Y:S01]  /*0ea0*/  IMAD R9, R18, c[0x0][0x1a4], R9 ;  /* 0x0000690012097a24 */ /* 0x000fe200078e0209 */
[----:B------:R-:W-:-:S06]  /*0eb0*/  UIADD3 UR10, UR14, -0x1, URZ ;  /* 0xffffffff0e0a7890 */ /* 0x000fcc000fffe03f */
[----:B------:R-:W-:Y:S01]  /*0ec0*/  MOV R205, UR10 ;  /* 0x0000000a00cd7c02 */ /* 0x000fe20008000f00 */
[----:B--2---:R-:W-:-:S05]  /*0ed0*/  IMAD.MOV.U32 R10, RZ, RZ, R6 ;  /* 0x000000ffff0a7224 */ /* 0x004fca00078e0006 */
[----:B------:R-:W-:-:S05]  /*0ee0*/  SHF.R.S32.HI R11, RZ, 0x1f, R10 ;  /* 0x0000001fff0b7819 */ /* 0x000fca000001140a */
[----:B------:R-:W-:Y:S01]  /*0ef0*/  IMAD.WIDE.U32 R6, R17, c[0x0][0x368], R10 ;  /* 0x0000da0011067a25 */ /* 0x000fe200078e000a */
[----:B------:R-:W-:Y:S03]  /*0f00*/  STL [R1+0x14], R11 ;  /* 0x0000140b01007387 */ /* 0x000fe60000100800 */
[----:B------:R-:W-:Y:S01]  /*0f10*/  IMAD.IADD R7, R7, 0x1, R3 ;  /* 0x0000000107077824 */ /* 0x000fe200078e0203 */
[----:B------:R-:W-:Y:S01]  /*0f20*/  IADD3.X R3, R23, UR8, RZ, P1, !PT ;  /* 0x0000000817037c10 */ /* 0x000fe20008ffe4ff */
[----:B------:R-:W-:Y:S01]  /*0f30*/  STL [R1+0xc], R18 ;  /* 0x00000c1201007387 */ /* 0x000fe20000100800 */
[----:B------:R-:W-:Y:S01]  /*0f40*/  ISETP.GT.U32.AND P1, PT, R21, R8, PT ;  /* 0x000000081500720c */ /* 0x000fe20003f24070 */
[----:B------:R-:W-:Y:S02]  /*0f50*/  IMAD.WIDE.U32 R4, R18, c[0x0][0x1a0], R10 ;  /* 0x0000680012047a25 */ /* 0x000fe400078e000a */
[----:B------:R1:W-:Y:S02]  /*0f60*/  STL [R1+0x18], R12 ;  /* 0x0000180c01007387 */ /* 0x0003e40000100800 */
[----:B------:R-:W-:-:S02]  /*0f70*/  IMAD R16, R3, c[0x0][0x190], RZ ;  /* 0x0000640003107a24 */ /* 0x000fc400078e02ff */
[----:B------:R-:W-:Y:S01]  /*0f80*/  IMAD R15, R3, c[0x0][0x370], RZ ;  /* 0x0000dc00030f7a24 */ /* 0x000fe200078e02ff */
[----:B------:R-:W2:Y:S01]  /*0f90*/  LDL R24, [R1+0x20] ;  /* 0x0000200001187983 */ /* 0x000ea20000100800 */
[----:B------:R-:W-:-:S04]  /*0fa0*/  IMAD R3, R18, c[0x0][0x19c], R14 ;  /* 0x0000670012037a24 */ /* 0x000fc800078e020e */
[----:B------:R-:W-:-:S05]  /*0fb0*/  @!P1 IMAD.IADD R8, R8, 0x1, -R21 ;  /* 0x0000000108089824 */ /* 0x000fca00078e0a15 */
[----:B------:R-:W-:Y:S01]  /*0fc0*/  ISETP.GE.U32.AND P3, PT, R8, R21, PT ;  /* 0x000000150800720c */ /* 0x000fe20003f66070 */
[C---:B------:R-:W-:Y:S02]  /*0fd0*/  IMAD R16, R2.reuse, c[0x0][0x194], R16 ;  /* 0x0000650002107a24 */ /* 0x040fe400078e0210 */
[----:B------:R-:W-:Y:S02]  /*0fe0*/  IMAD.IADD R5, R5, 0x1, R9 ;  /* 0x0000000105057824 */ /* 0x000fe400078e0209 */
[----:B-1----:R-:W-:-:S04]  /*0ff0*/  IMAD.WIDE.U32 R12, R2, c[0x0][0x190], R10 ;  /* 0x00006400020c7a25 */ /* 0x002fc800078e000a */
[----:B------:R-:W-:-:S04]  /*1000*/  IMAD.WIDE.U32 R10, R18, c[0x0][0x198], R10 ;  /* 0x00006600120a7a25 */ /* 0x000fc800078e000a */
[C---:B------:R-:W-:Y:S01]  /*1010*/  IMAD R18, R2.reuse, c[0x0][0x374], R15 ;  /* 0x0000dd0002127a24 */ /* 0x040fe200078e020f */
[----:B------:R-:W-:Y:S01]  /*1020*/  IADD3 R3, R11, R3, RZ ;  /* 0x000000030b037210 */ /* 0x000fe20007ffe0ff */
[----:B------:R-:W-:Y:S01]  /*1030*/  IMAD.WIDE.U32 R14, R2, c[0x0][0x370], R6 ;  /* 0x0000dc00020e7a25 */ /* 0x000fe200078e0006 */
[----:B------:R-:W-:-:S03]  /*1040*/  @!P1 IADD3 R0, R0, 0x1, RZ ;  /* 0x0000000100009810 */ /* 0x000fc60007ffe0ff */
[----:B------:R-:W-:Y:S02]  /*1050*/  IMAD.MOV.U32 R2, RZ, RZ, R10 ;  /* 0x000000ffff027224 */ /* 0x000fe400078e000a */
[----:B------:R-:W-:Y:S02]  /*1060*/  IMAD R10, R20, c[0x0][0x180], RZ ;  /* 0x00006000140a7a24 */ /* 0x000fe400078e02ff */
[----:B------:R-:W-:Y:S01]  /*1070*/  IMAD.WIDE.U32 R6, R17, c[0x0][0x188], R4 ;  /* 0x0000620011067a25 */ /* 0x000fe200078e0004 */
[----:B------:R-:W-:-:S03]  /*1080*/  @P3 IADD3 R0, R0, 0x1, RZ ;  /* 0x0000000100003810 */ /* 0x000fc60007ffe0ff */
[C---:B------:R-:W-:Y:S02]  /*1090*/  IMAD R10, R17.reuse, c[0x0][0x184], R10 ;  /* 0x00006100110a7a24 */ /* 0x040fe400078e020a */
[----:B------:R-:W-:-:S04]  /*10a0*/  IMAD.WIDE.U32 R4, R17, c[0x0][0x180], R2 ;  /* 0x0000600011047a25 */ /* 0x000fc800078e0002 */
[C---:B------:R-:W-:Y:S01]  /*10b0*/  IMAD R11, R20.reuse, c[0x0][0x188], RZ ;  /* 0x00006200140b7a24 */ /* 0x040fe200078e02ff */
[----:B------:R-:W-:Y:S01]  /*10c0*/  IADD3 R5, R5, R10, RZ ;  /* 0x0000000a05057210 */ /* 0x000fe20007ffe0ff */
[----:B------:R-:W-:Y:S01]  /*10d0*/  @!P0 IMAD.MOV R0, RZ, RZ, -R0 ;  /* 0x000000ffff008224 */ /* 0x000fe200078e0a00 */
[----:B------:R-:W-:Y:S01]  /*10e0*/  @!P2 LOP3.LUT R0, RZ, c[0x0][0x1c8], RZ, 0x33, !PT ;  /* 0x00007200ff00aa12 */ /* 0x000fe200078e33ff */
[----:B------:R-:W-:Y:S02]  /*10f0*/  IMAD R10, R20, c[0x0][0x178], RZ ;  /* 0x00005e00140a7a24 */ /* 0x000fe400078e02ff */
[----:B------:R-:W-:Y:S01]  /*1100*/  IMAD.IADD R9, R13, 0x1, R16 ;  /* 0x000000010d097824 */ /* 0x000fe200078e0210 */
[----:B------:R-:W-:Y:S01]  /*1110*/  SHF.R.S32.HI R16, RZ, 0x1f, R19 ;  /* 0x0000001fff107819 */ /* 0x000fe20000011413 */
[C---:B------:R-:W-:Y:S01]  /*1120*/  IMAD R11, R17.reuse, c[0x0][0x18c], R11 ;  /* 0x00006300110b7a24 */ /* 0x040fe200078e020b */
[----:B------:R-:W-:Y:S01]  /*1130*/  MOV R8, R12 ;  /* 0x0000000c00087202 */ /* 0x000fe20000000f00 */
[----:B------:R-:W-:Y:S01]  /*1140*/  IMAD R20, R17, c[0x0][0x17c], R10 ;  /* 0x00005f0011147a24 */ /* 0x000fe200078e020a */
[----:B------:R-:W-:Y:S01]  /*1150*/  SHF.R.S32.HI R10, RZ, 0x1f, R0 ;  /* 0x0000001fff0a7819 */ /* 0x000fe20000011400 */
[----:B------:R-:W-:Y:S01]  /*1160*/  IMAD.IADD R7, R7, 0x1, R11 ;  /* 0x0000000107077824 */ /* 0x000fe200078e020b */
[----:B------:R-:W-:Y:S01]  /*1170*/  LEA.HI R12, R205, R205, RZ, 0x1 ;  /* 0x000000cdcd0c7211 */ /* 0x000fe200078f08ff */
[----:B------:R-:W-:-:S02]  /*1180*/  IMAD.IADD R3, R15, 0x1, R18 ;  /* 0x000000010f037824 */ /* 0x000fc400078e0212 */
[----:B------:R-:W-:Y:S02]  /*1190*/  IMAD.MOV.U32 R2, RZ, RZ, R14 ;  /* 0x000000ffff027224 */ /* 0x000fe400078e000e */
[----:B------:R-:W-:Y:S01]  /*11a0*/  IMAD R11, R16, c[0x0][0x378], RZ ;  /* 0x0000de00100b7a24 */ /* 0x000fe200078e02ff */
[----:B------:R-:W-:Y:S01]  /*11b0*/  LOP3.LUT R18, R12, 0xfffffffe, RZ, 0xc0, !PT ;  /* 0xfffffffe0c127812 */ /* 0x000fe200078ec0ff */
[C---:B------:R-:W-:Y:S02]  /*11c0*/  IMAD R15, R10.reuse, c[0x0][0x1b8], RZ ;  /* 0x00006e000a0f7a24 */ /* 0x040fe400078e02ff */
[----:B------:R-:W-:Y:S02]  /*11d0*/  IMAD R14, R10, c[0x0][0x1b0], RZ ;  /* 0x00006c000a0e7a24 */ /* 0x000fe400078e02ff */
[----:B------:R-:W-:Y:S02]  /*11e0*/  IMAD R21, R19, c[0x0][0x37c], R11 ;  /* 0x0000df0013157a24 */ /* 0x000fe400078e020b */
[----:B------:R-:W-:-:S04]  /*11f0*/  IMAD.WIDE.U32 R12, R17, c[0x0][0x178], R8 ;  /* 0x00005e00110c7a25 */ /* 0x000fc800078e0008 */
[----:B------:R-:W-:-:S04]  /*1200*/  IMAD.WIDE.U32 R2, R19, c[0x0][0x378], R2 ;  /* 0x0000de0013027a25 */ /* 0x000fc800078e0002 */
[----:B------:R-:W-:Y:S01]  /*1210*/  IMAD.WIDE.U32 R8, R0, c[0x0][0x1b0], R4 ;  /* 0x00006c0000087a25 */ /* 0x000fe200078e0004 */
[----:B------:R-:W-:-:S03]  /*1220*/  LEA R210, P1, R2, c[0x0][0x330], 0x1 ;  /* 0x0000cc0002d27a11 */ /* 0x000fc600078208ff */
[----:B------:R-:W-:-:S04]  /*1230*/  IMAD.WIDE.U32 R10, R0, c[0x0][0x1b8], R6 ;  /* 0x00006e00000a7a25 */ /* 0x000fc800078e0006 */
[C---:B------:R-:W-:Y:S02]  /*1240*/  IMAD R4, R0.reuse, c[0x0][0x1bc], R15 ;  /* 0x00006f0000047a24 */ /* 0x040fe400078e020f */
[----:B------:R-:W-:Y:S02]  /*1250*/  IMAD R14, R0, c[0x0][0x1b4], R14 ;  /* 0x00006d00000e7a24 */ /* 0x000fe400078e020e */
[----:B------:R-:W-:Y:S02]  /*1260*/  IMAD.IADD R0, R205, 0x1, -R18 ;  /* 0x00000001cd007824 */ /* 0x000fe400078e0a12 */
[----:B------:R-:W-:Y:S01]  /*1270*/  IMAD.IADD R7, R13, 0x1, R20 ;  /* 0x000000010d077824 */ /* 0x000fe200078e0214 */
[----:B------:R-:W-:Y:S01]  /*1280*/  IADD3 R13, R3, R21, RZ ;  /* 0x00000015030d7210 */ /* 0x000fe20007ffe0ff */
[----:B------:R-:W-:Y:S01]  /*1290*/  IMAD.IADD R5, R11, 0x1, R4 ;  /* 0x000000010b057824 */ /* 0x000fe200078e0204 */
[----:B------:R-:W-:Y:S01]  /*12a0*/  ISETP.NE.AND P0, PT, R0, 0x1, PT ;  /* 0x000000010000780c */ /* 0x000fe20003f05270 */
[----:B------:R-:W-:Y:S01]  /*12b0*/  IMAD.MOV.U32 R4, RZ, RZ, R10 ;  /* 0x000000ffff047224 */ /* 0x000fe200078e000a */
[----:B------:R-:W-:Y:S01]  /*12c0*/  MOV R6, R12 ;  /* 0x0000000c00067202 */ /* 0x000fe20000000f00 */
[----:B------:R-:W-:Y:S01]  /*12d0*/  IMAD R0, R16, c[0x0][0x1a8], RZ ;  /* 0x00006a0010007a24 */ /* 0x000fe200078e02ff */
[----:B------:R-:W-:Y:S01]  /*12e0*/  LEA.HI.X R211, R2, c[0x0][0x334], R13, 0x1, P1 ;  /* 0x0000cd0002d37a11 */ /* 0x000fe200008f0c0d */
[----:B------:R-:W-:-:S02]  /*12f0*/  IMAD R11, R23, c[0x0][0x1a0], RZ ;  /* 0x00006800170b7a24 */ /* 0x000fc400078e02ff */
[----:B------:R-:W-:Y:S02]  /*1300*/  IMAD R10, R23, c[0x0][0x198], RZ ;  /* 0x00006600170a7a24 */ /* 0x000fe400078e02ff */
[----:B------:R-:W-:Y:S02]  /*1310*/  IMAD.IADD R3, R9, 0x1, R14 ;  /* 0x0000000109037824 */ /* 0x000fe400078e020e */
[----:B------:R-:W-:Y:S02]  /*1320*/  IMAD.MOV.U32 R2, RZ, RZ, R8 ;  /* 0x000000ffff027224 */ /* 0x000fe400078e0008 */
[C---:B------:R-:W-:Y:S02]  /*1330*/  IMAD R0, R19.reuse, c[0x0][0x1ac], R0 ;  /* 0x00006b0013007a24 */ /* 0x040fe400078e0200 */
[----:B------:R-:W-:Y:S01]  /*1340*/  IMAD.WIDE.U32 R8, R19, c[0x0][0x1a8], R6 ;  /* 0x00006a0013087a25 */ /* 0x000fe200078e0006 */
[----:B------:R-:W-:-:S03]  /*1350*/  MOV R15, c[0x0][0x370] ;  /* 0x0000dc00000f7a02 */ /* 0x000fc60000000f00 */
[C---:B------:R-:W-:Y:S02]  /*1360*/  IMAD R14, R25.reuse, c[0x0][0x1a4], R11 ;  /* 0x00006900190e7a24 */ /* 0x040fe400078e020b */
[C---:B------:R-:W-:Y:S02]  /*1370*/  IMAD R13, R25.reuse, c[0x0][0x19c], R10 ;  /* 0x00006700190d7a24 */ /* 0x040fe400078e020a */
[----:B------:R-:W-:-:S04]  /*1380*/  IMAD.WIDE.U32 R10, R25, c[0x0][0x1a0], R4 ;  /* 0x00006800190a7a25 */ /* 0x000fc800078e0004 */
[----:B------:R-:W-:Y:S01]  /*1390*/  IMAD.WIDE.U32 R6, R25, c[0x0][0x198], R2 ;  /* 0x0000660019067a25 */ /* 0x000fe200078e0002 */
[----:B------:R-:W-:-:S03]  /*13a0*/  LEA R12, P2, R15, R210, 0x6 ;  /* 0x000000d20f0c7211 */ /* 0x000fc600078430ff */
[----:B------:R-:W-:Y:S01]  /*13b0*/  IMAD.IADD R9, R9, 0x1, R0 ;  /* 0x0000000109097824 */ /* 0x000fe200078e0200 */
[----:B------:R-:W-:Y:S01]  /*13c0*/  IADD3 R3, R11, R14, RZ ;  /* 0x0000000e0b037210 */ /* 0x000fe20007ffe0ff */
[----:B------:R-:W-:Y:S01]  /*13d0*/  IMAD.MOV.U32 R16, RZ, RZ, c[0x0][0x374] ;  /* 0x0000dd00ff107624 */ /* 0x000fe200078e00ff */
[----:B------:R-:W-:Y:S01]  /*13e0*/  LEA R4, P3, R10, c[0x0][0x170], 0x1 ;  /* 0x00005c000a047a11 */ /* 0x000fe200078608ff */
[----:B------:R-:W-:Y:S01]  /*13f0*/  IMAD.IADD R0, R7, 0x1, R13 ;  /* 0x0000000107007824 */ /* 0x000fe200078e020d */
[----:B------:R-:W-:Y:S01]  /*1400*/  LEA R2, P1, R6, c[0x0][0x168], 0x1 ;  /* 0x00005a0006027a11 */ /* 0x000fe200078208ff */
[----:B------:R-:W-:Y:S02]  /*1410*/  IMAD.MOV.U32 R7, RZ, RZ, c[0x0][0x1a0] ;  /* 0x00006800ff077624 */ /* 0x000fe400078e00ff */
[----:B------:R-:W-:Y:S01]  /*1420*/  IMAD.MOV.U32 R14, RZ, RZ, c[0x0][0x198] ;  /* 0x00006600ff0e7624 */ /* 0x000fe200078e00ff */
[----:B------:R-:W-:Y:S02]  /*1430*/  LEA.HI.X R13, R15, R211, R16, 0x6, P2 ;  /* 0x000000d30f0d7211 */ /* 0x000fe400010f3410 */
[----:B------:R-:W-:-:S02]  /*1440*/  LEA.HI.X R5, R10, c[0x0][0x174], R3, 0x1, P3 ;  /* 0x00005d000a057a11 */ /* 0x000fc400018f0c03 */
[----:B------:R-:W-:Y:S02]  /*1450*/  LEA.HI.X R3, R6, c[0x0][0x16c], R0, 0x1, P1 ;  /* 0x00005b0006037a11 */ /* 0x000fe400008f0c00 */
[----:B------:R-:W-:Y:S02]  /*1460*/  MOV R11, c[0x0][0x1a4] ;  /* 0x00006900000b7a02 */ /* 0x000fe40000000f00 */
[C---:B------:R-:W-:Y:S02]  /*1470*/  LEA R10, P3, R7.reuse, R4, 0x6 ;  /* 0x00000004070a7211 */ /* 0x040fe400078630ff */
[----:B------:R-:W-:Y:S02]  /*1480*/  MOV R15, c[0x0][0x19c] ;  /* 0x00006700000f7a02 */ /* 0x000fe40000000f00 */
[----:B------:R-:W-:Y:S02]  /*1490*/  LEA R6, P1, R14, R2, 0x6 ;  /* 0x000000020e067211 */ /* 0x000fe400078230ff */
[----:B------:R-:W-:-:S02]  /*14a0*/  LEA.HI.X R11, R7, R5, R11, 0x6, P3 ;  /* 0x00000005070b7211 */ /* 0x000fc400018f340b */
[----:B------:R-:W-:Y:S02]  /*14b0*/  LEA.HI.X R7, R14, R3, R15, 0x6, P1 ;  /* 0x000000030e077211 */ /* 0x000fe400008f340f */
[----:B------:R-:W3:Y:S01]  /*14c0*/  LDL R15, [R1+0x1c] ;  /* 0x00001c00010f7983 */ /* 0x000ee20000100800 */
[----:B------:R-:W-:-:S04]  /*14d0*/  LEA R208, P4, R8, c[0x0][0x160], 0x1 ;  /* 0x0000580008d07a11 */ /* 0x000fc800078808ff */
[----:B------:R-:W-:Y:S02]  /*14e0*/  LEA.HI.X R209, R8, c[0x0][0x164], R9, 0x1, P4 ;  /* 0x0000590008d17a11 */ /* 0x000fe400020f0c09 */
[----:B------:R-:W-:Y:S01]  /*14f0*/  ISETP.NE.AND P4, PT, RZ, UR5, PT ;  /* 0x00000005ff007c0c */ /* 0x000fe2000bf85270 */
[----:B------:R-:W-:Y:S01]  /*1500*/  IMAD.MOV.U32 R0, RZ, RZ, c[0x0][0x190] ;  /* 0x00006400ff007624 */ /* 0x000fe200078e00ff */
[----:B------:R-:W-:-:S04]  /*1510*/  MOV R9, c[0x0][0x194] ;  /* 0x0000650000097a02 */ /* 0x000fc80000000f00 */
[----:B------:R-:W-:-:S04]  /*1520*/  LEA R8, P2, R0, R208, 0x6 ;  /* 0x000000d000087211 */ /* 0x000fc800078430ff */
[----:B------:R-:W-:Y:S02]  /*1530*/  LEA.HI.X R9, R0, R209, R9, 0x6, P2 ;  /* 0x000000d100097211 */ /* 0x000fe400010f3409 */
[----:B------:R-:W-:Y:S02]  /*1540*/  MOV R14, 0x4 ;  /* 0x00000004000e7802 */ /* 0x000fe40000000f00 */
[----:B------:R-:W-:-:S04]  /*1550*/  ISETP.NE.U32.AND P3, PT, RZ, c[0x0][0x240], PT ;  /* 0x00009000ff007a0c */ /* 0x000fc80003f65070 */
[----:B------:R-:W-:Y:S01]  /*1560*/  ISETP.NE.AND.EX P3, PT, RZ, c[0x0][0x244], PT, P3 ;  /* 0x00009100ff007a0c */ /* 0x000fe20003f65330 */
[----:B------:R-:W-:-:S04]  /*1570*/  UIMAD UR9, UR9, UR4, UR6 ;  /* 0x00000004090972a4 */ /* 0x000fc8000f8e0206 */
[----:B------:R-:W-:Y:S01]  /*1580*/  UIADD3 UR9, UR17, UR9, URZ ;  /* 0x0000000911097290 */ /* 0x000fe2000fffe03f */
[C---:B--2---:R-:W-:Y:S01]  /*1590*/  IMAD.SHL.U32 R213, R24.reuse, 0x2, RZ ;  /* 0x0000000218d57824 */ /* 0x044fe200078e00ff */
[----:B------:R-:W-:Y:S01]  /*15a0*/  @P4 BAR.SYNC.DEFER_BLOCKING 0x0 ;  /* 0x0000000000004b1d */ /* 0x000fe20000010000 */
[----:B------:R-:W-:-:S04]  /*15b0*/  IADD3 R0, R24, 0x2000, RZ ;  /* 0x0000200018007810 */ /* 0x000fc80007ffe0ff */
[----:B------:R-:W-:-:S05]  /*15c0*/  SEL R0, R0, R24, !P0 ;  /* 0x0000001800007207 */ /* 0x000fca0004000000 */
[----:B------:R-:W-:Y:S01]  /*15d0*/  IMAD.SHL.U32 R212, R0, 0x2, RZ ;  /* 0x0000000200d47824 */ /* 0x000fe200078e00ff */
[----:B------:R-:W-:Y:S01]  /*15e0*/  @!PT LDS RZ, [RZ] ;  /* 0x00000000fffff984 */ /* 0x000fe20000000800 */
[----:B------:R-:W-:Y:S01]  /*15f0*/  @!PT LDS RZ, [RZ] ;  /* 0x00000000fffff984 */ /* 0x000fe20000000800 */
[----:B------:R-:W-:Y:S01]  /*1600*/  @!PT LDS RZ, [RZ] ;  /* 0x00000000fffff984 */ /* 0x000fe20000000800 */
[----:B------:R1:W-:Y:S04]  /*1610*/  LDGSTS.E.BYPASS.LTC128B.128 [R213+0x10000], [R4.64] ;  /* 0x1000000004d57fae */ /* 0x0003e8000b901d52 */
[----:B------:R1:W-:Y:S04]  /*1620*/  LDGSTS.E.BYPASS.LTC128B.128 [R213+0x12000], [R4.64+0x80] ;  /* 0x1200008004d57fae */ /* 0x0003e8000b901d52 */
[----:B------:R2:W-:Y:S04]  /*1630*/  LDGSTS.E.BYPASS.LTC128B.128 [R213+0x11000], [R10.64] ;  /* 0x110000000ad57fae */ /* 0x0005e8000b901d52 */
[----:B------:R2:W-:Y:S04]  /*1640*/  LDGSTS.E.BYPASS.LTC128B.128 [R213+0x13000], [R10.64+0x80] ;  /* 0x130000800ad57fae */ /* 0x0005e8000b901d52 */
[----:B------:R-:W0:Y:S04]  /*1650*/  LDGDEPBAR ;  /* 0x00000000000079af */ /* 0x000e280000000000 */
[----:B------:R4:W-:Y:S04]  /*1660*/  LDGSTS.E.BYPASS.LTC128B.128 [R213+0x8000], [R210.64] ;  /* 0x08000000d2d57fae */ /* 0x0009e8000b901d52 */
        /* <DEDUP_REMOVED lines=9> */
[----:B-1----:R-:W-:-:S03]  /*1700*/  IADD3 R4, R22, UR13, RZ ;  /* 0x0000000d16047c10 */ /* 0x002fc6000fffe0ff */
[----:B------:R1:W-:Y:S04]  /*1710*/  LDGSTS.E.BYPASS.LTC128B.128 [R213+0xd000], [R6.64] ;  /* 0x0d00000006d57fae */ /* 0x0003e8000b901d52 */
[----:B--2---:R-:W2:Y:S04]  /*1720*/  S2R R2, SR_TID.X ;  /* 0x0000000000027919 */ /* 0x004ea80000002100 */
[----:B------:R-:W1:Y:S01]  /*1730*/  S2R R9, SR_CTAID.X ;  /* 0x0000000000097919 */ /* 0x000e620000002500 */
[----:B------:R-:W-:-:S03]  /*1740*/  IMAD.WIDE R216, R4, R14, c[0x0][0x200] ;  /* 0x0000800004d87625 */ /* 0x000fc600078e020e */
[----:B------:R1:W-:Y:S03]  /*1750*/  LDGSTS.E.BYPASS.LTC128B.128 [R213+0xf000], [R6.64+0x80] ;  /* 0x0f00008006d57fae */ /* 0x0003e6000b901d52 */
[----:B------:R-:W-:Y:S01]  /*1760*/  IMAD.WIDE R4, R215, 0x4, R216 ;  /* 0x00000004d7047825 */ /* 0x000fe200078e02d8 */
[----:B------:R-:W0:Y:S04]  /*1770*/  LDGDEPBAR ;  /* 0x00000000000079af */ /* 0x000e280000000000 */
[----:B------:R4:W5:Y:S04]  /*1780*/  LDG.E R223, [R4.64] ;  /* 0x0000001204df7981 */ /* 0x000968000c1e1900 */
[----:B------:R4:W5:Y:S01]  /*1790*/  LDG.E R222, [R4.64+0x20] ;  /* 0x0000201204de7981 */ /* 0x000962000c1e1900 */
[----:B--2---:R-:W-:-:S04]  /*17a0*/  SHF.R.S32.HI R0, RZ, 0x1f, R2 ;  /* 0x0000001fff007819 */ /* 0x004fc80000011402 */
[----:B------:R-:W-:-:S04]  /*17b0*/  LEA.HI R0, R0, R2, RZ, 0x5 ;  /* 0x0000000200007211 */ /* 0x000fc800078f28ff */
[----:B-1----:R-:W-:Y:S01]  /*17c0*/  SHF.R.S32.HI R6, RZ, 0x5, R0 ;  /* 0x00000005ff067819 */ /* 0x002fe20000011400 */
[----:B------:R-:W-:Y:S01]  /*17d0*/  IMAD R0, R19, c[0x0][0x22c], RZ ;  /* 0x00008b0013007a24 */ /* 0x000fe200078e02ff */
[----:B------:R-:W-:-:S04]  /*17e0*/  DEPBAR.LE SB0, 0x1 ;  /* 0x000080400000791a */ /* 0x000fc80000000000 */
[----:B------:R-:W-:Y:S01]  /*17f0*/  IMAD.WIDE.U32 R10, R9, c[0x0][0x3d8], RZ ;  /* 0x0000f600090a7a25 */ /* 0x000fe200078e00ff */
[----:B------:R-:W-:Y:S01]  /*1800*/  SHF.R.S32.HI R7, RZ, 0x1f, R0 ;  /* 0x0000001fff077819 */ /* 0x000fe20000011400 */
[----:B------:R-:W-:Y:S01]  /*1810*/  BAR.SYNC.DEFER_BLOCKING 0x0 ;  /* 0x0000000000007b1d */ /* 0x000fe20000010000 */
[----:B----4-:R-:W-:Y:S01]  /*1820*/  MOV R4, UR13 ;  /* 0x0000000d00047c02 */ /* 0x010fe20008000f00 */
[----:B------:R-:W-:-:S04]  /*1830*/  IMAD.WIDE R2, R17, 0x80, RZ ;  /* 0x0000008011027825 */ /* 0x000fc800078e02ff */
[----:B---3--:R-:W-:Y:S02]  /*1840*/  IMAD R6, R6, UR12, R15 ;  /* 0x0000000c06067c24 */ /* 0x008fe4000f8e020f */
[----:B------:R-:W-:Y:S01]  /*1850*/  IMAD.U32 R5, RZ, RZ, UR8 ;  /* 0x00000008ff057e24 */ /* 0x000fe2000f8e00ff */
[----:B------:R-:W-:Y:S02]  /*1860*/  SEL R10, R10, RZ, P4 ;  /* 0x000000ff0a0a7207 */ /* 0x000fe40002000000 */
[----:B------:R-:W-:Y:S01]  /*1870*/  IADD3 R0, P2, P1, R6, UR11, R0 ;  /* 0x0000000b06007c10 */ /* 0x000fe2000f95e000 */
[----:B------:R-:W-:Y:S01]  /*1880*/  IMAD R9, R9, c[0x0][0x3dc], R11 ;  /* 0x0000f70009097a24 */ /* 0x000fe200078e020b */
[----:B------:R-:W-:Y:S01]  /*1890*/  SHF.R.S32.HI R6, RZ, 0x1f, R6 ;  /* 0x0000001fff067819 */ /* 0x000fe20000011406 */
[----:B------:R-:W-:Y:S01]  /*18a0*/  IMAD.WIDE R4, R17, c[0x0][0x224], R4 ;  /* 0x0000890011047a25 */ /* 0x000fe200078e0204 */
[----:B------:R-:W-:Y:S02]  /*18b0*/  SEL R8, R2, RZ, P3 ;  /* 0x000000ff02087207 */ /* 0x000fe40001800000 */
[----:B------:R-:W-:-:S02]  /*18c0*/  IADD3.X R6, R6, UR7, R7, P2, P1 ;  /* 0x0000000706067c10 */ /* 0x000fc400097e2407 */
[----:B------:R-:W-:Y:S02]  /*18d0*/  IADD3 R2, P1, R10, R0, RZ ;  /* 0x000000000a027210 */ /* 0x000fe40007f3e0ff */
[----:B------:R-:W-:Y:S02]  /*18e0*/  SEL R3, R3, RZ, P3 ;  /* 0x000000ff03037207 */ /* 0x000fe40001800000 */
[----:B------:R-:W-:Y:S01]  /*18f0*/  IADD3 R0, P2, R4, R8, RZ ;  /* 0x0000000804007210 */ /* 0x000fe20007f5e0ff */
[----:B------:R1:W2:Y:S01]  /*1900*/  LDSM.16.M88.4 R104, [R190+0x10000] ;  /* 0x01000000be68783b */ /* 0x0002a20000000200 */
[----:B------:R-:W-:Y:S02]  /*1910*/  SEL R7, R9, RZ, P4 ;  /* 0x000000ff09077207 */ /* 0x000fe40002000000 */
[----:B------:R-:W-:Y:S01]  /*1920*/  IADD3.X R4, R5, R3, RZ, P2, !PT ;  /* 0x0000000305047210 */ /* 0x000fe200017fe4ff */
[----:B------:R1:W3:Y:S02]  /*1930*/  LDSM.16.M88.4 R108, [R190+0x10800] ;  /* 0x01080000be6c783b */ /* 0x0002e40000000200 */
[----:B------:R-:W-:Y:S01]  /*1940*/  IMAD.X R3, R7, 0x1, R6, P1 ;  /* 0x0000000107037824 */ /* 0x000fe200008e0606 */
[----:B------:R-:W-:Y:S01]  /*1950*/  IADD3 R6, -R226, c[0x0][0x214], R52 ;  /* 0x00008500e2067a10 */ /* 0x000fe20007ffe134 */
[C---:B------:R-:W-:Y:S01]  /*1960*/  IMAD R5, R0.reuse, UR9, RZ ;  /* 0x0000000900057c24 */ /* 0x040fe2000f8e02ff */
[----:B------:R1:W4:Y:S01]  /*1970*/  LDSM.16.M88.4 R112, [R189+0x10000] ;  /* 0x01000000bd70783b */ /* 0x0003220000000200 */
[----:B------:R-:W-:Y:S01]  /*1980*/  IMAD.WIDE.U32 R2, R0, UR16, R2 ;  /* 0x0000001000027c25 */ /* 0x000fe2000f8e0002 */
[----:B------:R-:W-:-:S02]  /*1990*/  IADD3 R0, R6, -c[0x0][0x2e8], RZ ;  /* 0x8000ba0006007a10 */ /* 0x000fc40007ffe0ff */
[----:B------:R1:W1:Y:S01]  /*19a0*/  LDSM.16.M88.4 R116, [R189+0x10800] ;  /* 0x01080000bd74783b */ /* 0x0002620000000200 */
[----:B------:R-:W-:Y:S01]  /*19b0*/  IMAD R5, R4, UR16, R5 ;  /* 0x0000001004057c24 */ /* 0x000fe2000f8e0205 */
[----:B------:R-:W-:Y:S02]  /*19c0*/  SHF.R.S32.HI R4, RZ, 0x1f, R0 ;  /* 0x0000001fff047819 */ /* 0x000fe40000011400 */
[----:B------:R1:W1:Y:S02]  /*19d0*/  LDSM.16.M88.4 R120, [R188+0x10000] ;  /* 0x01000000bc78783b */ /* 0x0002640000000200 */
[----:B------:R-:W-:Y:S02]  /*19e0*/  LEA.HI R4, R4, R0, RZ, 0x6 ;  /* 0x0000000004047211 */ /* 0x000fe400078f30ff */
[----:B------:R1:W1:Y:S02]  /*19f0*/  LDSM.16.M88.4 R124, [R188+0x10800] ;  /* 0x01080000bc7c783b */ /* 0x0002640000000200 */
[----:B------:R-:W-:-:S02]  /*1a00*/  SHF.R.S32.HI R235, RZ, 0x6, R4 ;  /* 0x00000006ffeb7819 */ /* 0x000fc40000011404 */
[----:B------:R-:W-:Y:S01]  /*1a10*/  IADD3 R3, R3, R5, RZ ;  /* 0x0000000503037210 */ /* 0x000fe20007ffe0ff */
[----:B------:R1:W1:Y:S01]  /*1a20*/  LDSM.16.M88.4 R128, [R203+0x10000] ;  /* 0x01000000cb80783b */ /* 0x0002620000000200 */
[C---:B------:R-:W-:Y:S02]  /*1a30*/  LEA R206, P1, R2.reuse, c[0x0][0x350], 0x2 ;  /* 0x0000d40002ce7a11 */ /* 0x040fe400078210ff */
[----:B------:R-:W-:Y:S01]  /*1a40*/  IMNMX R235, RZ, R235, !PT ;  /* 0x000000ebffeb7217 */ /* 0x000fe20007800200 */
[----:B------:R1:W1:Y:S01]  /*1a50*/  LDSM.16.M88.4 R132, [R203+0x10800] ;  /* 0x01080000cb84783b */ /* 0x0002620000000200 */
[----:B------:R-:W-:Y:S02]  /*1a60*/  LEA.HI.X R207, R2, c[0x0][0x354], R3, 0x2, P1 ;  /* 0x0000d50002cf7a11 */ /* 0x000fe400008f1403 */
[----:B------:R-:W-:Y:S01]  /*1a70*/  ISETP.LT.AND P1, PT, R235, UR14, PT ;  /* 0x0000000eeb007c0c */ /* 0x000fe2000bf21270 */
[----:B------:R1:W1:Y:S01]  /*1a80*/  LDSM.16.M88.4 R136, [R190+0x12000] ;  /* 0x01200000be88783b */ /* 0x0002620000000200 */
[----:B------:R-:W-:-:S03]  /*1a90*/  IADD3 R0, R53, UR13, RZ ;  /* 0x0000000d35007c10 */ /* 0x000fc6000fffe0ff */
[----:B------:R1:W1:Y:S01]  /*1aa0*/  LDSM.16.M88.4 R140, [R190+0x12800] ;  /* 0x01280000be8c783b */ /* 0x0002620000000200 */
[----:B------:R-:W-:-:S03]  /*1ab0*/  CS2R R94, SRZ ;  /* 0x00000000005e7805 */ /* 0x000fc6000001ff00 */
        /* <DEDUP_REMOVED lines=37> */
[----:B------:R-:W-:Y:S01]  /*1d10*/  IMAD.WIDE R4, R0, R14, c[0x0][0x3c8] ;  /* 0x0000f20000047625 */ /* 0x000fe200078e020e */
[----:B------:R-:W-:Y:S05]  /*1d20*/  @!P1 BRA `(.L_x_440) ;  /* 0x0000315000009947 */ /* 0x000fea0003800000 */
[----:B--234-:R-:W-:Y:S01]  /*1d30*/  IMAD.MOV.U32 R236, RZ, RZ, c[0x0][0x308] ;  /* 0x0000c200ffec7624 */ /* 0x01cfe200078e00ff */
[----:B------:R-:W2:Y:S01]  /*1d40*/  LDL R18, [R1+0x24] ;  /* 0x0000240001127983 */ /* 0x000ea20000100800 */
[----:B------:R-:W-:-:S05]  /*1d50*/  IMAD.MOV.U32 R237, RZ, RZ, c[0x0][0x30c] ;  /* 0x0000c300ffed7624 */ /* 0x000fca00078e00ff */
[----:B------:R3:W4:Y:S04]  /*1d60*/  LDG.E.64 R2, [R236.64+0x8] ;  /* 0x00000812ec027981 */ /* 0x000728000c1e1b00 */
[----:B---3--:R-:W3:Y:S01]  /*1d70*/  LDG.E.64 R236, [R236.64] ;  /* 0x00000012ecec7981 */ /* 0x008ee2000c1e1b00 */
[----:B------:R-:W-:Y:S01]  /*1d80*/  IMAD R17, R17, c[0x0][0x1c0], R19 ;  /* 0x0000700011117a24 */ /* 0x000fe200078e0213 */
[----:B------:R-:W-:Y:S01]  /*1d90*/  SHF.R.S32.HI R0, RZ, 0x1f, R15 ;  /* 0x0000001fff007819 */ /* 0x000fe2000001140f */
[----:B------:R-:W-:Y:S01]  /*1da0*/  IMAD.MOV.U32 R201, RZ, RZ, 0x20 ;  /* 0x00000020ffc97424 */ /* 0x000fe200078e00ff */
[----:B------:R-:W1:Y:S01]  /*1db0*/  S2R R16, SR_TID.X ;  /* 0x0000000000107919 */ /* 0x000e620000002100 */
[----:B------:R-:W-:Y:S01]  /*1dc0*/  IMAD.SHL.U32 R17, R17, 0x20, RZ ;  /* 0x0000002011117824 */ /* 0x000fe200078e00ff */
[----:B------:R-:W-:Y:S01]  /*1dd0*/  IADD3 R248, R52, c[0x0][0x214], RZ ;  /* 0x0000850034f87a10 */ /* 0x000fe20007ffe0ff */
[----:B------:R-:W-:-:S02]  /*1de0*/  IMAD.MOV.U32 R192, RZ, RZ, 0x40 ;  /* 0x00000040ffc07424 */ /* 0x000fc400078e00ff */
[----:B------:R-:W-:Y:S01]  /*1df0*/  IMAD.MOV.U32 R225, RZ, RZ, R4 ;  /* 0x000000ffffe17224 */ /* 0x000fe200078e0004 */
[----:B------:R-:W-:Y:S01]  /*1e00*/  SHF.R.S32.HI R249, RZ, 0x1f, R17 ;  /* 0x0000001ffff97819 */ /* 0x000fe20000011411 */
[----:B------:R-:W-:Y:S01]  /*1e10*/  IMAD.MOV.U32 R224, RZ, RZ, R5 ;  /* 0x000000ffffe07224 */ /* 0x000fe200078e0005 */
[----:B------:R-:W-:Y:S01]  /*1e20*/  IADD3 R248, -R226, 0x40, R248 ;  /* 0x00000040e2f87810 */ /* 0x000fe20007ffe1f8 */
[----:B------:R-:W-:Y:S01]  /*1e30*/  IMAD.MOV.U32 R95, RZ, RZ, RZ ;  /* 0x000000ffff5f7224 */ /* 0x000fe200078e00ff */
[----:B----4-:R-:W-:Y:S02]  /*1e40*/  IADD3 R240, P2, P1, R17, R2, R15 ;  /* 0x0000000211f07210 */ /* 0x010fe4000795e00f */
[----:B------:R-:W4:Y:S01]  /*1e50*/  S2R R15, SR_TID.X ;  /* 0x00000000000f7919 */ /* 0x000f220000002100 */
[----:B------:R-:W-:Y:S02]  /*1e60*/  IADD3 R2, R204, 0x2000, RZ ;  /* 0x00002000cc027810 */ /* 0x000fe40007ffe0ff */
[----:B------:R-:W-:-:S02]  /*1e70*/  IADD3.X R249, R249, R3, R0, P2, P1 ;  /* 0x00000003f9f97210 */ /* 0x000fc400017e2400 */
[----:B------:R-:W-:Y:S02]  /*1e80*/  IADD3 R0, R202, 0x2000, RZ ;  /* 0x00002000ca007810 */ /* 0x000fe40007ffe0ff */
[----:B--2---:R-:W-:Y:S02]  /*1e90*/  R2P PR, R18, 0x6 ;  /* 0x0000000612007804 */ /* 0x004fe40000000000 */
[----:B------:R-:W-:Y:S02]  /*1ea0*/  SEL R0, R0, R202, !P0 ;  /* 0x000000ca00007207 */ /* 0x000fe40004000000 */
[----:B------:R-:W-:Y:S02]  /*1eb0*/  SEL R2, R2, R204, !P0 ;  /* 0x000000cc02027207 */ /* 0x000fe40004000000 */
[----:B------:R-:W-:Y:S01]  /*1ec0*/  SEL R201, R201, 0xffffffe0, !P1 ;  /* 0xffffffe0c9c97807 */ /* 0x000fe20004800000 */
[----:B------:R-:W-:Y:S01]  /*1ed0*/  IMAD.SHL.U32 R184, R0, 0x2, RZ ;  /* 0x0000000200b87824 */ /* 0x000fe200078e00ff */
[----:B------:R-:W-:Y:S01]  /*1ee0*/  SEL R192, R192, 0xffffffc0, !P2 ;  /* 0xffffffc0c0c07807 */ /* 0x000fe20005000000 */
[----:B------:R-:W-:Y:S01]  /*1ef0*/  IMAD.SHL.U32 R187, R2, 0x2, RZ ;  /* 0x0000000202bb7824 */ /* 0x000fe200078e00ff */
[----:B----4-:R-:W-:-:S04]  /*1f00*/  SHF.R.S32.HI R15, RZ, 0x1f, R15 ;  /* 0x0000001fff0f7819 */ /* 0x010fc8000001140f */
[----:B-1----:R-:W-:-:S04]  /*1f10*/  LEA.HI R15, R15, R16, RZ, 0x7 ;  /* 0x000000100f0f7211 */ /* 0x002fc800078f38ff */
[----:B------:R-:W-:-:S05]  /*1f20*/  SHF.R.S32.HI R15, RZ, 0x7, R15 ;  /* 0x00000007ff0f7819 */ /* 0x000fca000001140f */
[----:B------:R-:W-:-:S05]  /*1f30*/  IMAD R3, R250, 0x2, R15 ;  /* 0x00000002fa037824 */ /* 0x000fca00078e020f */
[----:B---3--:R-:W-:Y:S02]  /*1f40*/  LOP3.LUT R3, R237, R3, RZ, 0x3c, !PT ;  /* 0x00000003ed037212 */ /* 0x008fe400078e3cff */
[----:B------:R-:W-:Y:S01]  /*1f50*/  IMAD.MOV.U32 R0, RZ, RZ, c[0x0][0x22c] ;  /* 0x00008b00ff007624 */ /* 0x000fe200078e00ff */
[----:B------:R-:W-:Y:S01]  /*1f60*/  IADD3 R4, R236, 0x1715609d, RZ ;  /* 0x1715609dec047810 */ /* 0x000fe20007ffe0ff */
[----:B------:R-:W-:Y:S01]  /*1f70*/  IMAD.WIDE.U32 R240, R240, -0x2daee0ad, RZ ;  /* 0xd2511f53f0f07825 */ /* 0x000fe200078e00ff */
[C---:B------:R-:W-:Y:S02]  /*1f80*/  IADD3 R2, R236.reuse, 0x78dde6e4, RZ ;  /* 0x78dde6e4ec027810 */ /* 0x040fe40007ffe0ff */
[----:B------:R-:W-:Y:S01]  /*1f90*/  IADD3 R4, R236, 0x3c6ef372, RZ ;  /* 0x3c6ef372ec047810 */ /* 0x000fe20007ffe0ff */
[----:B------:R-:W-:Y:S01]  /*1fa0*/  IMAD R0, R0, c[0x0][0x1c0], RZ ;  /* 0x0000700000007a24 */ /* 0x000fe200078e02ff */
[----:B------:R-:W-:Y:S01]  /*1fb0*/  IADD3 R2, R236, -0x61c88647, RZ ;  /* 0x9e3779b9ec027810 */ /* 0x000fe20007ffe0ff */
[----:B------:R-:W-:Y:S01]  /*1fc0*/  IMAD.SHL.U32 R193, R204, 0x2, RZ ;  /* 0x00000002ccc17824 */ /* 0x000fe200078e00ff */
[----:B------:R-:W-:Y:S01]  /*1fd0*/  IADD3 R5, R236, -0x4ab325aa, RZ ;  /* 0xb54cda56ec057810 */ /* 0x000fe20007ffe0ff */
[C---:B------:R-:W-:Y:S01]  /*1fe0*/  IMAD.SHL.U32 R214, R0.reuse, 0x8, RZ ;  /* 0x0000000800d67824 */ /* 0x040fe200078e00ff */
[----:B------:R-:W-:Y:S01]  /*1ff0*/  SHF.L.U32 R251, R0, 0x4, RZ ;  /* 0x0000000400fb7819 */ /* 0x000fe200000006ff */
[----:B------:R-:W-:Y:S01]  /*2000*/  IMAD.IADD R196, R194, 0x1, R201 ;  /* 0x00000001c2c47824 */ /* 0x000fe200078e02c9 */
[----:B------:R-:W-:Y:S01]  /*2010*/  IADD3 R5, R236, -0x255992d5, RZ ;  /* 0xdaa66d2bec057810 */ /* 0x000fe20007ffe0ff */
[--C-:B------:R-:W-:Y:S01]  /*2020*/  IMAD.IADD R195, R201, 0x1, R193.reuse ;  /* 0x00000001c9c37824 */ /* 0x100fe200078e02c1 */
[C---:B------:R-:W-:Y:S01]  /*2030*/  IADD3 R4, R251.reuse, 0x20, RZ ;  /* 0x00000020fb047810 */ /* 0x040fe20007ffe0ff */
[C---:B------:R-:W-:Y:S01]  /*2040*/  IMAD.IADD R198, R192.reuse, 0x1, R193 ;  /* 0x00000001c0c67824 */ /* 0x040fe200078e02c1 */
[C---:B------:R-:W-:Y:S01]  /*2050*/  IADD3 R2, R251.reuse, 0x40, RZ ;  /* 0x00000040fb027810 */ /* 0x040fe20007ffe0ff */
[----:B------:R-:W-:Y:S01]  /*2060*/  IMAD.IADD R200, R192, 0x1, R196 ;  /* 0x00000001c0c87824 */ /* 0x000fe200078e02c4 */
[----:B------:R-:W-:Y:S01]  /*2070*/  IADD3 R5, R251, 0x60, RZ ;  /* 0x00000060fb057810 */ /* 0x000fe20007ffe0ff */
[C---:B------:R-:W-:Y:S01]  /*2080*/  IMAD.IADD R4, R214.reuse, 0x1, R4 ;  /* 0x00000001d6047824 */ /* 0x040fe200078e0204 */
[----:B------:R-:W-:Y:S01]  /*2090*/  LOP3.LUT R3, R3, R241, RZ, 0x3c, !PT ;  /* 0x000000f103037212 */ /* 0x000fe200078e3cff */
[C---:B------:R-:W-:Y:S01]  /*20a0*/  IMAD.IADD R2, R214.reuse, 0x1, R2 ;  /* 0x00000001d6027824 */ /* 0x040fe200078e0202 */
[C---:B------:R-:W-:Y:S01]  /*20b0*/  IADD3 R252, R214.reuse, R5, RZ ;  /* 0x00000005d6fc7210 */ /* 0x040fe20007ffe0ff */
[C---:B------:R-:W-:Y:S01]  /*20c0*/  IMAD.IADD R5, R214.reuse, 0x1, R4 ;  /* 0x00000001d6057824 */ /* 0x040fe200078e0204 */
[C---:B------:R-:W-:Y:S01]  /*20d0*/  IADD3 R247, R237.reuse, 0x646e171e, RZ ;  /* 0x646e171eedf77810 */ /* 0x040fe20007ffe0ff */
[C---:B------:R-:W-:Y:S01]  /*20e0*/  IMAD.IADD R4, R214.reuse, 0x1, R2 ;  /* 0x00000001d6047824 */ /* 0x040fe200078e0202 */
[C---:B------:R-:W-:Y:S01]  /*20f0*/  IADD3 R2, R214.reuse, R252, RZ ;  /* 0x000000fcd6027210 */ /* 0x040fe20007ffe0ff */
[C---:B------:R-:W-:Y:S01]  /*2100*/  IMAD.IADD R234, R214.reuse, 0x1, R5 ;  /* 0x00000001d6ea7824 */ /* 0x040fe200078e0205 */
[C---:B------:R-:W-:Y:S01]  /*2110*/  IADD3 R246, R237.reuse, -0x56f99767, RZ ;  /* 0xa9066899edf67810 */ /* 0x040fe20007ffe0ff */
[C---:B------:R-:W-:Y:S01]  /*2120*/  IMAD.IADD R232, R214.reuse, 0x1, R4 ;  /* 0x00000001d6e87824 */ /* 0x040fe200078e0204 */
[C---:B------:R-:W-:Y:S01]  /*2130*/  IADD3 R230, R214.reuse, R2, RZ ;  /* 0x00000002d6e67210 */ /* 0x040fe20007ffe0ff */
[----:B------:R-:W-:Y:S01]  /*2140*/  IMAD.IADD R233, R214, 0x1, R234 ;  /* 0x00000001d6e97824 */ /* 0x000fe200078e02ea */
[C---:B------:R-:W-:Y:S01]  /*2150*/  IADD3 R245, R237.reuse, -0x126145ec, RZ ;  /* 0xed9eba14edf57810 */ /* 0x040fe20007ffe0ff */
[----:B------:R-:W-:Y:S01]  /*2160*/  IMAD.IADD R197, R192, 0x1, R195 ;  /* 0x00000001c0c57824 */ /* 0x000fe200078e02c3 */
[C---:B------:R-:W-:Y:S01]  /*2170*/  IADD3 R231, R214.reuse, R232, RZ ;  /* 0x000000e8d6e77210 */ /* 0x040fe20007ffe0ff */
[----:B------:R-:W-:Y:S01]  /*2180*/  IMAD.IADD R227, R214, 0x1, R230 ;  /* 0x00000001d6e37824 */ /* 0x000fe200078e02e6 */
[----:B------:R-:W-:Y:S01]  /*2190*/  IADD3 R244, R237, 0x32370b8f, RZ ;  /* 0x32370b8fedf47810 */ /* 0x000fe20007ffe0ff */
[----:B------:R-:W-:Y:S01]  /*21a0*/  IMAD.WIDE.U32 R228, R3, -0x326172a9, RZ ;  /* 0xcd9e8d5703e47825 */ /* 0x000fe200078e00ff */
[----:B------:R-:W-:-:S02]  /*21b0*/  IADD3 R243, R237, 0x76cf5d0a, RZ ;  /* 0x76cf5d0aedf37810 */ /* 0x000fc40007ffe0ff */
[----:B------:R-:W-:Y:S01]  /*21c0*/  IADD3 R242, R237, -0x4498517b, RZ ;  /* 0xbb67ae85edf27810 */ /* 0x000fe20007ffe0ff */
[----:B------:R-:W-:Y:S01]  /*21d0*/  IMAD.IADD R239, R214, 0x1, R233 ;  /* 0x00000001d6ef7824 */ /* 0x000fe200078e02e9 */
[----:B------:R-:W-:Y:S01]  /*21e0*/  IADD3 R199, R194, R192, RZ ;  /* 0x000000c0c2c77210 */ /* 0x000fe20007ffe0ff */
[C---:B------:R-:W-:Y:S01]  /*21f0*/  IMAD.IADD R237, R214.reuse, 0x1, R227 ;  /* 0x00000001d6ed7824 */ /* 0x040fe200078e02e3 */
[----:B------:R-:W-:Y:S02]  /*2200*/  IADD3 R238, R214, R231, RZ ;  /* 0x000000e7d6ee7210 */ /* 0x000fe40007ffe0ff */
.L_x_443:
[----:B------:R-:W0:Y:S01]  /*2210*/  LDGDEPBAR ;  /* 0x00000000000079af */ /* 0x000e220000000000 */
[----:B------:R-:W-:Y:S01]  /*2220*/  IMAD.IADD R0, R187, 0x1, R201 ;  /* 0x00000001bb007824 */ /* 0x000fe200078e02c9 */
[----:B-----5:R-:W-:Y:S01]  /*2230*/  FSETP.NEU.FTZ.AND P0, PT, R223, -INF , PT ;  /* 0xff800000df00780b */ /* 0x020fe20003f1d000 */
[--C-:B------:R-:W-:Y:S01]  /*2240*/  IMAD.IADD R3, R187, 0x1, R192.reuse ;  /* 0x00000001bb037824 */ /* 0x100fe200078e02c0 */
[----:B------:R-:W-:Y:S01]  /*2250*/  ULDC.U8 UR5, c[0x0][0x2d8] ;  /* 0x0000b60000057ab9 */ /* 0x000fe20000000000 */
[----:B------:R-:W-:Y:S02]  /*2260*/  IMAD.IADD R2, R0, 0x1, R192 ;  /* 0x0000000100027824 */ /* 0x000fe400078e02c0 */
[----:B------:R-:W-:Y:S01]  /*2270*/  IMAD.MOV.U32 R170, RZ, RZ, 0x1 ;  /* 0x00000001ffaa7424 */ /* 0x000fe200078e00ff */
        /* <DEDUP_REMOVED lines=9> */
[----:B------:R-:W4:Y:S01]  /*2310*/  LDSM.16.M88.4 R64, [R189+0xc800] ;  /* 0x00c80000bd40783b */ /* 0x000f220000000200 */
[C---:B-1----:R-:W-:Y:S07]  /*2320*/  HMMA.16816.F32.BF16 R4, R16.reuse, R8, RZ ;  /* 0x000000081004723c */ /* 0x042fee00000418ff */
[----:B------:R-:W-:Y:S01]  /*2330*/  LDSM.16.M88.4 R100, [R188+0xe000] ;  /* 0x00e00000bc64783b */ /* 0x000fe20000000200 */
[C---:B------:R-:W-:Y:S08]  /*2340*/  HMMA.16816.F32.BF16 R8, R16.reuse, R10, RZ ;  /* 0x0000000a1008723c */ /* 0x040ff000000418ff */
[C---:B----4-:R-:W-:Y:S08]  /*2350*/  HMMA.16816.F32.BF16 R12, R16.reuse, R52, RZ ;  /* 0x00000034100c723c */ /* 0x050ff000000418ff */
[----:B------:R-:W-:Y:S01]  /*2360*/  HMMA.16816.F32.BF16 R16, R16, R54, RZ ;  /* 0x000000361010723c */ /* 0x000fe200000418ff */
[----:B------:R-:W-:Y:S07]  /*2370*/  LDSM.16.M88.4 R52, [R3] ;  /* 0x000000000334783b */ /* 0x000fee0000000200 */
[C---:B------:R-:W-:Y:S08]  /*2380*/  HMMA.16816.F32.BF16 R4, R56.reuse, R60, R4 ;  /* 0x0000003c3804723c */ /* 0x040ff00000041804 */
[C---:B------:R-:W-:Y:S01]  /*2390*/  HMMA.16816.F32.BF16 R8, R56.reuse, R62, R8 ;  /* 0x0000003e3808723c */ /* 0x040fe20000041808 */
[----:B------:R-:W1:Y:S07]  /*23a0*/  LDSM.16.M88.4 R60, [R188+0xc000] ;  /* 0x00c00000bc3c783b */ /* 0x000e6e0000000200 */
[C---:B------:R-:W-:Y:S08]  /*23b0*/  HMMA.16816.F32.BF16 R12, R56.reuse, R64, R12 ;  /* 0x00000040380c723c */ /* 0x040ff0000004180c */
[----:B------:R-:W-:Y:S01]  /*23c0*/  HMMA.16816.F32.BF16 R16, R56, R66, R16 ;  /* 0x000000423810723c */ /* 0x000fe20000041810 */
[----:B------:R-:W4:Y:S08]  /*23d0*/  LDSM.16.M88.4 R56, [R188+0xc800] ;  /* 0x00c80000bc38783b */ /* 0x000f300000000200 */
[----:B------:R-:W-:Y:S01]  /*23e0*/  LDSM.16.M88.4 R64, [R191+0xc000] ;  /* 0x00c00000bf40783b */ /* 0x000fe20000000200 */
[C---:B-1----:R-:W-:Y:S08]  /*23f0*/  HMMA.16816.F32.BF16 R4, R52.reuse, R60, R4 ;  /* 0x0000003c3404723c */ /* 0x042ff00000041804 */
[C---:B------:R-:W-:Y:S01]  /*2400*/  HMMA.16816.F32.BF16 R8, R52.reuse, R62, R8 ;  /* 0x0000003e3408723c */ /* 0x040fe20000041808 */
[----:B------:R-:W1:Y:S07]  /*2410*/  LDSM.16.M88.4 R60, [R2] ;  /* 0x00000000023c783b */ /* 0x000e6e0000000200 */
[C---:B----4-:R-:W-:Y:S08]  /*2420*/  HMMA.16816.F32.BF16 R12, R52.reuse, R56, R12 ;  /* 0x00000038340c723c */ /* 0x050ff0000004180c */
[----:B------:R-:W-:Y:S01]  /*2430*/  HMMA.16816.F32.BF16 R16, R52, R58, R16 ;  /* 0x0000003a3410723c */ /* 0x000fe20000041810 */
[----:B------:R-:W4:Y:S08]  /*2440*/  LDSM.16.M88.4 R52, [R191+0xc800] ;  /* 0x00c80000bf34783b */ /* 0x000f300000000200 */
[----:B------:R-:W-:Y:S01]  /*2450*/  LDSM.16.M88.4 R56, [R187+0x2000] ;  /* 0x00200000bb38783b */ /* 0x000fe20000000200 */
[C---:B-1----:R-:W-:Y:S08]  /*2460*/  HMMA.16816.F32.BF16 R4, R60.reuse, R64, R4 ;  /* 0x000000403c04723c */ /* 0x042ff00000041804 */
[C---:B------:R-:W-:Y:S01]  /*2470*/  HMMA.16816.F32.BF16 R8, R60.reuse, R66, R8 ;  /* 0x000000423c08723c */ /* 0x040fe20000041808 */
[----:B------:R-:W1:Y:S07]  /*2480*/  LDSM.16.M88.4 R64, [R190+0xe000] ;  /* 0x00e00000be40783b */ /* 0x000e6e0000000200 */
        /* <DEDUP_REMOVED lines=10> */
[----:B------:R-:W2:Y:S01]  /*2530*/  LDSM.16.M88.4 R56, [R3+0x2000] ;  /* 0x002000000338783b */ /* 0x000ea20000000200 */
[C---:B-1----:R-:W-:Y:S08]  /*2540*/  HMMA.16816.F32.BF16 R4, R60.reuse, R64, R4 ;  /* 0x000000403c04723c */ /* 0x042ff00000041804 */
[C---:B------:R-:W-:Y:S01]  /*2550*/  HMMA.16816.F32.BF16 R8, R60.reuse, R66, R8 ;  /* 0x000000423c08723c */ /* 0x040fe20000041808 */
[----:B------:R-:W-:Y:S07]  /*2560*/  LDSM.16.M88.4 R64, [R191+0xe000] ;  /* 0x00e00000bf40783b */ /* 0x000fee0000000200 */
[C---:B----4-:R-:W-:Y:S08]  /*2570*/  HMMA.16816.F32.BF16 R12, R60.reuse, R52, R12 ;  /* 0x000000343c0c723c */ /* 0x050ff0000004180c */
[----:B------:R-:W-:Y:S01]  /*2580*/  HMMA.16816.F32.BF16 R16, R60, R54, R16 ;  /* 0x000000363c10723c */ /* 0x000fe20000041810 */
[----:B------:R1:W-:Y:S07]  /*2590*/  LDSM.16.M88.4 R60, [R2+0x2000] ;  /* 0x00200000023c783b */ /* 0x0003ee0000000200 */
[C---:B--2---:R-:W-:Y:S01]  /*25a0*/  HMMA.16816.F32.BF16 R4, R56.reuse, R100, R4 ;  /* 0x000000643804723c */ /* 0x044fe20000041804 */
[----:B------:R-:W2:Y:S07]  /*25b0*/  LDSM.16.M88.4 R52, [R188+0xe800] ;  /* 0x00e80000bc34783b */ /* 0x000eae0000000200 */
[C---:B------:R-:W-:Y:S04]  /*25c0*/  HMMA.16816.F32.BF16 R8, R56.reuse, R102, R8 ;  /* 0x000000663808723c */ /* 0x040fe80000041808 */
[----:B-1----:R-:W-:Y:S05]  /*25d0*/  IMAD.SHL.U32 R2, R205, 0x40, RZ ;  /* 0x00000040cd027824 */ /* 0x002fea00078e00ff */
[C---:B------:R-:W-:Y:S11]  /*25e0*/  ISETP.GE.AND P6, PT, R2.reuse, R248, PT ;  /* 0x000000f80200720c */ /* 0x040ff60003fc6270 */
[----:B------:R-:W-:Y:S02]  /*25f0*/  @!UPT UIADD3 URZ, URZ, URZ, URZ ;  /* 0x0000003f3f3ff290 */ /* 0x000fe4000fffe03f */
[----:B------:R-:W-:Y:S01]  /*2600*/  @!P6 IADD3 R0, R215, -c[0x0][0x214], R170 ;  /* 0x80008500d700ea10 */ /* 0x000fe20007ffe0aa */
[----:B------:R-:W1:Y:S03]  /*2610*/  @!P6 S2R R3, SR_TID.X ;  /* 0x000000000003e919 */ /* 0x000e660000002100 */
[----:B------:R-:W-:Y:S01]  /*2620*/  @!P6 IADD3 R2, R2, R0, R226 ;  /* 0x000000000202e210 */ /* 0x000fe20007ffe0e2 */
[C---:B--2---:R-:W-:Y:S08]  /*2630*/  HMMA.16816.F32.BF16 R12, R56.reuse, R52, R12 ;  /* 0x00000034380c723c */ /* 0x044ff0000004180c */
[----:B------:R-:W-:Y:S01]  /*2640*/  HMMA.16816.F32.BF16 R16, R56, R54, R16 ;  /* 0x000000363810723c */ /* 0x000fe20000041810 */
[----:B------:R-:W2:Y:S06]  /*2650*/  LDSM.16.M88.4 R52, [R191+0xe800] ;  /* 0x00e80000bf34783b */ /* 0x000eac0000000200 */
[CC--:B------:R-:W-:Y:S01]  /*2660*/  @!P6 IMNMX R56, R2.reuse, R226.reuse, PT ;  /* 0x000000e20238e217 */ /* 0x0c0fe20003800200 */
[C---:B------:R-:W-:Y:S05]  /*2670*/  HMMA.16816.F32.BF16 R4, R60.reuse, R64, R4 ;  /* 0x000000403c04723c */ /* 0x040fea0000041804 */
[----:B------:R-:W-:Y:S01]  /*2680*/  @!P6 IADD3 R2, R2, 0x8, RZ ;  /* 0x000000080202e810 */ /* 0x000fe20007ffe0ff */
[----:B-1----:R-:W-:Y:S01]  /*2690*/  @!P6 IMAD.SHL.U32 R3, R3, 0x2, RZ ;  /* 0x000000020303e824 */ /* 0x002fe200078e00ff */
[----:B------:R-:W-:Y:S01]  /*26a0*/  IADD3 R59, R236, -0x61c88647, RZ ;  /* 0x9e3779b9ec3b7810 */ /* 0x000fe20007ffe0ff */
[----:B------:R-:W-:Y:S01]  /*26b0*/  FMUL.FTZ R57, R223, 1.4426950216293334961 ;  /* 0x3fb8aa3bdf397820 */ /* 0x000fe20000410000 */
[----:B------:R-:W-:Y:S01]  /*26c0*/  @!P6 IMNMX R2, R2, R226, PT ;  /* 0x000000e20202e217 */ /* 0x000fe20003800200 */
[C---:B------:R-:W-:Y:S03]  /*26d0*/  HMMA.16816.F32.BF16 R8, R60.reuse, R66, R8 ;  /* 0x000000423c08723c */ /* 0x040fe60000041808 */
[----:B------:R-:W-:Y:S01]  /*26e0*/  @!P6 LOP3.LUT R0, R168, 0x6, R3, 0xf8, !PT ;  /* 0x00000006a800e812 */ /* 0x000fe200078ef803 */
[----:B------:R-:W-:Y:S01]  /*26f0*/  FMUL.FTZ R3, R222, 1.4426950216293334961 ;  /* 0x3fb8aa3bde037820 */ /* 0x000fe20000410000 */
[----:B------:R-:W-:Y:S02]  /*2700*/  FSEL R57, R57, RZ, P0 ;  /* 0x000000ff39397208 */ /* 0x000fe40000000000 */
[----:B------:R-:W-:Y:S01]  /*2710*/  IADD3 R66, R236, 0x3c6ef372, RZ ;  /* 0x3c6ef372ec427810 */ /* 0x000fe20007ffe0ff */
[----:B------:R-:W-:Y:S05]  /*2720*/  @!P6 IMAD R0, R250, 0x40, R0 ;  /* 0x00000040fa00e824 */ /* 0x000fea00078e0200 */
[CC--:B------:R-:W-:Y:S02]  /*2730*/  @!P6 ISETP.GE.AND P1, PT, R0.reuse, R56.reuse, PT ;  /* 0x000000380000e20c */ /* 0x0c0fe40003f26270 */
[----:B------:R-:W-:Y:S02]  /*2740*/  @!P6 IADD3 R58, R0, 0x1, RZ ;  /* 0x00000001003ae810 */ /* 0x000fe40007ffe0ff */
[----:B------:R-:W-:Y:S02]  /*2750*/  @!P6 FSEL R4, R4, -INF , !P1 ;  /* 0xff8000000404e808 */ /* 0x000fe40004800000 */
[----:B------:R-:W-:Y:S02]  /*2760*/  @!P6 ISETP.GE.AND P0, PT, R58, R56, PT ;  /* 0x000000383a00e20c */ /* 0x000fe40003f06270 */
[-C--:B------:R-:W-:Y:S01]  /*2770*/  @!P6 ISETP.GE.AND P1, PT, R0, R2.reuse, PT ;  /* 0x000000020000e20c */ /* 0x080fe20003f26270 */
[--C-:B------:R-:W-:Y:S01]  /*2780*/  FFMA.FTZ R4, R4, c[0x0][0x23c], -R57.reuse ;  /* 0x00008f0004047a23 */ /* 0x100fe20000010839 */
[----:B------:R-:W-:Y:S01]  /*2790*/  @!P6 FSEL R5, R5, -INF , !P0 ;  /* 0xff8000000505e808 */ /* 0x000fe20004000000 */
[C---:B--2---:R-:W-:Y:S02]  /*27a0*/  HMMA.16816.F32.BF16 R12, R60.reuse, R52, R12 ;  /* 0x000000343c0c723c */ /* 0x044fe4000004180c */
[----:B------:R3:W1:Y:S01]  /*27b0*/  MUFU.EX2 R168, R4 ;  /* 0x0000000400a87308 */ /* 0x0006620000000800 */
[----:B------:R-:W-:Y:S01]  /*27c0*/  FSETP.NEU.FTZ.AND P0, PT, R222, -INF , PT ;  /* 0xff800000de00780b */ /* 0x000fe20003f1d000 */
[----:B------:R-:W-:Y:S01]  /*27d0*/  FFMA.FTZ R5, R5, c[0x0][0x23c], -R57 ;  /* 0x00008f0005057a23 */ /* 0x000fe20000010839 */
[----:B------:R-:W-:Y:S02]  /*27e0*/  @!P6 FSEL R6, R6, -INF , !P1 ;  /* 0xff8000000606e808 */ /* 0x000fe40004800000 */
[----:B------:R-:W-:Y:S01]  /*27f0*/  FSEL R3, R3, RZ, P0 ;  /* 0x000000ff03037208 */ /* 0x000fe20000000000 */
[----:B------:R-:W-:Y:S03]  /*2800*/  HMMA.16816.F32.BF16 R16, R60, R54, R16 ;  /* 0x000000363c10723c */ /* 0x000fe60000041810 */
[----:B------:R-:W-:Y:S01]  /*2810*/  @!P6 ISETP.GE.AND P0, PT, R58, R2, PT ;  /* 0x000000023a00e20c */ /* 0x000fe20003f06270 */
[----:B------:R2:W4:Y:S01]  /*2820*/  MUFU.EX2 R103, R5 ;  /* 0x0000000500677308 */ /* 0x0005220000000800 */
[--C-:B------:R-:W-:Y:S01]  /*2830*/  FFMA.FTZ R102, R6, c[0x0][0x23c], -R3.reuse ;  /* 0x00008f0006667a23 */ /* 0x100fe20000010803 */
[----:B------:R-:W-:Y:S01]  /*2840*/  @!P6 IADD3 R6, R0, 0x8, RZ ;  /* 0x000000080006e810 */ /* 0x000fe20007ffe0ff */
[----:B------:R-:W-:Y:S01]  /*2850*/  IMAD.MOV.U32 R63, RZ, RZ, c[0x0][0x1c0] ;  /* 0x00007000ff3f7624 */ /* 0x000fe200078e00ff */
[----:B------:R-:W-:Y:S02]  /*2860*/  @!P6 FSEL R7, R7, -INF , !P0 ;  /* 0xff8000000707e808 */ /* 0x000fe40004000000 */
[C---:B------:R-:W-:Y:S02]  /*2870*/  @!P6 ISETP.GE.AND P1, PT, R6.reuse, R56, PT ;  /* 0x000000380600e20c */ /* 0x040fe40003f26270 */
[----:B------:R-:W-:Y:S01]  /*2880*/  @!P6 ISETP.GE.AND P0, PT, R6, R2, PT ;  /* 0x000000020600e20c */ /* 0x000fe20003f06270 */
[----:B------:R-:W-:Y:S01]  /*2890*/  FFMA.FTZ R7, R7, c[0x0][0x23c], -R3 ;  /* 0x00008f0007077a23 */ /* 0x000fe20000010803 */
[----:B------:R-:W-:Y:S01]  /*28a0*/  @!P6 FSEL R8, R8, -INF , !P1 ;  /* 0xff8000000808e808 */ /* 0x000fe20004800000 */
[----:B------:R-:W-:Y:S01]  /*28b0*/  MUFU.EX2 R102, R102 ;  /* 0x0000006600667308 */ /* 0x000fe20000000800 */
[----:B------:R-:W-:Y:S01]  /*28c0*/  @!P6 FSEL R10, R10, -INF , !P0 ;  /* 0xff8000000a0ae808 */ /* 0x000fe20004000000 */
[----:B------:R-:W-:Y:S02]  /*28d0*/  IMAD R63, R63, c[0x0][0x22c], RZ ;  /* 0x00008b003f3f7a24 */ /* 0x000fe400078e02ff */
[----:B---3--:R-:W-:Y:S01]  /*28e0*/  IMAD R4, R205, 0x4, R169 ;  /* 0x00000004cd047824 */ /* 0x008fe200078e02a9 */
[----:B------:R-:W-:Y:S01]  /*28f0*/  IADD3 R169, R236, 0x78dde6e4, RZ ;  /* 0x78dde6e4eca97810 */ /* 0x000fe20007ffe0ff */
[----:B------:R-:W-:Y:S01]  /*2900*/  FFMA.FTZ R100, R8, c[0x0][0x23c], -R57 ;  /* 0x00008f0008647a23 */ /* 0x000fe20000010839 */
[----:B------:R-:W-:Y:S01]  /*2910*/  @!P6 IADD3 R8, R0, 0x10, RZ ;  /* 0x000000100008e810 */ /* 0x000fe20007ffe0ff */
[----:B------:R-:W-:Y:S02]  /*2920*/  FFMA.FTZ R10, R10, c[0x0][0x23c], -R3 ;  /* 0x00008f000a0a7a23 */ /* 0x000fe40000010803 */
[----:B------:R3:W1:Y:S01]  /*2930*/  MUFU.EX2 R101, R7 ;  /* 0x0000000700657308 */ /* 0x0006620000000800 */
[C---:B------:R-:W-:Y:S01]  /*2940*/  @!P6 ISETP.GE.AND P4, PT, R8.reuse, R56, PT ;  /* 0x000000380800e20c */ /* 0x040fe20003f86270 */
[----:B------:R-:W-:Y:S01]  /*2950*/  IMAD.U32 R63, R63, -0x40, RZ ;  /* 0xffffffc03f3f7824 */ /* 0x000fe200078e00ff */
[----:B------:R-:W-:Y:S01]  /*2960*/  @!P6 ISETP.GE.AND P3, PT, R8, R2, PT ;  /* 0x000000020800e20c */ /* 0x000fe20003f66270 */
[----:B--2---:R-:W-:Y:S01]  /*2970*/  IMAD.WIDE.U32 R4, R4, -0x326172a9, RZ ;  /* 0xcd9e8d5704047825 */ /* 0x004fe200078e00ff */
[----:B------:R-:W-:Y:S02]  /*2980*/  @!P6 FSEL R12, R12, -INF , !P4 ;  /* 0xff8000000c0ce808 */ /* 0x000fe40006000000 */
[----:B------:R-:W-:Y:S02]  /*2990*/  @!P6 FSEL R14, R14, -INF , !P3 ;  /* 0xff8000000e0ee808 */ /* 0x000fe40005800000 */
[----:B------:R-:W-:Y:S01]  /*29a0*/  LOP3.LUT R5, R5, R249, R236, 0x96, !PT ;  /* 0x000000f905057212 */ /* 0x000fe200078e96ec */
[----:B------:R-:W-:Y:S01]  /*29b0*/  FFMA.FTZ R12, R12, c[0x0][0x23c], -R57 ;  /* 0x00008f000c0c7a23 */ /* 0x000fe20000010839 */
[----:B------:R-:W-:Y:S01]  /*29c0*/  LOP3.LUT R58, R229, R4, R59, 0x96, !PT ;  /* 0x00000004e53a7212 */ /* 0x000fe200078e963b */
[----:B------:R-:W2:Y:S01]  /*29d0*/  MUFU.EX2 R100, R100 ;  /* 0x0000006400647308 */ /* 0x000ea20000000800 */
[----:B------:R-:W-:Y:S01]  /*29e0*/  IADD3 R59, R236, -0x255992d5, RZ ;  /* 0xdaa66d2bec3b7810 */ /* 0x000fe20007ffe0ff */
[----:B------:R-:W-:Y:S04]  /*29f0*/  IMAD.WIDE.U32 R4, R5, -0x2daee0ad, RZ ;  /* 0xd2511f5305047825 */ /* 0x000fe800078e00ff */
[----:B------:R-:W-:Y:S01]  /*2a00*/  IMAD.WIDE.U32 R64, R58, -0x2daee0ad, RZ ;  /* 0xd2511f533a407825 */ /* 0x000fe200078e00ff */
[----:B------:R-:W-:Y:S02]  /*2a10*/  LOP3.LUT R58, R5, R240, R242, 0x96, !PT ;  /* 0x000000f0053a7212 */ /* 0x000fe400078e96f2 */
[----:B------:R-:W-:Y:S01]  /*2a20*/  @!P6 IADD3 R5, R0, 0x9, RZ ;  /* 0x000000090005e810 */ /* 0x000fe20007ffe0ff */
[----:B------:R-:W-:Y:S01]  /*2a30*/  FFMA.FTZ R14, R14, c[0x0][0x23c], -R3 ;  /* 0x00008f000e0e7a23 */ /* 0x000fe20000010803 */
[----:B------:R-:W-:Y:S02]  /*2a40*/  LOP3.LUT R6, R65, R4, R243, 0x96, !PT ;  /* 0x0000000441067212 */ /* 0x000fe400078e96f3 */
[C---:B------:R-:W-:Y:S01]  /*2a50*/  @!P6 ISETP.GE.AND P2, PT, R5.reuse, R56, PT ;  /* 0x000000380500e20c */ /* 0x040fe20003f46270 */
[----:B------:R-:W-:Y:S01]  /*2a60*/  MUFU.EX2 R61, R14 ;  /* 0x0000000e003d7308 */ /* 0x000fe20000000800 */
[----:B------:R-:W-:Y:S01]  /*2a70*/  @!P6 ISETP.GE.AND P1, PT, R5, R2, PT ;  /* 0x000000020500e20c */ /* 0x000fe20003f26270 */
[----:B------:R-:W-:Y:S01]  /*2a80*/  IMAD.WIDE.U32 R4, R58, -0x326172a9, RZ ;  /* 0xcd9e8d573a047825 */ /* 0x000fe200078e00ff */
[----:B------:R-:W-:Y:S02]  /*2a90*/  @!P6 FSEL R9, R9, -INF , !P2 ;  /* 0xff8000000909e808 */ /* 0x000fe40005000000 */
[----:B------:R-:W-:Y:S01]  /*2aa0*/  @!P6 FSEL R11, R11, -INF , !P1 ;  /* 0xff8000000b0be808 */ /* 0x000fe20004800000 */
[----:B---3--:R-:W-:Y:S01]  /*2ab0*/  IMAD.WIDE.U32 R6, R6, -0x326172a9, RZ ;  /* 0xcd9e8d5706067825 */ /* 0x008fe200078e00ff */
[----:B------:R-:W-:Y:S03]  /*2ac0*/  LOP3.LUT R5, R5, R228, R66, 0x96, !PT ;  /* 0x000000e405057212 */ /* 0x000fe600078e9642 */
[----:B------:R-:W-:Y:S01]  /*2ad0*/  FFMA.FTZ R11, R11, c[0x0][0x23c], -R3 ;  /* 0x00008f000b0b7a23 */ /* 0x000fe20000010803 */
[----:B------:R-:W-:Y:S01]  /*2ae0*/  LOP3.LUT R7, R7, R4, R59, 0x96, !PT ;  /* 0x0000000407077212 */ /* 0x000fe200078e963b */
[----:B------:R-:W-:Y:S01]  /*2af0*/  IMAD.WIDE.U32 R4, R5, -0x2daee0ad, RZ ;  /* 0xd2511f5305047825 */ /* 0x000fe200078e00ff */
[----:B------:R3:W-:Y:S01]  /*2b00*/  MUFU.EX2 R66, R10 ;  /* 0x0000000a00427308 */ /* 0x0007e20000000800 */
[----:B------:R-:W-:Y:S02]  /*2b10*/  IADD3 R59, R236, 0x1715609d, RZ ;  /* 0x1715609dec3b7810 */ /* 0x000fe40007ffe0ff */
[----:B------:R-:W-:Y:S02]  /*2b20*/  FFMA.FTZ R67, R9, c[0x0][0x23c], -R57 ;  /* 0x00008f0009437a23 */ /* 0x000fe40000010839 */
[----:B------:R-:W-:Y:S01]  /*2b30*/  IMAD.WIDE.U32 R8, R7, -0x2daee0ad, RZ ;  /* 0xd2511f5307087825 */ /* 0x000fe200078e00ff */
[----:B------:R-:W-:Y:S02]  /*2b40*/  LOP3.LUT R7, R5, R64, R244, 0x96, !PT ;  /* 0x0000004005077212 */ /* 0x000fe400078e96f4 */
[----:B------:R-:W-:Y:S02]  /*2b50*/  @!P6 IADD3 R5, R0, 0x11, RZ ;  /* 0x000000110005e810 */ /* 0x000fe40007ffe0ff */
[----:B------:R-:W-:Y:S01]  /*2b60*/  MUFU.EX2 R65, R11 ;  /* 0x0000000b00417308 */ /* 0x000fe20000000800 */
[----:B------:R-:W-:Y:S02]  /*2b70*/  LOP3.LUT R52, R9, R4, R245, 0x96, !PT ;  /* 0x0000000409347212 */ /* 0x000fe400078e96f5 */
[C---:B------:R-:W-:Y:S02]  /*2b80*/  @!P6 ISETP.GE.AND P0, PT, R5.reuse, R2, PT ;  /* 0x000000020500e20c */ /* 0x040fe40003f06270 */
[----:B------:R-:W-:Y:S01]  /*2b90*/  @!P6 ISETP.GE.AND P2, PT, R5, R56, PT ;  /* 0x000000380500e20c */ /* 0x000fe20003f46270 */
[----:B------:R-:W-:Y:S01]  /*2ba0*/  IMAD.WIDE.U32 R4, R7, -0x326172a9, RZ ;  /* 0xcd9e8d5707047825 */ /* 0x000fe200078e00ff */
[----:B------:R-:W-:Y:S02]  /*2bb0*/  @!P6 FSEL R15, R15, -INF , !P0 ;  /* 0xff8000000f0fe808 */ /* 0x000fe40004000000 */
[----:B------:R-:W-:Y:S01]  /*2bc0*/  @!P6 FSEL R13, R13, -INF , !P2 ;  /* 0xff8000000d0de808 */ /* 0x000fe20005000000 */
[----:B------:R1:W-:Y:S01]  /*2bd0*/  MUFU.EX2 R64, R12 ;  /* 0x0000000c00407308 */ /* 0x0003e20000000800 */
[----:B------:R-:W-:Y:S01]  /*2be0*/  IMAD.WIDE.U32 R52, R52, -0x326172a9, RZ ;  /* 0xcd9e8d5734347825 */ /* 0x000fe200078e00ff */
[----:B------:R-:W-:Y:S02]  /*2bf0*/  LOP3.LUT R6, R5, R6, R169, 0x96, !PT ;  /* 0x0000000605067212 */ /* 0x000fe400078e96a9 */
[----:B---3--:R-:W-:Y:S01]  /*2c00*/  IADD3 R10, R236, -0x4ab325aa, RZ ;  /* 0xb54cda56ec0a7810 */ /* 0x008fe20007ffe0ff */
[----:B------:R-:W-:Y:S01]  /*2c10*/  FFMA.FTZ R15, R15, c[0x0][0x23c], -R3 ;  /* 0x00008f000f0f7a23 */ /* 0x000fe20000010803 */
[----:B------:R-:W-:Y:S01]  /*2c20*/  LOP3.LUT R5, R53, R4, R59, 0x96, !PT ;  /* 0x0000000435057212 */ /* 0x000fe200078e963b */
[----:B------:R-:W-:Y:S01]  /*2c30*/  IMAD.WIDE.U32 R6, R6, -0x2daee0ad, RZ ;  /* 0xd2511f5306067825 */ /* 0x000fe200078e00ff */
[C---:B------:R-:W-:Y:S02]  /*2c40*/  @!P6 IADD3 R4, R0.reuse, 0x18, RZ ;  /* 0x000000180004e810 */ /* 0x040fe40007ffe0ff */
[----:B------:R-:W-:Y:S01]  /*2c50*/  @!P6 IADD3 R0, R0, 0x19, RZ ;  /* 0x000000190000e810 */ /* 0x000fe20007ffe0ff */
[----:B------:R-:W-:Y:S01]  /*2c60*/  MUFU.EX2 R67, R67 ;  /* 0x0000004300437308 */ /* 0x000fe20000000800 */
[C---:B------:R-:W-:Y:S01]  /*2c70*/  @!P6 ISETP.GE.AND P1, PT, R4.reuse, R56, PT ;  /* 0x000000380400e20c */ /* 0x040fe20003f26270 */
[----:B------:R-:W-:Y:S01]  /*2c80*/  FFMA.FTZ R13, R13, c[0x0][0x23c], -R57 ;  /* 0x00008f000d0d7a23 */ /* 0x000fe20000010839 */
[----:B------:R-:W-:Y:S01]  /*2c90*/  @!P6 ISETP.GE.AND P5, PT, R4, R2, PT ;  /* 0x000000020400e20c */ /* 0x000fe20003fa6270 */
[----:B------:R-:W-:Y:S01]  /*2ca0*/  IMAD.WIDE.U32 R4, R5, -0x2daee0ad, RZ ;  /* 0xd2511f5305047825 */ /* 0x000fe200078e00ff */
[----:B------:R-:W-:Y:S02]  /*2cb0*/  LOP3.LUT R8, R7, R8, R246, 0x96, !PT ;  /* 0x0000000807087212 */ /* 0x000fe400078e96f6 */
[C---:B------:R-:W-:Y:S02]  /*2cc0*/  @!P6 ISETP.GE.AND P4, PT, R0.reuse, R56, PT ;  /* 0x000000380000e20c */ /* 0x040fe40003f86270 */
[----:B------:R-:W-:Y:S01]  /*2cd0*/  @!P6 ISETP.GE.AND P2, PT, R0, R2, PT ;  /* 0x000000020000e20c */ /* 0x000fe20003f46270 */
[----:B------:R-:W-:Y:S01]  /*2ce0*/  MUFU.EX2 R62, R13 ;  /* 0x0000000d003e7308 */ /* 0x000fe20000000800 */
[--C-:B------:R-:W-:Y:S02]  /*2cf0*/  SHF.R.U32.HI R0, RZ, 0x18, R4.reuse ;  /* 0x00000018ff007819 */ /* 0x100fe40000011604 */
[----:B------:R-:W-:Y:S02]  /*2d00*/  LOP3.LUT R2, R5, R6, R247, 0x96, !PT ;  /* 0x0000000605027212 */ /* 0x000fe400078e96f7 */
[C---:B------:R-:W-:Y:S02]  /*2d10*/  LOP3.LUT R6, R4.reuse, 0xff, RZ, 0xc0, !PT ;  /* 0x000000ff04067812 */ /* 0x040fe400078ec0ff */
[----:B-1----:R-:W-:Y:S02]  /*2d20*/  LOP3.LUT R12, R4, 0xffff, RZ, 0xc0, !PT ;  /* 0x0000ffff040c7812 */ /* 0x002fe400078ec0ff */
[----:B------:R-:W-:Y:S01]  /*2d30*/  SHF.R.U32.HI R11, RZ, 0x10, R4 ;  /* 0x00000010ff0b7819 */ /* 0x000fe20000011604 */
[----:B------:R-:W-:Y:S01]  /*2d40*/  IMAD.WIDE.U32 R4, R8, -0x326172a9, RZ ;  /* 0xcd9e8d5708047825 */ /* 0x000fe200078e00ff */
[----:B------:R-:W-:Y:S01]  /*2d50*/  ISETP.LE.U32.AND P0, PT, R0, UR5, PT ;  /* 0x0000000500007c0c */ /* 0x000fe2000bf03070 */
[----:B------:R-:W-:Y:S01]  /*2d60*/  MUFU.EX2 R60, R15 ;  /* 0x0000000f003c7308 */ /* 0x000fe20000000800 */
[----:B------:R-:W-:Y:S02]  /*2d70*/  ISETP.LE.U32.AND P3, PT, R6, UR5, PT ;  /* 0x0000000506007c0c */ /* 0x000fe4000bf63070 */
[----:B------:R-:W-:Y:S02]  /*2d80*/  LOP3.LUT R0, R5, R52, R10, 0x96, !PT ;  /* 0x0000003405007212 */ /* 0x000fe400078e960a */
[----:B------:R-:W-:Y:S02]  /*2d90*/  LOP3.LUT R7, R4, 0xffff, RZ, 0xc0, !PT ;  /* 0x0000ffff04077812 */ /* 0x000fe400078ec0ff */
[----:B------:R-:W-:Y:S02]  /*2da0*/  LOP3.LUT R6, R0, 0xff, RZ, 0xc0, !PT ;  /* 0x000000ff00067812 */ /* 0x000fe400078ec0ff */
[----:B------:R-:W-:Y:S02]  /*2db0*/  LOP3.LUT R8, R4, 0xff, RZ, 0xc0, !PT ;  /* 0x000000ff04087812 */ /* 0x000fe400078ec0ff */
[--C-:B------:R-:W-:Y:S02]  /*2dc0*/  SHF.R.U32.HI R9, RZ, 0x10, R4.reuse ;  /* 0x00000010ff097819 */ /* 0x100fe40000011604 */
[----:B------:R-:W-:Y:S02]  /*2dd0*/  SHF.R.U32.HI R10, RZ, 0x18, R4 ;  /* 0x00000018ff0a7819 */ /* 0x000fe40000011604 */
[----:B------:R-:W-:Y:S02]  /*2de0*/  LOP3.LUT R4, R0, 0xffff, RZ, 0xc0, !PT ;  /* 0x0000ffff00047812 */ /* 0x000fe400078ec0ff */
[----:B------:R-:W-:Y:S02]  /*2df0*/  @!P6 FSEL R16, R16, -INF , !P1 ;  /* 0xff8000001010e808 */ /* 0x000fe40004800000 */
[----:B------:R-:W-:Y:S02]  /*2e00*/  ISETP.LE.U32.AND P1, PT, R6, UR5, PT ;  /* 0x0000000506007c0c */ /* 0x000fe4000bf23070 */
[----:B------:R-:W-:Y:S01]  /*2e10*/  SHF.R.U32.HI R4, RZ, 0x8, R4 ;  /* 0x00000008ff047819 */ /* 0x000fe20000011604 */
[----:B------:R-:W-:Y:S01]  /*2e20*/  FFMA.FTZ R16, R16, c[0x0][0x23c], -R57 ;  /* 0x00008f0010107a23 */ /* 0x000fe20000010839 */
[----:B------:R-:W-:Y:S02]  /*2e30*/  @!P6 FSEL R19, R19, -INF , !P2 ;  /* 0xff8000001313e808 */ /* 0x000fe40005000000 */
[----:B------:R-:W-:Y:S01]  /*2e40*/  @!P6 FSEL R18, R18, -INF , !P5 ;  /* 0xff8000001212e808 */ /* 0x000fe20006800000 */
[----:B------:R-:W1:Y:S01]  /*2e50*/  MUFU.EX2 R59, R16 ;  /* 0x00000010003b7308 */ /* 0x000e620000000800 */
[----:B------:R-:W-:Y:S02]  /*2e60*/  LOP3.LUT R4, R4, 0xffff, RZ, 0xc0, !PT ;  /* 0x0000ffff04047812 */ /* 0x000fe400078ec0ff */
[--C-:B------:R-:W-:Y:S01]  /*2e70*/  SHF.R.U32.HI R5, RZ, 0x10, R0.reuse ;  /* 0x00000010ff057819 */ /* 0x100fe20000011600 */
[--C-:B------:R-:W-:Y:S01]  /*2e80*/  FFMA.FTZ R18, R18, c[0x0][0x23c], -R3.reuse ;  /* 0x00008f0012127a23 */ /* 0x100fe20000010803 */
[----:B------:R-:W-:Y:S01]  /*2e90*/  ISETP.LE.U32.AND P5, PT, R4, UR5, PT ;  /* 0x0000000504007c0c */ /* 0x000fe2000bfa3070 */
[----:B------:R-:W-:Y:S01]  /*2ea0*/  FFMA.FTZ R3, R19, c[0x0][0x23c], -R3 ;  /* 0x00008f0013037a23 */ /* 0x000fe20000010803 */
[----:B------:R-:W-:Y:S01]  /*2eb0*/  SHF.R.U32.HI R0, RZ, 0x18, R0 ;  /* 0x00000018ff007819 */ /* 0x000fe20000011600 */
[----:B------:R-:W-:Y:S01]  /*2ec0*/  @!P1 FADD.FTZ R168, -R168, -RZ ;  /* 0x800000ffa8a89221 */ /* 0x000fe20000010100 */
[----:B------:R-:W-:Y:S01]  /*2ed0*/  @!P6 FSEL R17, R17, -INF , !P4 ;  /* 0xff8000001111e808 */ /* 0x000fe20006000000 */
[----:B------:R-:W3:Y:S01]  /*2ee0*/  MUFU.EX2 R56, R3 ;  /* 0x0000000300387308 */ /* 0x000ee20000000800 */
[----:B------:R-:W-:Y:S02]  /*2ef0*/  ISETP.LE.U32.AND P6, PT, R0, UR5, PT ;  /* 0x0000000500007c0c */ /* 0x000fe4000bfc3070 */
[----:B------:R-:W-:Y:S01]  /*2f00*/  ISETP.LE.U32.AND P1, PT, R8, UR5, PT ;  /* 0x0000000508007c0c */ /* 0x000fe2000bf23070 */
[----:B------:R-:W-:Y:S01]  /*2f10*/  FFMA.FTZ R57, R17, c[0x0][0x23c], -R57 ;  /* 0x00008f0011397a23 */ /* 0x000fe20000010839 */
[----:B------:R-:W-:Y:S02]  /*2f20*/  SHF.R.U32.HI R0, RZ, 0x8, R7 ;  /* 0x00000008ff007819 */ /* 0x000fe40000011607 */
[----:B------:R-:W-:Y:S01]  /*2f30*/  LOP3.LUT R5, R5, 0xff, RZ, 0xc0, !PT ;  /* 0x000000ff05057812 */ /* 0x000fe200078ec0ff */
[----:B----4-:R-:W-:Y:S01]  /*2f40*/  @!P5 FADD.FTZ R103, -R103, -RZ ;  /* 0x800000ff6767d221 */ /* 0x010fe20000010100 */
[----:B------:R-:W-:Y:S01]  /*2f50*/  LOP3.LUT R0, R0, 0xffff, RZ, 0xc0, !PT ;  /* 0x0000ffff00007812 */ /* 0x000fe200078ec0ff */
[----:B------:R-:W-:Y:S01]  /*2f60*/  MUFU.EX2 R58, R57 ;  /* 0x00000039003a7308 */ /* 0x000fe20000000800 */
[----:B------:R-:W-:Y:S02]  /*2f70*/  ISETP.LE.U32.AND P4, PT, R5, UR5, PT ;  /* 0x0000000505007c0c */ /* 0x000fe4000bf83070 */
[----:B------:R-:W-:Y:S01]  /*2f80*/  ISETP.LE.U32.AND P5, PT, R0, UR5, PT ;  /* 0x0000000500007c0c */ /* 0x000fe2000bfa3070 */
[----:B------:R-:W-:Y:S01]  /*2f90*/  @!P6 FADD.FTZ R101, -R101, -RZ ;  /* 0x800000ff6565e221 */ /* 0x000fe20000010100 */
[----:B------:R-:W-:Y:S01]  /*2fa0*/  LOP3.LUT R0, R9, 0xff, RZ, 0xc0, !PT ;  /* 0x000000ff09007812 */ /* 0x000fe200078ec0ff */
[----:B--2---:R-:W-:Y:S01]  /*2fb0*/  @!P1 FADD.FTZ R100, -R100, -RZ ;  /* 0x800000ff64649221 */ /* 0x004fe20000010100 */
[----:B------:R-:W-:Y:S01]  /*2fc0*/  LOP3.LUT R4, R2, 0xff, RZ, 0xc0, !PT ;  /* 0x000000ff02047812 */ /* 0x000fe200078ec0ff */
[----:B-1----:R-:W-:Y:S01]  /*2fd0*/  @!P3 FADD.FTZ R59, -R59, -RZ ;  /* 0x800000ff3b3bb221 */ /* 0x002fe20000010100 */
[----:B------:R-:W-:Y:S01]  /*2fe0*/  ISETP.LE.U32.AND P6, PT, R0, UR5, PT ;  /* 0x0000000500007c0c */ /* 0x000fe2000bfc3070 */
[----:B------:R-:W1:Y:S01]  /*2ff0*/  MUFU.EX2 R57, R18 ;  /* 0x0000001200397308 */ /* 0x000e620000000800 */
[----:B------:R-:W-:Y:S02]  /*3000*/  ISETP.LE.U32.AND P1, PT, R10, UR5, PT ;  /* 0x000000050a007c0c */ /* 0x000fe4000bf23070 */
[----:B------:R-:W-:Y:S01]  /*3010*/  ISETP.LE.U32.AND P2, PT, R4, UR5, PT ;  /* 0x0000000504007c0c */ /* 0x000fe2000bf43070 */
[----:B------:R-:W-:Y:S01]  /*3020*/  @!P4 FADD.FTZ R102, -R102, -RZ ;  /* 0x800000ff6666c221 */ /* 0x000fe20000010100 */
[--C-:B------:R-:W-:Y:S01]  /*3030*/  SHF.R.U32.HI R4, RZ, 0x18, R2.reuse ;  /* 0x00000018ff047819 */ /* 0x100fe20000011602 */
[----:B------:R-:W-:Y:S01]  /*3040*/  @!P5 FADD.FTZ R67, -R67, -RZ ;  /* 0x800000ff4343d221 */ /* 0x000fe20000010100 */
[----:B------:R-:W-:Y:S01]  /*3050*/  SHF.R.U32.HI R0, RZ, 0x10, R2 ;  /* 0x00000010ff007819 */ /* 0x000fe20000011602 */
[----:B---3--:R-:W-:Y:S01]  /*3060*/  @!P0 FADD.FTZ R56, -R56, -RZ ;  /* 0x800000ff38388221 */ /* 0x008fe20000010100 */
[----:B------:R-:W-:Y:S02]  /*3070*/  LOP3.LUT R2, R2, 0xffff, RZ, 0xc0, !PT ;  /* 0x0000ffff02027812 */ /* 0x000fe400078ec0ff */
[----:B------:R-:W-:Y:S01]  /*3080*/  LOP3.LUT R0, R0, 0xff, RZ, 0xc0, !PT ;  /* 0x000000ff00007812 */ /* 0x000fe200078ec0ff */
[----:B------:R-:W-:Y:S01]  /*3090*/  @!P6 FADD.FTZ R66, -R66, -RZ ;  /* 0x800000ff4242e221 */ /* 0x000fe20000010100 */
[----:B------:R-:W-:Y:S01]  /*30a0*/  SHF.R.U32.HI R2, RZ, 0x8, R2 ;  /* 0x00000008ff027819 */ /* 0x000fe20000011602 */
[----:B------:R-:W-:Y:S01]  /*30b0*/  @!P1 FADD.FTZ R65, -R65, -RZ ;  /* 0x800000ff41419221 */ /* 0x000fe20000010100 */
[----:B------:R-:W-:Y:S01]  /*30c0*/  LOP3.LUT R3, R11, 0xff, RZ, 0xc0, !PT ;  /* 0x000000ff0b037812 */ /* 0x000fe200078ec0ff */
[----:B------:R-:W-:Y:S01]  /*30d0*/  @!P2 FADD.FTZ R64, -R64, -RZ ;  /* 0x800000ff4040a221 */ /* 0x000fe20000010100 */
[----:B------:R-:W-:Y:S02]  /*30e0*/  LOP3.LUT R2, R2, 0xffff, RZ, 0xc0, !PT ;  /* 0x0000ffff02027812 */ /* 0x000fe400078ec0ff */
[----:B------:R-:W-:Y:S02]  /*30f0*/  ISETP.LE.U32.AND P5, PT, R0, UR5, PT ;  /* 0x0000000500007c0c */ /* 0x000fe4000bfa3070 */
[----:B------:R-:W-:Y:S02]  /*3100*/  SHF.R.U32.HI R0, RZ, 0x8, R12 ;  /* 0x00000008ff007819 */ /* 0x000fe4000001160c */
[----:B------:R-:W-:Y:S02]  /*3110*/  ISETP.LE.U32.AND P1, PT, R3, UR5, PT ;  /* 0x0000000503007c0c */ /* 0x000fe4000bf23070 */
[----:B------:R-:W-:Y:S02]  /*3120*/  F2FP.RELU.BF16.PACK_AB R3, R103, R168 ;  /* 0x000000a86703723e */ /* 0x000fe400000018ff */
[----:B------:R-:W-:Y:S02]  /*3130*/  LOP3.LUT R0, R0, 0xffff, RZ, 0xc0, !PT ;  /* 0x0000ffff00007812 */ /* 0x000fe400078ec0ff */
[----:B------:R-:W-:Y:S01]  /*3140*/  ISETP.LE.U32.AND P6, PT, R2, UR5, PT ;  /* 0x0000000502007c0c */ /* 0x000fe2000bfc3070 */
[----:B------:R2:W-:Y:S01]  /*3150*/  STS [R218+0x12000], R3 ;  /* 0x01200003da007388 */ /* 0x0005e20000000800 */
[----:B------:R-:W-:Y:S01]  /*3160*/  F2FP.RELU.BF16.PACK_AB R2, R101, R102 ;  /* 0x000000666502723e */ /* 0x000fe200000018ff */
[----:B------:R-:W-:Y:S01]  /*3170*/  @!P5 FADD.FTZ R61, -R61, -RZ ;  /* 0x800000ff3d3dd221 */ /* 0x000fe20000010100 */
[----:B------:R-:W-:Y:S02]  /*3180*/  ISETP.LE.U32.AND P2, PT, R0, UR5, PT ;  /* 0x0000000500007c0c */ /* 0x000fe4000bf43070 */
[----:B------:R-:W-:Y:S01]  /*3190*/  F2FP.RELU.BF16.PACK_AB R0, R67, R100 ;  /* 0x000000644300723e */ /* 0x000fe200000018ff */
[----:B------:R3:W-:Y:S01]  /*31a0*/  STS [R218+0x12400], R2 ;  /* 0x01240002da007388 */ /* 0x0007e20000000800 */
[----:B------:R-:W-:Y:S01]  /*31b0*/  ISETP.LE.U32.AND P4, PT, R4, UR5, PT ;  /* 0x0000000504007c0c */ /* 0x000fe2000bf83070 */
[----:B-1----:R-:W-:Y:S01]  /*31c0*/  @!P1 FADD.FTZ R57, -R57, -RZ ;  /* 0x800000ff39399221 */ /* 0x002fe20000010100 */
[----:B------:R-:W-:Y:S01]  /*31d0*/  F2FP.RELU.BF16.PACK_AB R5, R65, R66 ;  /* 0x000000424105723e */ /* 0x000fe200000018ff */
[----:B------:R1:W-:Y:S01]  /*31e0*/  STS [R221+0x12000], R0 ;  /* 0x01200000dd007388 */ /* 0x0003e20000000800 */
[----:B------:R-:W-:Y:S01]  /*31f0*/  FSETP.GE.FTZ.AND P1, PT, R103, RZ, PT ;  /* 0x000000ff6700720b */ /* 0x000fe20003f36000 */
[----:B------:R-:W-:Y:S01]  /*3200*/  @!P6 FADD.FTZ R62, -R62, -RZ ;  /* 0x800000ff3e3ee221 */ /* 0x000fe20000010100 */
[----:B------:R-:W-:Y:S01]  /*3210*/  FSETP.GE.FTZ.AND P5, PT, R100, RZ, PT ;  /* 0x000000ff6400720b */ /* 0x000fe20003fb6000 */
[----:B------:R-:W-:Y:S01]  /*3220*/  STS [R221+0x12400], R5 ;  /* 0x01240005dd007388 */ /* 0x000fe20000000800 */
[----:B------:R-:W-:Y:S01]  /*3230*/  FSETP.GE.FTZ.AND P3, PT, R64, RZ, PT ;  /* 0x000000ff4000720b */ /* 0x000fe20003f76000 */
[----:B------:R-:W-:Y:S01]  /*3240*/  @!P2 FADD.FTZ R58, -R58, -RZ ;  /* 0x800000ff3a3aa221 */ /* 0x000fe20000010100 */
[----:B------:R-:W-:Y:S02]  /*3250*/  F2FP.RELU.BF16.PACK_AB R4, R62, R64 ;  /* 0x000000403e04723e */ /* 0x000fe400000018ff */
[----:B------:R-:W-:Y:S01]  /*3260*/  FSETP.GE.FTZ.AND P2, PT, R168, RZ, PT ;  /* 0x000000ffa800720b */ /* 0x000fe20003f56000 */
[----:B------:R-:W-:Y:S01]  /*3270*/  @!P4 FADD.FTZ R60, -R60, -RZ ;  /* 0x800000ff3c3cc221 */ /* 0x000fe20000010100 */
[----:B------:R-:W-:Y:S01]  /*3280*/  FSETP.GE.FTZ.AND P4, PT, R67, RZ, PT ;  /* 0x000000ff4300720b */ /* 0x000fe20003f96000 */
[----:B------:R-:W-:Y:S03]  /*3290*/  STS [R219+0x12000], R4 ;  /* 0x01200004db007388 */ /* 0x000fe60000000800 */
[----:B--2---:R-:W-:Y:S05]  /*32a0*/  F2FP.RELU.BF16.PACK_AB R3, R60, R61 ;  /* 0x0000003d3c03723e */ /* 0x004fea00000018ff */
[----:B------:R2:W-:Y:S01]  /*32b0*/  STS [R219+0x12400], R3 ;  /* 0x01240003db007388 */ /* 0x0005e20000000800 */
[----:B---3--:R-:W-:Y:S02]  /*32c0*/  F2FP.RELU.BF16.PACK_AB R2, R58, R59 ;  /* 0x0000003b3a02723e */ /* 0x008fe400000018ff */
[----:B-1----:R-:W-:Y:S03]  /*32d0*/  F2FP.RELU.BF16.PACK_AB R0, R56, R57 ;  /* 0x000000393800723e */ /* 0x002fe600000018ff */
[----:B------:R1:W-:Y:S04]  /*32e0*/  STS [R220+0x12000], R2 ;  /* 0x01200002dc007388 */ /* 0x0003e80000000800 */
[----:B------:R-:W-:Y:S04]  /*32f0*/  STS [R220+0x12400], R0 ;  /* 0x01240000dc007388 */ /* 0x000fe80000000800 */
[----:B------:R-:W3:Y:S08]  /*3300*/  LDSM.16.M88.4 R16, [R193+0x8000] ;  /* 0x00800000c110783b */ /* 0x000ef00000000200 */
[----:B------:R-:W4:Y:S01]  /*3310*/  LDSM.16.M88.4 R52, [R195+0x8000] ;  /* 0x00800000c334783b */ /* 0x000f220000000200 */
[----:B--2---:R-:W-:Y:S02]  /*3320*/  IMAD.MOV.U32 R3, RZ, RZ, R224 ;  /* 0x000000ffff037224 */ /* 0x004fe400078e00e0 */
[----:B-1----:R-:W-:Y:S01]  /*3330*/  IMAD.MOV.U32 R2, RZ, RZ, R225 ;  /* 0x000000ffff027224 */ /* 0x002fe200078e00e1 */
        /* <DEDUP_REMOVED lines=81> */
[C---:B------:R-:W-:Y:S01]  /*3850*/  FADD.FTZ R4, -R0.reuse, R14 ;  /* 0x0000000e00047221 */ /* 0x040fe20000010100 */
        /* <DEDUP_REMOVED lines=24> */
[----:B------:R-:W-:Y:S05]  /*39e0*/  IMAD.U32 R2, R4, -0x40, RZ ;  /* 0xffffffc004027824 */ /* 0x000fea00078e00ff */
[C---:B------:R-:W-:Y:S04]  /*39f0*/  LEA R3, P0, R2.reuse, R208, 0x1 ;  /* 0x000000d002037211 */ /* 0x040fe800078008ff */
[----:B------:R-:W-:Y:S01]  /*3a00*/  LEA.HI.X.SX32 R2, R2, R209, 0x1, P0 ;  /* 0x000000d102027211 */ /* 0x000fe200000f0eff */
[----:B------:R-:W-:Y:S01]  /*3a10*/  IMAD.MOV.U32 R208, RZ, RZ, R3 ;  /* 0x000000ffffd07224 */ /* 0x000fe200078e0003 */
[----:B------:R-:W-:Y:S02]  /*3a20*/  ISETP.NE.U32.AND P0, PT, R0, 0x1, PT ;  /* 0x000000010000780c */ /* 0x000fe40003f05070 */
[----:B------:R-:W-:Y:S02]  /*3a30*/  MOV R209, R2 ;  /* 0x0000000200d17202 */ /* 0x000fe40000000f00 */
[----:B------:R-:W-:Y:S02]  /*3a40*/  SEL R0, R5, 0x4000, !P0 ;  /* 0x0000400005007807 */ /* 0x000fe40004000000 */
[----:B------:R-:W-:Y:S02]  /*3a50*/  LEA R2, P0, R4, R208, 0x6 ;  /* 0x000000d004027211 */ /* 0x000fe400078030ff */
[----:B------:R-:W-:Y:S01]  /*3a60*/  IADD3 R187, R187, R0, RZ ;  /* 0x00000000bbbb7210 */ /* 0x000fe20007ffe0ff */
[----:B------:R-:W-:Y:S02]  /*3a70*/  IMAD.IADD R212, R212, 0x1, R0 ;  /* 0x00000001d4d47824 */ /* 0x000fe400078e0200 */
[----:B------:R-:W-:Y:S03]  /*3a80*/  IMAD.MOV.U32 R0, RZ, RZ, c[0x0][0x194] ;  /* 0x00006500ff007624 */ /* 0x000fe600078e00ff */
[----:B------:R-:W-:Y:S01]  /*3a90*/  @!PT LDS RZ, [RZ] ;  /* 0x00000000fffff984 */ /* 0x000fe20000000800 */
[----:B------:R-:W-:Y:S01]  /*3aa0*/  @!PT LDS RZ, [RZ] ;  /* 0x00000000fffff984 */ /* 0x000fe20000000800 */
[----:B------:R-:W-:Y:S01]  /*3ab0*/  @!PT LDS RZ, [RZ] ;  /* 0x00000000fffff984 */ /* 0x000fe20000000800 */
[----:B------:R1:W-:Y:S02]  /*3ac0*/  LDGSTS.E.BYPASS.LTC128B.128 [R212], [R208.64] ;  /* 0x00000000d0d47fae */ /* 0x0003e4000b901d52 */
[----:B------:R-:W-:Y:S02]  /*3ad0*/  LEA.HI.X R3, R4, R209, R0, 0x6, P0 ;  /* 0x000000d104037211 */ /* 0x000fe400000f3400 */
[----:B------:R1:W-:Y:S04]  /*3ae0*/  LDGSTS.E.BYPASS.LTC128B.128 [R212+0x2000], [R208.64+0x80] ;  /* 0x02000080d0d47fae */ /* 0x0003e8000b901d52 */
[----:B------:R1:W-:Y:S04]  /*3af0*/  LDGSTS.E.BYPASS.LTC128B.128 [R212+0x1000], [R2.64] ;  /* 0x0100000002d47fae */ /* 0x0003e8000b901d52 */
[----:B------:R1:W-:Y:S04]  /*3b00*/  LDGSTS.E.BYPASS.LTC128B.128 [R212+0x3000], [R2.64+0x80] ;  /* 0x0300008002d47fae */ /* 0x0003e8000b901d52 */
[----:B------:R-:W0:Y:S02]  /*3b10*/  LDGDEPBAR ;  /* 0x00000000000079af */ /* 0x000e240000000000 */
.L_x_441:
        /* <DEDUP_REMOVED lines=85> */
.L_x_442:
        /* <DEDUP_REMOVED lines=54> */
[----:B------:R-:W-:Y:S01]  /*43d0*/  @P4 IMAD.MOV.U32 R217, RZ, RZ, R0 ;  /* 0x000000ffffd94224 */ /* 0x000fe200078e0000 */
[----:B------:R-:W-:Y:S01]  /*43e0*/  IADD3 R0, R251, 0x40, RZ ;  /* 0x00000040fb007810 */ /* 0x000fe20007ffe0ff */
[----:B------:R-:W-:Y:S01]  /*43f0*/  IMAD R171, R171, c[0x0][0x1c0], RZ ;  /* 0x00007000abab7a24 */ /* 0x000fe200078e02ff */
[-C--:B-1----:R-:W-:Y:S05]  /*4400*/  HMMA.16816.F32.BF16 R4, R172, R176.reuse, R4 ;  /* 0x000000b0ac04723c */ /* 0x082fea0000041804 */
[----:B------:R-:W-:Y:S02]  /*4410*/  IMAD R171, R171, 0x38, RZ ;  /* 0x00000038abab7824 */ /* 0x000fe400078e02ff */
[C---:B------:R-:W-:Y:S01]  /*4420*/  IMAD.IADD R0, R214.reuse, 0x1, R0 ;  /* 0x00000001d6007824 */ /* 0x040fe200078e0200 */
[C---:B------:R-:W-:Y:S04]  /*4430*/  HMMA.16816.F32.BF16 R8, R180.reuse, R176, R8 ;  /* 0x000000b0b408723c */ /* 0x040fe80000041808 */
[----:B------:R-:W-:Y:S03]  /*4440*/  IMAD.IADD R0, R214, 0x1, R0 ;  /* 0x00000001d6007824 */ /* 0x000fe600078e0200 */
        /* <DEDUP_REMOVED lines=18> */
[CC--:B------:R-:W-:Y:S02]  /*4570*/  LEA.HI.X.SX32 R101, R251.reuse, R207.reuse, 0x2, P0 ;  /* 0x000000cffb657211 */ /* 0x0c0fe400000f16ff */
        /* <DEDUP_REMOVED lines=34> */
[C---:B------:R-:W-:Y:S02]  /*47a0*/  IADD3 R170, R251.reuse, 0x40, RZ ;  /* 0x00000040fbaa7810 */ /* 0x040fe40007ffe0ff */
[----:B----4-:R-:W-:Y:S01]  /*47b0*/  IADD3 R16, R251, 0x60, RZ ;  /* 0x00000060fb107810 */ /* 0x010fe20007ffe0ff */
[----:B------:R-:W-:Y:S02]  /*47c0*/  RED.E.ADD.F32.FTZ.RN.STRONG.GPU [R10.64], R12 ;  /* 0x0000000c0a00798e */ /* 0x000fe4000c10e792 */
[----:B------:R-:W-:Y:S02]  /*47d0*/  IMAD.IADD R170, R214, 0x1, R170 ;  /* 0x00000001d6aa7824 */ /* 0x000fe400078e02aa */
        /* <DEDUP_REMOVED lines=35> */
[C---:B------:R-:W-:Y:S03]  /*4a10*/  LOP3.LUT R0, R205.reuse, 0x1, RZ, 0xc0, !PT ;  /* 0x00000001cd007812 */ /* 0x040fe600078ec0ff */
[----:B------:R3:W-:Y:S04]  /*4a20*/  RED.E.ADD.F32.FTZ.RN.STRONG.GPU [R2.64+0x180], R65 ;  /* 0x000180410200798e */ /* 0x0007e8000c10e792 */
[----:B------:R-:W-:Y:S01]  /*4a30*/  LDSM.16.MT88.4 R56, [R184+0x800] ;  /* 0x00080000b838783b */ /* 0x000fe20000004200 */
[CC--:B-1----:R-:W-:Y:S04]  /*4a40*/  LEA R4, P1, R16.reuse, R206.reuse, 0x2 ;  /* 0x000000ce10047211 */ /* 0x0c2fe800078210ff */
[-C--:B------:R-:W-:Y:S02]  /*4a50*/  LEA.HI.X.SX32 R5, R16, R207.reuse, 0x2, P1 ;  /* 0x000000cf10057211 */ /* 0x080fe400008f16ff */
[CC--:B--2---:R-:W-:Y:S01]  /*4a60*/  LEA R6, P2, R230.reuse, R206.reuse, 0x2 ;  /* 0x000000cee6067211 */ /* 0x0c4fe200078410ff */
[----:B------:R-:W-:Y:S03]  /*4a70*/  LDSM.16.MT88.4 R16, [R184+0x2000] ;  /* 0x00200000b810783b */ /* 0x000fe60000004200 */
[----:B------:R-:W-:Y:S01]  /*4a80*/  LEA.HI.X.SX32 R7, R230, R207, 0x2, P2 ;  /* 0x000000cfe6077211 */ /* 0x000fe200010f16ff */
        /* <DEDUP_REMOVED lines=63> */
.L_x_440:
[----:B--234-:R-:W2:Y:S04]  /*4e80*/  LDL.LU R60, [R1+0x18] ;  /* 0x00001800013c7983 */ /* 0x01cea80000300800 */
[----:B------:R-:W3:Y:S04]  /*4e90*/  LDL.64 R58, [R1+0x10] ;  /* 0x00001000013a7983 */ /* 0x000ee80000100a00 */
[----:B------:R-:W4:Y:S04]  /*4ea0*/  LDL.LU R57, [R1+0xc] ;  /* 0x00000c0001397983 */ /* 0x000f280000300800 */
[----:B------:R-:W4:Y:S04]  /*4eb0*/  LDL R56, [R1] ;  /* 0x0000000001387983 */ /* 0x000f280000100800 */
[----:B------:R-:W4:Y:S01]  /*4ec0*/  LDL R55, [R1+0x4] ;  /* 0x0000040001377983 */ /* 0x000f220000100800 */
[----:B------:R-:W-:-:S02]  /*4ed0*/  FMUL.FTZ R68, R68, c[0x0][0x2e0] ;  /* 0x0000b80044447a20 */ /* 0x000fc40000410000 */
[----:B------:R-:W-:Y:S02]  /*4ee0*/  FMUL.FTZ R0, R69, c[0x0][0x2e0] ;  /* 0x0000b80045007a20 */ /* 0x000fe40000410000 */
[----:B------:R-:W-:Y:S02]  /*4ef0*/  FMUL.FTZ R70, R70, c[0x0][0x2e0] ;  /* 0x0000b80046467a20 */ /* 0x000fe40000410000 */
[----:B------:R-:W-:Y:S01]  /*4f00*/  FMUL.FTZ R2, R71, c[0x0][0x2e0] ;  /* 0x0000b80047027a20 */ /* 0x000fe20000410000 */
[----:B------:R-:W-:Y:S01]  /*4f10*/  F2FP.BF16.PACK_AB R0, R0, R68 ;  /* 0x000000440000723e */ /* 0x000fe200000010ff */
[----:B------:R-:W-:Y:S01]  /*4f20*/  BAR.SYNC.DEFER_BLOCKING 0x0 ;  /* 0x0000000000007b1d */ /* 0x000fe20000010000 */
        /* <DEDUP_REMOVED lines=32> */
[----:B------:R-:W-:Y:S02]  /*5130*/  FMUL.FTZ R30, R30, c[0x0][0x2dc] ;  /* 0x0000b7001e1e7a20 */ /* 0x000fe40000410000 */
[----:B------:R-:W-:Y:S01]  /*5140*/  FMUL.FTZ R20, R31, c[0x0][0x2dc] ;  /* 0x0000b7001f147a20 */ /* 0x000fe20000410000 */
[----:B------:R-:W-:Y:S01]  /*5150*/  F2FP.BF16.PACK_AB R98, R99, R98 ;  /* 0x000000626362723e */ /* 0x000fe200000010ff */
[----:B------:R-:W-:Y:S02]  /*5160*/  FMUL.FTZ R88, R88, c[0x0][0x2e0] ;  /* 0x0000b80058587a20 */ /* 0x000fe40000410000 */
[----:B------:R-:W-:Y:S01]  /*5170*/  FMUL.FTZ R89, R89, c[0x0][0x2e0] ;  /* 0x0000b80059597a20 */ /* 0x000fe20000410000 */
[----:B------:R-:W-:Y:S01]  /*5180*/  F2FP.BF16.PACK_AB R20, R20, R30 ;  /* 0x0000001e1414723e */ /* 0x000fe200000010ff */
[----:B------:R-:W-:Y:S01]  /*5190*/  FMUL.FTZ R90, R90, c[0x0][0x2e0] ;  /* 0x0000b8005a5a7a20 */ /* 0x000fe20000410000 */
[----:B------:R-:W1:Y:S01]  /*51a0*/  S2R R30, SR_CTAID.Y ;  /* 0x00000000001e7919 */ /* 0x000e620000002600 */
        /* <DEDUP_REMOVED lines=13> */
[----:B------:R-:W-:Y:S02]  /*5280*/  FMUL.FTZ R23, R33, c[0x0][0x2dc] ;  /* 0x0000b70021177a20 */ /* 0x000fe40000410000 */
[----:B------:R-:W-:Y:S02]  /*5290*/  FMUL.FTZ R5, R24, c[0x0][0x2dc] ;  /* 0x0000b70018057a20 */ /* 0x000fe40000410000 */
[----:B------:R-:W-:Y:S01]  /*52a0*/  FMUL.FTZ R34, R34, c[0x0][0x2dc] ;  /* 0x0000b70022227a20 */ /* 0x000fe20000410000 */
[----:B------:R-:W-:Y:S01]  /*52b0*/  F2FP.BF16.PACK_AB R23, R23, R32 ;  /* 0x000000201717723e */ /* 0x000fe200000010ff */
[----:B------:R-:W-:Y:S02]  /*52c0*/  FMUL.FTZ R22, R35, c[0x0][0x2dc] ;  /* 0x0000b70023167a20 */ /* 0x000fe40000410000 */
[----:B------:R-:W-:-:S02]  /*52d0*/  FMUL.FTZ R25, R25, c[0x0][0x2dc] ;  /* 0x0000b70019197a20 */ /* 0x000fc40000410000 */
        /* <DEDUP_REMOVED lines=15> */
[----:B------:R-:W1:Y:S01]  /*53d0*/  S2R R29, SR_CTAID.Z ;  /* 0x00000000001d7919 */ /* 0x000e620000002700 */
        /* <DEDUP_REMOVED lines=15> */
[----:B------:R-:W1:Y:S01]  /*54d0*/  S2R R45, SR_TID.X ;  /* 0x00000000002d7919 */ /* 0x000e620000002100 */
[----:B------:R-:W-:Y:S01]  /*54e0*/  FMUL.FTZ R12, R47, c[0x0][0x2dc] ;  /* 0x0000b7002f0c7a20 */ /* 0x000fe20000410000 */
[----:B------:R-:W-:Y:S02]  /*54f0*/  F2FP.BF16.PACK_AB R13, R13, R44 ;  /* 0x0000002c0d0d723e */ /* 0x000fe400000010ff */
[----:B------:R-:W1:Y:S02]  /*5500*/  S2R R44, SR_TID.X ;  /* 0x00000000002c7919 */ /* 0x000e640000002100 */
[----:B------:R-:W-:Y:S02]  /*5510*/  F2FP.BF16.PACK_AB R12, R12, R46 ;  /* 0x0000002e0c0c723e */ /* 0x000fe400000010ff */
[----:B-1----:R-:W-:-:S04]  /*5520*/  SHF.R.S32.HI R44, RZ, 0x1f, R44 ;  /* 0x0000001fff2c7819 */ /* 0x002fc8000001142c */
[----:B------:R-:W-:-:S04]  /*5530*/  LEA.HI R44, R44, R45, RZ, 0x3 ;  /* 0x0000002d2c2c7211 */ /* 0x000fc800078f18ff */
[----:B------:R-:W-:Y:S01]  /*5540*/  SHF.R.S32.HI R44, RZ, 0x3, R44 ;  /* 0x00000003ff2c7819 */ /* 0x000fe2000001142c */
[----:B--2---:R-:W-:Y:S01]  /*5550*/  IMAD R11, R60, c[0x0][0x3a8], RZ ;  /* 0x0000ea003c0b7a24 */ /* 0x004fe200078e02ff */
[----:B---3--:R-:W-:-:S03]  /*5560*/  SHF.R.S32.HI R3, RZ, 0x1f, R58 ;  /* 0x0000001fff037819 */ /* 0x008fc6000001143a */
[----:B----4-:R-:W-:Y:S01]  /*5570*/  IMAD R11, R57, c[0x0][0x3ac], R11 ;  /* 0x0000eb00390b7a24 */ /* 0x010fe200078e020b */
[----:B------:R1:W-:Y:S04]  /*5580*/  STS [R56], R0 ;  /* 0x0000000038007388 */ /* 0x0003e80000000800 */
[----:B------:R2:W-:Y:S04]  /*5590*/  STS [R56+0x400], R2 ;  /* 0x0004000238007388 */ /* 0x0005e80000000800 */
[----:B------:R3:W-:Y:S04]  /*55a0*/  STS [R55], R7 ;  /* 0x0000000737007388 */ /* 0x0007e80000000800 */
[----:B------:R4:W-:Y:S04]  /*55b0*/  STS [R55+0x400], R6 ;  /* 0x0004000637007388 */ /* 0x0009e80000000800 */
[----:B------:R-:W-:Y:S04]  /*55c0*/  STS [R56+0x1000], R8 ;  /* 0x0010000838007388 */ /* 0x000fe80000000800 */
[----:B------:R3:W-:Y:S04]  /*55d0*/  STS [R56+0x1400], R10 ;  /* 0x0014000a38007388 */ /* 0x0007e80000000800 */
[----:B------:R3:W-:Y:S01]  /*55e0*/  STS [R55+0x1000], R9 ;  /* 0x0010000937007388 */ /* 0x0007e20000000800 */
[----:B-1----:R-:W-:-:S03]  /*55f0*/  IMAD R0, R60, c[0x0][0x3a0], RZ ;  /* 0x0000e8003c007a24 */ /* 0x002fc600078e02ff */
[----:B------:R-:W-:Y:S01]  /*5600*/  STS [R55+0x1400], R28 ;  /* 0x0014001c37007388 */ /* 0x000fe20000000800 */
[----:B--2---:R-:W-:Y:S01]  /*5610*/  MOV R2, R58 ;  /* 0x0000003a00027202 */ /* 0x004fe20000000f00 */
[C---:B------:R-:W-:Y:S02]  /*5620*/  IMAD R0, R57.reuse, c[0x0][0x3a4], R0 ;  /* 0x0000e90039007a24 */ /* 0x040fe400078e0200 */
[----:B------:R-:W-:Y:S02]  /*5630*/  STS [R56+0x2000], R85 ;  /* 0x0020005538007388 */ /* 0x000fe40000000800 */
[C-C-:B------:R-:W-:Y:S02]  /*5640*/  IMAD.WIDE.U32 R4, R57.reuse, c[0x0][0x3a0], R2.reuse ;  /* 0x0000e80039047a25 */ /* 0x140fe400078e0002 */
[----:B------:R-:W-:Y:S02]  /*5650*/  STS [R56+0x2400], R86 ;  /* 0x0024005638007388 */ /* 0x000fe40000000800 */
[----:B------:R-:W-:Y:S01]  /*5660*/  IMAD.WIDE.U32 R2, R57, c[0x0][0x3a8], R2 ;  /* 0x0000ea0039027a25 */ /* 0x000fe200078e0002 */
[----:B------:R-:W-:Y:S01]  /*5670*/  IADD3 R5, R5, R0, RZ ;  /* 0x0000000005057210 */ /* 0x000fe20007ffe0ff */
[----:B------:R-:W-:Y:S01]  /*5680*/  STS [R55+0x2000], R96 ;  /* 0x0020006037007388 */ /* 0x000fe20000000800 */
[----:B------:R-:W-:-:S02]  /*5690*/  SHF.R.S32.HI R0, RZ, 0x1f, R30 ;  /* 0x0000001fff007819 */ /* 0x000fc4000001141e */
[----:B------:R-:W-:Y:S01]  /*56a0*/  IADD3 R3, R3, R11, RZ ;  /* 0x0000000b03037210 */ /* 0x000fe20007ffe0ff */
[----:B------:R-:W-:Y:S01]  /*56b0*/  STS [R55+0x2400], R98 ;  /* 0x0024006237007388 */ /* 0x000fe20000000800 */
[----:B------:R-:W-:-:S03]  /*56c0*/  IMAD.WIDE.U32 R4, R30, c[0x0][0x388], R4 ;  /* 0x0000e2001e047a25 */ /* 0x000fc600078e0004 */
[----:B------:R-:W-:Y:S01]  /*56d0*/  STS [R56+0x3000], R88 ;  /* 0x0030005838007388 */ /* 0x000fe20000000800 */
[C---:B---3--:R-:W-:Y:S02]  /*56e0*/  IMAD R7, R0.reuse, c[0x0][0x388], RZ ;  /* 0x0000e20000077a24 */ /* 0x048fe400078e02ff */
[----:B----4-:R-:W-:Y:S01]  /*56f0*/  IMAD R6, R0, c[0x0][0x390], RZ ;  /* 0x0000e40000067a24 */ /* 0x010fe200078e02ff */
[----:B------:R-:W-:Y:S01]  /*5700*/  STS [R56+0x3400], R90 ;  /* 0x0034005a38007388 */ /* 0x000fe20000000800 */
[C---:B------:R-:W-:Y:S02]  /*5710*/  IMAD R0, R30.reuse, c[0x0][0x38c], R7 ;  /* 0x0000e3001e007a24 */ /* 0x040fe400078e0207 */
[C---:B------:R-:W-:Y:S01]  /*5720*/  IMAD R6, R30.reuse, c[0x0][0x394], R6 ;  /* 0x0000e5001e067a24 */ /* 0x040fe200078e0206 */
[----:B------:R-:W-:Y:S01]  /*5730*/  STS [R55+0x3000], R92 ;  /* 0x0030005c37007388 */ /* 0x000fe20000000800 */
[----:B------:R-:W-:Y:S01]  /*5740*/  IMAD.WIDE.U32 R2, R30, c[0x0][0x390], R2 ;  /* 0x0000e4001e027a25 */ /* 0x000fe200078e0002 */
[----:B------:R-:W-:-:S02]  /*5750*/  IADD3 R5, R5, R0, RZ ;  /* 0x0000000005057210 */ /* 0x000fc40007ffe0ff */
[----:B------:R-:W-:Y:S01]  /*5760*/  STS [R55+0x3400], R94 ;  /* 0x0034005e37007388 */ /* 0x000fe20000000800 */
[----:B------:R-:W-:Y:S02]  /*5770*/  SHF.R.S32.HI R0, RZ, 0x1f, R29 ;  /* 0x0000001fff007819 */ /* 0x000fe4000001141d */
[----:B------:R-:W-:Y:S01]  /*5780*/  IADD3 R3, R3, R6, RZ ;  /* 0x0000000603037210 */ /* 0x000fe20007ffe0ff */
[----:B------:R-:W-:Y:S01]  /*5790*/  STS [R56+0x4000], R27 ;  /* 0x0040001b38007388 */ /* 0x000fe20000000800 */
[----:B------:R-:W-:-:S03]  /*57a0*/  IMAD.WIDE.U32 R4, R29, c[0x0][0x3b8], R4 ;  /* 0x0000ee001d047a25 */ /* 0x000fc600078e0004 */
[----:B------:R-:W-:Y:S01]  /*57b0*/  STS [R56+0x4400], R26 ;  /* 0x0044001a38007388 */ /* 0x000fe20000000800 */
[C---:B------:R-:W-:Y:S02]  /*57c0*/  IMAD R7, R0.reuse, c[0x0][0x3b8], RZ ;  /* 0x0000ee0000077a24 */ /* 0x040fe400078e02ff */
[----:B------:R-:W-:Y:S01]  /*57d0*/  IMAD R6, R0, c[0x0][0x3c0], RZ ;  /* 0x0000f00000067a24 */ /* 0x000fe200078e02ff */
[----:B------:R-:W-:Y:S01]  /*57e0*/  STS [R55+0x4000], R23 ;  /* 0x0040001737007388 */ /* 0x000fe20000000800 */
[C---:B------:R-:W-:Y:S01]  /*57f0*/  IMAD R0, R29.reuse, c[0x0][0x3bc], R7 ;  /* 0x0000ef001d007a24 */ /* 0x040fe200078e0207 */
[----:B------:R-:W-:Y:S01]  /*5800*/  SHF.R.S32.HI R7, RZ, 0x1f, R44 ;  /* 0x0000001fff077819 */ /* 0x000fe2000001142c */
[C---:B------:R-:W-:Y:S01]  /*5810*/  IMAD R6, R29.reuse, c[0x0][0x3c4], R6 ;  /* 0x0000f1001d067a24 */ /* 0x040fe200078e0206 */
[----:B------:R-:W-:Y:S01]  /*5820*/  STS [R55+0x4400], R22 ;  /* 0x0044001637007388 */ /* 0x000fe20000000800 */
[----:B------:R-:W-:Y:S01]  /*5830*/  IMAD.WIDE.U32 R2, R29, c[0x0][0x3c0], R2 ;  /* 0x0000f0001d027a25 */ /* 0x000fe200078e0002 */
[----:B------:R-:W-:-:S02]  /*5840*/  IADD3 R5, R5, R0, RZ ;  /* 0x0000000005057210 */ /* 0x000fc40007ffe0ff */
[----:B------:R-:W-:Y:S01]  /*5850*/  STS [R56+0x5000], R25 ;  /* 0x0050001938007388 */ /* 0x000fe20000000800 */
[----:B------:R-:W-:Y:S01]  /*5860*/  IMAD R0, R7, c[0x0][0x3a8], RZ ;  /* 0x0000ea0007007a24 */ /* 0x000fe200078e02ff */
[----:B------:R-:W-:Y:S01]  /*5870*/  IADD3 R3, R3, R6, RZ ;  /* 0x0000000603037210 */ /* 0x000fe20007ffe0ff */
[----:B------:R-:W-:Y:S01]  /*5880*/  IMAD R10, R7, c[0x0][0x3a0], RZ ;  /* 0x0000e800070a7a24 */ /* 0x000fe200078e02ff */
[----:B------:R-:W-:Y:S01]  /*5890*/  STS [R56+0x5400], R24 ;  /* 0x0054001838007388 */ /* 0x000fe20000000800 */
[C---:B------:R-:W-:Y:S02]  /*58a0*/  IMAD R0, R44.reuse, c[0x0][0x3ac], R0 ;  /* 0x0000eb002c007a24 */ /* 0x040fe400078e0200 */
[C---:B------:R-:W-:Y:S01]  /*58b0*/  IMAD.WIDE.U32 R6, R44.reuse, c[0x0][0x3a8], R2 ;  /* 0x0000ea002c067a25 */ /* 0x040fe200078e0002 */
[----:B------:R-:W-:Y:S03]  /*58c0*/  STS [R55+0x5000], R21 ;  /* 0x0050001537007388 */ /* 0x000fe60000000800 */
[C---:B------:R-:W-:Y:S01]  /*58d0*/  IMAD R10, R44.reuse, c[0x0][0x3a4], R10 ;  /* 0x0000e9002c0a7a24 */ /* 0x040fe200078e020a */
[----:B------:R-:W-:Y:S01]  /*58e0*/  STS [R55+0x5400], R20 ;  /* 0x0054001437007388 */ /* 0x000fe20000000800 */
[----:B------:R-:W-:Y:S01]  /*58f0*/  IMAD.WIDE.U32 R8, R44, c[0x0][0x3a0], R4 ;  /* 0x0000e8002c087a25 */ /* 0x000fe200078e0004 */
[----:B------:R-:W-:-:S02]  /*5900*/  IADD3 R0, R7, R0, RZ ;  /* 0x0000000007007210 */ /* 0x000fc40007ffe0ff */
[----:B------:R-:W-:Y:S01]  /*5910*/  STS [R56+0x6000], R19 ;  /* 0x0060001338007388 */ /* 0x000fe20000000800 */
[----:B------:R-:W-:Y:S02]  /*5920*/  LEA R2, P0, R6, c[0x0][0x348], 0x1 ;  /* 0x0000d20006027a11 */ /* 0x000fe400078008ff */
[----:B------:R-:W-:Y:S01]  /*5930*/  IADD3 R10, R9, R10, RZ ;  /* 0x0000000a090a7210 */ /* 0x000fe20007ffe0ff */
[----:B------:R-:W-:Y:S01]  /*5940*/  STS [R56+0x6400], R18 ;  /* 0x0064001238007388 */ /* 0x000fe20000000800 */
[----:B------:R-:W-:Y:S02]  /*5950*/  LEA R4, P1, R8, c[0x0][0x340], 0x1 ;  /* 0x0000d00008047a11 */ /* 0x000fe400078208ff */
[----:B------:R-:W-:Y:S01]  /*5960*/  MOV R7, c[0x0][0x3a0] ;  /* 0x0000e80000077a02 */ /* 0x000fe20000000f00 */
[----:B------:R-:W-:Y:S01]  /*5970*/  STS [R55+0x6000], R15 ;  /* 0x0060000f37007388 */ /* 0x000fe20000000800 */
[----:B------:R-:W-:Y:S02]  /*5980*/  LEA.HI.X R3, R6, c[0x0][0x34c], R0, 0x1, P0 ;  /* 0x0000d30006037a11 */ /* 0x000fe400000f0c00 */
[----:B------:R-:W-:Y:S01]  /*5990*/  MOV R0, c[0x0][0x3a8] ;  /* 0x0000ea0000007a02 */ /* 0x000fe20000000f00 */
[----:B------:R-:W-:Y:S01]  /*59a0*/  STS [R55+0x6400], R14 ;  /* 0x0064000e37007388 */ /* 0x000fe20000000800 */
[----:B------:R-:W-:-:S02]  /*59b0*/  LEA.HI.X R5, R8, c[0x0][0x344], R10, 0x1, P1 ;  /* 0x0000d10008057a11 */ /* 0x000fc400008f0c0a */
[----:B------:R-:W-:Y:S01]  /*59c0*/  MOV R9, c[0x0][0x3a4] ;  /* 0x0000e90000097a02 */ /* 0x000fe20000000f00 */
[----:B------:R-:W-:Y:S01]  /*59d0*/  STS [R56+0x7000], R17 ;  /* 0x0070001138007388 */ /* 0x000fe20000000800 */
[C---:B------:R-:W-:Y:S02]  /*59e0*/  LEA R8, P1, R7.reuse, R4, 0x6 ;  /* 0x0000000407087211 */ /* 0x040fe400078230ff */
[----:B------:R-:W-:Y:S01]  /*59f0*/  MOV R10, c[0x0][0x3ac] ;  /* 0x0000eb00000a7a02 */ /* 0x000fe20000000f00 */
[----:B------:R-:W-:Y:S01]  /*5a00*/  STS [R56+0x7400], R16 ;  /* 0x0074001038007388 */ /* 0x000fe20000000800 */
[C---:B------:R-:W-:Y:S02]  /*5a10*/  LEA R6, P0, R0.reuse, R2, 0x6 ;  /* 0x0000000200067211 */ /* 0x040fe400078030ff */
[----:B------:R-:W-:Y:S01]  /*5a20*/  LEA.HI.X R9, R7, R5, R9, 0x6, P1 ;  /* 0x0000000507097211 */ /* 0x000fe200008f3409 */
[----:B------:R-:W-:Y:S01]  /*5a30*/  STS [R55+0x7000], R13 ;  /* 0x0070000d37007388 */ /* 0x000fe20000000800 */
[----:B------:R-:W-:-:S03]  /*5a40*/  LEA.HI.X R7, R0, R3, R10, 0x6, P0 ;  /* 0x0000000300077211 */ /* 0x000fc600000f340a */
[----:B------:R-:W-:Y:S04]  /*5a50*/  STS [R55+0x7400], R12 ;  /* 0x0074000c37007388 */ /* 0x000fe80000000800 */
[----:B------:R-:W-:Y:S06]  /*5a60*/  BAR.SYNC.DEFER_BLOCKING 0x0 ;  /* 0x0000000000007b1d */ /* 0x000fec0000010000 */
[----:B------:R-:W1:Y:S04]  /*5a70*/  LDS.128 R40, [R213+0xc000] ;  /* 0x00c00000d5287984 */ /* 0x000e680000000c00 */
[----:B------:R-:W2:Y:S04]  /*5a80*/  LDS.128 R32, [R213+0xe000] ;  /* 0x00e00000d5207984 */ /* 0x000ea80000000c00 */
[----:B------:R-:W3:Y:S04]  /*5a90*/  LDS.128 R36, [R213+0xd000] ;  /* 0x00d00000d5247984 */ /* 0x000ee80000000c00 */
[----:B------:R-:W4:Y:S04]  /*5aa0*/  LDS.128 R28, [R213+0xf000] ;  /* 0x00f00000d51c7984 */ /* 0x000f280000000c00 */
[----:B------:R-:W4:Y:S04]  /*5ab0*/  LDS.128 R24, [R213+0x10000] ;  /* 0x01000000d5187984 */ /* 0x000f280000000c00 */
[----:B------:R-:W4:Y:S04]  /*5ac0*/  LDS.128 R16, [R213+0x12000] ;  /* 0x01200000d5107984 */ /* 0x000f280000000c00 */
[----:B------:R-:W4:Y:S04]  /*5ad0*/  LDS.128 R20, [R213+0x11000] ;  /* 0x01100000d5147984 */ /* 0x000f280000000c00 */
[----:B------:R-:W4:Y:S04]  /*5ae0*/  LDS.128 R12, [R213+0x13000] ;  /* 0x01300000d50c7984 */ /* 0x000f280000000c00 */
[----:B-1----:R1:W-:Y:S04]  /*5af0*/  STG.E.128 [R4.64], R40 ;  /* 0x0000002804007986 */ /* 0x0023e8000c101d12 */
[----:B--2---:R1:W-:Y:S04]  /*5b00*/  STG.E.128 [R4.64+0x80], R32 ;  /* 0x0000802004007986 */ /* 0x0043e8000c101d12 */
[----:B---3--:R1:W-:Y:S04]  /*5b10*/  STG.E.128 [R8.64], R36 ;  /* 0x0000002408007986 */ /* 0x0083e8000c101d12 */
[----:B----4-:R1:W-:Y:S04]  /*5b20*/  STG.E.128 [R8.64+0x80], R28 ;  /* 0x0000801c08007986 */ /* 0x0103e8000c101d12 */
[----:B------:R1:W-:Y:S04]  /*5b30*/  STG.E.128 [R2.64], R24 ;  /* 0x0000001802007986 */ /* 0x0003e8000c101d12 */
[----:B------:R1:W-:Y:S04]  /*5b40*/  STG.E.128 [R2.64+0x80], R16 ;  /* 0x0000801002007986 */ /* 0x0003e8000c101d12 */
[----:B------:R1:W-:Y:S04]  /*5b50*/  STG.E.128 [R6.64], R20 ;  /* 0x0000001406007986 */ /* 0x0003e8000c101d12 */
[----:B------:R1:W-:Y:S02]  /*5b60*/  STG.E.128 [R6.64+0x80], R12 ;  /* 0x0000800c06007986 */ /* 0x0003e4000c101d12 */
.L_x_437:
        /* <DEDUP_REMOVED lines=9> */
.L_x_444:
[----:B------:R-:W-:Y:S05]  /*5c00*/  EXIT ;  /* 0x000000000000794d */ /* 0x000fea0003800000 */
.L_x_446:
        /* <DEDUP_REMOVED lines=15> */
.L_x_1073:


//--------------------- .text._ZN5flash44flash_bwd_dq_dk_dv_loop_seqk_parallel_kernelI23Flash_bwd_kernel_traitsILi128ELi64ELi64ELi8ELi4ELi2ELi2ELb1ELb0EN7cutlass10bfloat16_tE19Flash_kernel_traitsILi128ELi64ELi64ELi8ES3_EELb0ELb1ELb0ELb0ELb1ELb1ELb1EEEvNS_16Flash_bwd_paramsE --------------------------
	.section	.text._ZN5flash44flash_bwd_dq_dk_dv_loop_seqk_parallel_kernelI23Flash_bwd_kernel_traitsILi128ELi64ELi64ELi8ELi4ELi2ELi2ELb1ELb0EN7cutlass10bfloat16_tE19Flash_kernel_traitsILi128ELi64ELi64ELi8ES3_EELb0ELb1ELb0ELb0ELb1ELb1ELb1EEEvNS_16Flash_bwd_paramsE,"ax",@progbits
	.sectioninfo	@"SHI_REGISTERS=255"
	.align	128
        .global         _ZN5flash44flash_bwd_dq_dk_dv_loop_seqk_parallel_kernelI23Flash_bwd_kernel_traitsILi128ELi64ELi64ELi8ELi4ELi2ELi2ELb1ELb0EN7cutlass10bfloat16_tE19Flash_kernel_traitsILi128ELi64ELi64ELi8ES3_EELb0ELb1ELb0ELb0ELb1ELb1ELb1EEEvNS_16Flash_bwd_paramsE
        .type           _ZN5flash44flash_bwd_dq_dk_dv_loop_seqk_parallel_kernelI23Flash_bwd_kernel_traitsILi128ELi64ELi64ELi8ELi4ELi2ELi2ELb1ELb0EN7cutlass10bfloat16_tE19Flash_kernel_traitsILi128ELi64ELi64ELi8ES3_EELb0ELb1ELb0ELb0ELb1ELb1ELb1EEEvNS_16Flash_bwd_paramsE,@function
        .size           _ZN5flash44flash_bwd_dq_dk_dv_loop_seqk_parallel_kernelI23Flash_bwd_kernel_traitsILi128ELi64ELi64ELi8ELi4ELi2ELi2ELb1ELb0EN7cutlass10bfloat16_tE19Flash_kernel_traitsILi128ELi64ELi64ELi8ES3_EELb0ELb1ELb0ELb0ELb1ELb1ELb1EEEvNS_16Flash_bwd_paramsE,(.L_x_1074 - _ZN5flash44flash_bwd_dq_dk_dv_loop_seqk_parallel_kernelI23Flash_bwd_kernel_traitsILi128ELi64ELi64ELi8ELi4ELi2ELi2ELb1ELb0EN7cutlass10bfloat16_tE19Flash_kernel_traitsILi128ELi64ELi64ELi8ES3_EELb0ELb1ELb0ELb0ELb1ELb1ELb1EEEvNS_16Flash_bwd_paramsE)
        .other          _ZN5flash44flash_bwd_dq_dk_dv_loop_seqk_parallel_kernelI23Flash_bwd_kernel_traitsILi128ELi64ELi64ELi8ELi4ELi2ELi2ELb1ELb0EN7cutlass10bfloat16_tE19Flash_kernel_traitsILi128ELi64ELi64ELi8ES3_EELb0ELb1ELb0ELb0ELb1ELb1ELb1EEEvNS_16Flash_bwd_paramsE,@"STO_CUDA_ENTRY STV_DEFAULT"
_ZN5flash44flash_bwd_dq_dk_dv_loop_seqk_parallel_kernelI23Flash_bwd_kernel_traitsILi128ELi64ELi64ELi8ELi4ELi2ELi2ELb1ELb0EN7cutlass10bfloat16_tE19Flash_kernel_traitsILi128ELi64ELi64ELi8ES3_EELb0ELb1ELb0ELb0ELb1ELb1ELb1EEEvNS_16Flash_bwd_paramsE:
.text._ZN5flash44flash_bwd_dq_dk_dv_loop_seqk_parallel_kernelI23Flash_bwd_kernel_traitsILi128ELi64ELi64ELi8ELi4ELi2ELi2ELb1ELb0EN7cutlass10bfloat16_tE19Flash_kernel_traitsILi128ELi64ELi64ELi8ES3_EELb0ELb1ELb0ELb0ELb1ELb1ELb1EEEvNS_16Flash_bwd_paramsE:
        /* <DEDUP_REMOVED lines=117> */
[C---:B------:R-:W-:Y:S01]  /*0750*/  IMAD R10, R203.reuse, 0x10, R5 ;  /* 0x00000010cb0a7824 */ /* 0x040fe200078e0205 */
[----:B------:R-:W-:Y:S01]  /*0760*/  LOP3.LUT R201, R2, R0, RZ, 0xfc, !PT ;  /* 0x0000000002c97212 */ /* 0x000fe200078efcff */
[--C-:B------:R-:W-:Y:S02]  /*0770*/  IMAD R203, R203, 0x400, R0.reuse ;  /* 0x00000400cbcb7824 */ /* 0x100fe400078e0200 */
[----:B------:R-:W-:Y:S01]  /*0780*/  IMAD R193, R193, 0x400, R0 ;  /* 0x00000400c1c17824 */ /* 0x000fe200078e0200 */
[----:B------:R1:W-:Y:S01]  /*0790*/  STL [R1+0x14], R10 ;  /* 0x0000140a01007387 */ /* 0x0003e20000100800 */
[----:B------:R-:W-:Y:S01]  /*07a0*/  IMAD.IADD R203, R203, 0x1, R3 ;  /* 0x00000001cbcb7824 */ /* 0x000fe200078e0203 */
[----:B------:R-:W-:Y:S01]  /*07b0*/  IADD3 R247, R10, -c[0x0][0x214], R247 ;  /* 0x800085000af77a10 */ /* 0x000fe20007ffe0f7 */
[----:B------:R-:W-:Y:S01]  /*07c0*/  IMAD.IADD R193, R3, 0x1, R193 ;  /* 0x0000000103c17824 */ /* 0x000fe200078e02c1 */
[----:B------:R-:W-:Y:S01]  /*07d0*/  SHF.R.S32.HI R3, RZ, 0x1f, R17 ;  /* 0x0000001fff037819 */ /* 0x000fe20000011411 */
[----:B------:R-:W-:Y:S01]  /*07e0*/  IMAD.MOV.U32 R0, RZ, RZ, 0x40 ;  /* 0x00000040ff007424 */ /* 0x000fe200078e00ff */
[----:B------:R-:W-:Y:S01]  /*07f0*/  SHF.R.S32.HI R238, RZ, 0x1f, R10 ;  /* 0x0000001fffee7819 */ /* 0x000fe2000001140a */
[----:B------:R-:W-:Y:S01]  /*0800*/  IMAD.IADD R4, R4, 0x1, R9 ;  /* 0x0000000104047824 */ /* 0x000fe200078e0209 */
[----:B------:R-:W-:Y:S01]  /*0810*/  LEA R193, R193, 0x10000, 0x1 ;  /* 0x00010000c1c17811 */ /* 0x000fe200078e08ff */
[----:B------:R1:W-:Y:S01]  /*0820*/  STL [R1+0x1c], R3 ;  /* 0x00001c0301007387 */ /* 0x0003e20000100800 */
[----:B------:R-:W-:Y:S01]  /*0830*/  IMAD.MOV.U32 R2, RZ, RZ, 0x20 ;  /* 0x00000020ff027424 */ /* 0x000fe200078e00ff */
[----:B------:R-:W-:-:S02]  /*0840*/  SEL R0, R0, 0xffffffc0, !P3 ;  /* 0xffffffc000007807 */ /* 0x000fc40005800000 */
[----:B------:R1:W-:Y:S01]  /*0850*/  STL.64 [R1+0x8], R18 ;  /* 0x0000081201007387 */ /* 0x0003e20000100a00 */
[----:B------:R-:W-:Y:S02]  /*0860*/  LEA R245, R4, 0xc000, 0x1 ;  /* 0x0000c00004f57811 */ /* 0x000fe400078e08ff */
[----:B------:R-:W-:Y:S01]  /*0870*/  SEL R2, R2, 0xffffffe0, !P4 ;  /* 0xffffffe002027807 */ /* 0x000fe20006000000 */
[--C-:B------:R-:W-:Y:S01]  /*0880*/  IMAD.IADD R189, R187, 0x1, R0.reuse ;  /* 0x00000001bbbd7824 */ /* 0x100fe200078e0200 */
[----:B------:R-:W-:Y:S01]  /*0890*/  IADD3 R246, R245, 0x40, RZ ;  /* 0x00000040f5f67810 */ /* 0x000fe20007ffe0ff */
[C---:B------:R-:W-:Y:S01]  /*08a0*/  IMAD R184, R185.reuse, 0x2, R0 ;  /* 0x00000002b9b87824 */ /* 0x040fe200078e0200 */
[--C-:B------:R-:W-:Y:S01]  /*08b0*/  IADD3 R190, R0, R187, R2.reuse ;  /* 0x000000bb00be7210 */ /* 0x100fe20007ffe002 */
[----:B------:R-:W-:Y:S01]  /*08c0*/  IMAD.SHL.U32 R185, R185, 0x2, RZ ;  /* 0x00000002b9b97824 */ /* 0x000fe200078e00ff */
[----:B------:R-:W-:Y:S01]  /*08d0*/  @P2 IADD3 R246, R245, -0x40, RZ ;  /* 0xffffffc0f5f62810 */ /* 0x000fe20007ffe0ff */
[----:B------:R-:W-:-:S02]  /*08e0*/  IMAD.IADD R188, R187, 0x1, R2 ;  /* 0x00000001bbbc7824 */ /* 0x000fc400078e0202 */
[----:B------:R-:W-:Y:S02]  /*08f0*/  IMAD.IADD R202, R2, 0x1, R189 ;  /* 0x0000000102ca7824 */ /* 0x000fe400078e02bd */
[----:B------:R-:W-:-:S05]  /*0900*/  SHF.L.U64.HI R238, R10, 0x2, R238 ;  /* 0x000000020aee7819 */ /* 0x000fca00000102ee */
.L_x_455:
[----:B------:R-:W-:Y:S01]  /*0910*/  ISETP.NE.U32.AND P1, PT, RZ, c[0x0][0x258], PT ;  /* 0x00009600ff007a0c */ /* 0x000fe20003f25070 */
[----:B--2---:R-:W-:Y:S01]  /*0920*/  IMAD.MOV.U32 R4, RZ, RZ, RZ ;  /* 0x000000ffff047224 */ /* 0x004fe200078e00ff */
[----:B------:R-:W-:Y:S02]  /*0930*/  ISETP.NE.U32.AND P0, PT, RZ, c[0x0][0x250], PT ;  /* 0x00009400ff007a0c */ /* 0x000fe40003f05070 */
[----:B------:R-:W-:Y:S02]  /*0940*/  ISETP.NE.AND.EX P1, PT, RZ, c[0x0][0x25c], PT, P1 ;  /* 0x00009700ff007a0c */ /* 0x000fe40003f25310 */
[----:B------:R-:W-:-:S11]  /*0950*/  ISETP.NE.AND.EX P0, PT, RZ, c[0x0][0x254], PT, P0 ;  /* 0x00009500ff007a0c */ /* 0x000fd60003f05300 */
[----:B-1----:R-:W1:Y:S01]  /*0960*/  @P1 S2R R3, SR_CTAID.Y ;  /* 0x0000000000031919 */ /* 0x002e620000002600 */
        /* <DEDUP_REMOVED lines=15> */
[----:B------:R-:W-:Y:S01]  /*0a60*/  IABS R5, c[0x0][0x1c8] ;  /* 0x0000720000057a13 */ /* 0x000fe20000000000 */
[----:B------:R-:W1:Y:S01]  /*0a70*/  S2R R26, SR_CTAID.Z ;  /* 0x00000000001a7919 */ /* 0x000e620000002700 */
[----:B------:R-:W-:Y:S01]  /*0a80*/  ULDC UR4, c[0x0][0x214] ;  /* 0x0000850000047ab9 */ /* 0x000fe20000000800 */
[----:B------:R-:W-:Y:S01]  /*0a90*/  ISETP.NE.U32.AND P1, PT, RZ, c[0x0][0x240], PT ;  /* 0x00009000ff007a0c */ /* 0x000fe20003f25070 */
[----:B------:R-:W2:Y:S01]  /*0aa0*/  I2F.RP R2, R5 ;  /* 0x0000000500027306 */ /* 0x000ea20000209400 */
[----:B------:R-:W3:Y:S01]  /*0ab0*/  S2R R24, SR_CTAID.Y ;  /* 0x0000000000187919 */ /* 0x000ee20000002600 */
[----:B------:R-:W-:Y:S01]  /*0ac0*/  UIADD3 UR4, UR4, 0x3f, URZ ;  /* 0x0000003f04047890 */ /* 0x000fe2000fffe03f */
[----:B------:R-:W-:Y:S01]  /*0ad0*/  ISETP.NE.AND.EX P1, PT, RZ, c[0x0][0x244], PT, P1 ;  /* 0x00009100ff007a0c */ /* 0x000fe20003f25310 */
[----:B------:R-:W-:Y:S01]  /*0ae0*/  ULDC.U8 UR5, c[0x0][0x3d0] ;  /* 0x0000f40000057ab9 */ /* 0x000fe20000000000 */
[----:B------:R-:W4:Y:S01]  /*0af0*/  S2R R8, SR_CTAID.X ;  /* 0x0000000000087919 */ /* 0x000f220000002500 */
[----:B------:R-:W-:Y:S01]  /*0b00*/  USHF.R.S32.HI UR11, URZ, 0x1f, UR4 ;  /* 0x0000001f3f0b7899 */ /* 0x000fe20008011404 */
[----:B------:R-:W-:Y:S01]  /*0b10*/  ISETP.NE.AND P5, PT, RZ, UR5, PT ;  /* 0x00000005ff007c0c */ /* 0x000fe2000bfa5270 */
[----:B------:R-:W-:Y:S01]  /*0b20*/  ULDC UR7, c[0x0][0x1c0] ;  /* 0x0000700000077ab9 */ /* 0x000fe20000000800 */
[----:B------:R-:W-:Y:S01]  /*0b30*/  SHF.R.S32.HI R9, RZ, 0x1f, R4 ;  /* 0x0000001fff097819 */ /* 0x000fe20000011404 */
[----:B------:R-:W-:-:S02]  /*0b40*/  ULEA.HI UR11, UR11, UR4, URZ, 0x6 ;  /* 0x000000040b0b7291 */ /* 0x000fc4000f8f303f */
[----:B------:R-:W-:Y:S02]  /*0b50*/  USHF.R.S32.HI UR7, URZ, 0x1f, UR7 ;  /* 0x0000001f3f077899 */ /* 0x000fe40008011407 */
[----:B------:R-:W-:Y:S01]  /*0b60*/  ULOP3.LUT UR10, UR11, 0xffffffc0, URZ, 0xc0, !UPT ;  /* 0xffffffc00b0a7892 */ /* 0x000fe2000f8ec03f */
[----:B--2---:R-:W2:Y:S01]  /*0b70*/  MUFU.RCP R2, R2 ;  /* 0x0000000200027308 */ /* 0x004ea20000001000 */
[----:B------:R-:W-:Y:S02]  /*0b80*/  USHF.R.S32.HI UR11, URZ, 0x6, UR11 ;  /* 0x000000063f0b7899 */ /* 0x000fe4000801140b */
[----:B------:R-:W-:Y:S01]  /*0b90*/  UIADD3 UR10, UR10, -0x40, URZ ;  /* 0xffffffc00a0a7890 */ /* 0x000fe2000fffe03f */
[----:B-1----:R-:W-:Y:S01]  /*0ba0*/  IABS R6, R26 ;  /* 0x0000001a00067213 */ /* 0x002fe20000000000 */
[----:B------:R-:W-:Y:S02]  /*0bb0*/  IMAD R29, R26, c[0x0][0x22c], RZ ;  /* 0x00008b001a1d7a24 */ /* 0x000fe400078e02ff */
[----:B------:R-:W-:Y:S01]  /*0bc0*/  USHF.R.S32.HI UR4, URZ, 0x1f, UR10 ;  /* 0x0000001f3f047899 */ /* 0x000fe2000801140a */
[----:B------:R-:W-:Y:S01]  /*0bd0*/  SHF.R.S32.HI R28, RZ, 0x1f, R26 ;  /* 0x0000001fff1c7819 */ /* 0x000fe2000001141a */
[----:B------:R-:W-:Y:S01]  /*0be0*/  IMAD.U32 R18, RZ, RZ, UR10 ;  /* 0x0000000aff127e24 */ /* 0x000fe2000f8e00ff */
[----:B---3--:R-:W-:-:S02]  /*0bf0*/  SHF.R.S32.HI R27, RZ, 0x1f, R24 ;  /* 0x0000001fff1b7819 */ /* 0x008fc40000011418 */
[----:B------:R-:W-:Y:S01]  /*0c00*/  SHF.R.S32.HI R30, RZ, 0x1f, R29 ;  /* 0x0000001fff1e7819 */ /* 0x000fe2000001141d */
[----:B------:R-:W-:Y:S01]  /*0c10*/  IMAD.U32 R19, RZ, RZ, UR4 ;  /* 0x00000004ff137e24 */ /* 0x000fe2000f8e00ff */
[----:B--2---:R-:W-:-:S04]  /*0c20*/  IADD3 R2, R2, 0xffffffe, RZ ;  /* 0x0ffffffe02027810 */ /* 0x004fc80007ffe0ff */
[----:B------:R-:W1:Y:S02]  /*0c30*/  F2I.FTZ.U32.TRUNC.NTZ R3, R2 ;  /* 0x0000000200037305 */ /* 0x000e64000021f000 */
[----:B-1----:R-:W-:Y:S02]  /*0c40*/  IMAD.MOV R0, RZ, RZ, -R3 ;  /* 0x000000ffff007224 */ /* 0x002fe400078e0a03 */
[----:B------:R-:W-:Y:S02]  /*0c50*/  IMAD.MOV.U32 R2, RZ, RZ, RZ ;  /* 0x000000ffff027224 */ /* 0x000fe400078e00ff */
[----:B------:R-:W-:-:S04]  /*0c60*/  IMAD R0, R0, R5, RZ ;  /* 0x0000000500007224 */ /* 0x000fc800078e02ff */
[----:B------:R-:W-:-:S04]  /*0c70*/  IMAD.HI.U32 R0, R3, R0, R2 ;  /* 0x0000000003007227 */ /* 0x000fc800078e0002 */
[----:B------:R-:W-:Y:S02]  /*0c80*/  IMAD.MOV.U32 R3, RZ, RZ, R6 ;  /* 0x000000ffff037224 */ /* 0x000fe400078e0006 */
[----:B------:R-:W1:Y:S02]  /*0c90*/  LDC.U8 R6, c[0x0][0x328] ;  /* 0x0000ca00ff067b82 */ /* 0x000e640000000000 */
[----:B------:R-:W-:-:S04]  /*0ca0*/  IMAD.HI.U32 R0, R0, R3, RZ ;  /* 0x0000000300007227 */ /* 0x000fc800078e00ff */
[----:B------:R-:W-:-:S04]  /*0cb0*/  IMAD.MOV R2, RZ, RZ, -R0 ;  /* 0x000000ffff027224 */ /* 0x000fc800078e0a00 */
[----:B------:R-:W-:Y:S01]  /*0cc0*/  IMAD R2, R5, R2, R3 ;  /* 0x0000000205027224 */ /* 0x000fe200078e0203 */
[----:B------:R-:W-:-:S04]  /*0cd0*/  LOP3.LUT R3, R26, c[0x0][0x1c8], RZ, 0x3c, !PT ;  /* 0x000072001a037a12 */ /* 0x000fc800078e3cff */
[----:B------:R-:W-:Y:S02]  /*0ce0*/  ISETP.GT.U32.AND P2, PT, R5, R2, PT ;  /* 0x000000020500720c */ /* 0x000fe40003f44070 */
[----:B-1----:R-:W-:Y:S01]  /*0cf0*/  ISETP.NE.AND P0, PT, R6, RZ, PT ;  /* 0x000000ff0600720c */ /* 0x002fe20003f05270 */
[----:B------:R-:W-:-:S10]  /*0d00*/  IMAD.WIDE R6, R24, 0x80, RZ ;  /* 0x0000008018067825 */ /* 0x000fd400078e02ff */
[----:B------:R-:W-:Y:S01]  /*0d10*/  @!P2 IADD3 R0, R0, 0x1, RZ ;  /* 0x000000010000a810 */ /* 0x000fe20007ffe0ff */
[----:B------:R-:W-:Y:S01]  /*0d20*/  @!P2 IMAD.IADD R2, R2, 0x1, -R5 ;  /* 0x000000010202a824 */ /* 0x000fe200078e0a05 */
[----:B------:R-:W-:Y:S02]  /*0d30*/  SEL R22, R6, RZ, P1 ;  /* 0x000000ff06167207 */ /* 0x000fe40000800000 */
[----:B------:R-:W-:Y:S01]  /*0d40*/  SEL R23, R7, RZ, P1 ;  /* 0x000000ff07177207 */ /* 0x000fe20000800000 */
[----:B----4-:R-:W-:Y:S01]  /*0d50*/  IMAD.WIDE.U32 R6, R8, c[0x0][0x3d8], RZ ;  /* 0x0000f60008067a25 */ /* 0x010fe200078e00ff */
[----:B------:R-:W-:Y:S02]  /*0d60*/  ISETP.GE.U32.AND P3, PT, R2, R5, PT ;  /* 0x000000050200720c */ /* 0x000fe40003f66070 */
[----:B------:R-:W-:Y:S01]  /*0d70*/  ISETP.GE.AND P1, PT, R3, RZ, PT ;  /* 0x000000ff0300720c */ /* 0x000fe20003f26270 */
[----:B------:R-:W-:Y:S01]  /*0d80*/  @P0 IMAD R2, R24, c[0x0][0x214], RZ ;  /* 0x0000850018020a24 */ /* 0x000fe200078e02ff */
[----:B------:R-:W-:Y:S01]  /*0d90*/  ISETP.NE.AND P2, PT, RZ, c[0x0][0x1c8], PT ;  /* 0x00007200ff007a0c */ /* 0x000fe20003f45270 */
[----:B------:R-:W-:Y:S01]  /*0da0*/  IMAD R3, R8, c[0x0][0x3dc], R7 ;  /* 0x0000f70008037a24 */ /* 0x000fe200078e0207 */
[----:B------:R-:W-:Y:S01]  /*0db0*/  SEL R25, R6, RZ, P5 ;  /* 0x000000ff06197207 */ /* 0x000fe20002800000 */
[----:B------:R-:W-:Y:S01]  /*0dc0*/  @!P0 IMAD R5, R24, c[0x0][0x1c0], R26 ;  /* 0x0000700018058a24 */ /* 0x000fe200078e021a */
[----:B------:R-:W-:Y:S01]  /*0dd0*/  SHF.R.S32.HI R8, RZ, 0x1f, R17 ;  /* 0x0000001fff087819 */ /* 0x000fe20000011411 */
[----:B------:R-:W-:Y:S01]  /*0de0*/  @P0 IMAD R2, R26, c[0x0][0x234], R2 ;  /* 0x00008d001a020a24 */ /* 0x000fe200078e0202 */
[----:B------:R-:W-:Y:S01]  /*0df0*/  SEL R21, R3, RZ, P5 ;  /* 0x000000ff03157207 */ /* 0x000fe20002800000 */
[----:B------:R-:W-:-:S02]  /*0e00*/  @!P0 IMAD R2, R5, c[0x0][0x214], RZ ;  /* 0x0000850005028a24 */ /* 0x000fc400078e02ff */
[----:B------:R-:W-:-:S05]  /*0e10*/  @P3 IADD3 R0, R0, 0x1, RZ ;  /* 0x0000000100003810 */ /* 0x000fca0007ffe0ff */
[----:B------:R-:W-:Y:S01]  /*0e20*/  @!P1 IMAD.MOV R0, RZ, RZ, -R0 ;  /* 0x000000ffff009224 */ /* 0x000fe200078e0a00 */
[----:B------:R-:W-:-:S04]  /*0e30*/  @!P2 LOP3.LUT R0, RZ, c[0x0][0x1c8], RZ, 0x33, !PT ;  /* 0x00007200ff00aa12 */ /* 0x000fc800078e33ff */
[----:B------:R-:W-:Y:S01]  /*0e40*/  SHF.R.S32.HI R16, RZ, 0x1f, R0 ;  /* 0x0000001fff107819 */ /* 0x000fe20000011400 */
        /* <DEDUP_REMOVED lines=8> */
.L_x_448:
[----:B------:R-:W-:-:S04]  /*0ed0*/  IMAD R3, R24, c[0x0][0x1c0], R26 ;  /* 0x0000700018037a24 */ /* 0x000fc800078e021a */
[----:B------:R-:W-:Y:S02]  /*0ee0*/  IMAD R20, R3, c[0x0][0x224], RZ ;  /* 0x0000890003147a24 */ /* 0x000fe400078e02ff */
.L_x_449:
[----:B------:R-:W2:Y:S04]  /*0ef0*/  LDL.64 R10, [R1+0x8] ;  /* 0x00000800010a7983 */ /* 0x000ea80000100a00 */
[----:B------:R-:W3:Y:S01]  /*0f00*/  LDL R33, [R1+0x1c] ;  /* 0x00001c0001217983 */ /* 0x000ee20000100800 */
[----:B------:R-:W-:Y:S01]  /*0f10*/  IMAD R3, R27, c[0x0][0x368], RZ ;  /* 0x0000da001b037a24 */ /* 0x000fe200078e02ff */
[----:B------:R-:W-:Y:S02]  /*0f20*/  IADD3 R5, R2, UR10, RZ ;  /* 0x0000000a02057c10 */ /* 0x000fe4000fffe0ff */
[----:B------:R-:W1:Y:S01]  /*0f30*/  S2R R31, SR_TID.X ;  /* 0x00000000001f7919 */ /* 0x000e620000002100 */
[----:B------:R-:W-:Y:S01]  /*0f40*/  MOV R52, 0x4 ;  /* 0x0000000400347802 */ /* 0x000fe20000000f00 */
[----:B------:R-:W-:Y:S01]  /*0f50*/  IMAD R3, R24, c[0x0][0x36c], R3 ;  /* 0x0000db0018037a24 */ /* 0x000fe200078e0203 */
[----:B------:R-:W-:Y:S01]  /*0f60*/  IADD3 R252, P0, R17, R4, RZ ;  /* 0x0000000411fc7210 */ /* 0x000fe20007f1e0ff */
[----:B------:R-:W4:Y:S02]  /*0f70*/  S2R R32, SR_TID.X ;  /* 0x0000000000207919 */ /* 0x000f240000002100 */
[----:B------:R-:W-:Y:S01]  /*0f80*/  IMAD.WIDE R4, R5, R52, c[0x0][0x200] ;  /* 0x0000800005047625 */ /* 0x000fe200078e0234 */
[----:B------:R-:W-:-:S03]  /*0f90*/  IADD3.X R13, R9, R8, RZ, P0, !PT ;  /* 0x00000008090d7210 */ /* 0x000fc600007fe4ff */
[----:B------:R-:W-:Y:S01]  /*0fa0*/  IMAD.MOV.U32 R226, RZ, RZ, R4 ;  /* 0x000000ffffe27224 */ /* 0x000fe200078e0004 */
[----:B------:R-:W-:Y:S01]  /*0fb0*/  MOV R225, R5 ;  /* 0x0000000500e17202 */ /* 0x000fe20000000f00 */
[----:B------:R4:W-:Y:S01]  /*0fc0*/  STL [R1], R13 ;  /* 0x0000000d01007387 */ /* 0x0009e20000100800 */
[----:B------:R-:W-:-:S04]  /*0fd0*/  IMAD R14, R13, c[0x0][0x1a0], RZ ;  /* 0x000068000d0e7a24 */ /* 0x000fc800078e02ff */
[----:B------:R-:W-:Y:S01]  /*0fe0*/  IMAD R14, R252, c[0x0][0x1a4], R14 ;  /* 0x00006900fc0e7a24 */ /* 0x000fe200078e020e */
[----:B-1----:R-:W-:-:S04]  /*0ff0*/  SHF.R.S32.HI R31, RZ, 0x1f, R31 ;  /* 0x0000001fff1f7819 */ /* 0x002fc8000001141f */
[----:B----4-:R-:W-:-:S04]  /*1000*/  LEA.HI R31, R31, R32, RZ, 0x3 ;  /* 0x000000201f1f7211 */ /* 0x010fc800078f18ff */
[----:B------:R-:W-:-:S04]  /*1010*/  SHF.R.S32.HI R31, RZ, 0x3, R31 ;  /* 0x00000003ff1f7819 */ /* 0x000fc8000001141f */
[----:B------:R-:W-:Y:S01]  /*1020*/  IADD3 R2, P1, R31, UR10, RZ ;  /* 0x0000000a1f027c10 */ /* 0x000fe2000ff3e0ff */
[----:B------:R-:W-:-:S04]  /*1030*/  IMAD R13, R13, c[0x0][0x198], RZ ;  /* 0x000066000d0d7a24 */ /* 0x000fc800078e02ff */
[----:B------:R-:W-:Y:S01]  /*1040*/  IMAD R13, R252, c[0x0][0x19c], R13 ;  /* 0x00006700fc0d7a24 */ /* 0x000fe200078e020d */
[----:B------:R-:W-:Y:S01]  /*1050*/  @P5 BAR.SYNC.DEFER_BLOCKING 0x0 ;  /* 0x0000000000005b1d */ /* 0x000fe20000010000 */
[----:B--2---:R-:W-:-:S04]  /*1060*/  IMAD.WIDE.U32 R6, R24, c[0x0][0x368], R10 ;  /* 0x0000da0018067a25 */ /* 0x004fc800078e000a */
[----:B------:R-:W-:Y:S01]  /*1070*/  IMAD.IADD R7, R7, 0x1, R3 ;  /* 0x0000000107077824 */ /* 0x000fe200078e0203 */
[----:B---3--:R-:W-:Y:S01]  /*1080*/  IADD3.X R3, R33, UR4, RZ, P1, !PT ;  /* 0x0000000421037c10 */ /* 0x008fe20008ffe4ff */
[----:B------:R-:W-:Y:S01]  /*1090*/  UIADD3 UR4, UR11, -0x1, URZ ;  /* 0xffffffff0b047890 */ /* 0x000fe2000fffe03f */
[----:B------:R-:W-:-:S04]  /*10a0*/  IMAD.WIDE.U32 R8, R2, c[0x0][0x190], R10 ;  /* 0x0000640002087a25 */ /* 0x000fc800078e000a */
[----:B------:R-:W-:-:S04]  /*10b0*/  IMAD.WIDE.U32 R4, R252, c[0x0][0x1a0], R10 ;  /* 0x00006800fc047a25 */ /* 0x000fc800078e000a */
[----:B------:R-:W-:Y:S01]  /*10c0*/  IMAD R12, R3, c[0x0][0x190], RZ ;  /* 0x00006400030c7a24 */ /* 0x000fe200078e02ff */
[----:B------:R-:W-:Y:S01]  /*10d0*/  IADD3 R5, R5, R14, RZ ;  /* 0x0000000e05057210 */ /* 0x000fe20007ffe0ff */
[----:B------:R-:W-:-:S04]  /*10e0*/  IMAD.WIDE.U32 R10, R252, c[0x0][0x198], R10 ;  /* 0x00006600fc0a7a25 */ /* 0x000fc800078e000a */
[----:B------:R-:W-:Y:S02]  /*10f0*/  IMAD R15, R3, c[0x0][0x370], RZ ;  /* 0x0000dc00030f7a24 */ /* 0x000fe400078e02ff */
[----:B------:R-:W-:Y:S02]  /*1100*/  IMAD.U32 R210, RZ, RZ, UR4 ;  /* 0x00000004ffd27e24 */ /* 0x000fe4000f8e00ff */
[C---:B------:R-:W-:Y:S02]  /*1110*/  IMAD R12, R2.reuse, c[0x0][0x194], R12 ;  /* 0x00006500020c7a24 */ /* 0x040fe400078e020c */
[C---:B------:R-:W-:Y:S02]  /*1120*/  IMAD R15, R2.reuse, c[0x0][0x374], R15 ;  /* 0x0000dd00020f7a24 */ /* 0x040fe400078e020f */
[----:B------:R-:W-:Y:S01]  /*1130*/  IMAD.WIDE.U32 R6, R2, c[0x0][0x370], R6 ;  /* 0x0000dc0002067a25 */ /* 0x000fe200078e0006 */
[----:B------:R-:W-:Y:S02]  /*1140*/  MOV R2, R10 ;  /* 0x0000000a00027202 */ /* 0x000fe40000000f00 */
[----:B------:R-:W-:Y:S01]  /*1150*/  LEA.HI R10, R210, R210, RZ, 0x1 ;  /* 0x000000d2d20a7211 */ /* 0x000fe200078f08ff */
[----:B------:R-:W-:-:S02]  /*1160*/  IMAD.IADD R3, R11, 0x1, R13 ;  /* 0x000000010b037824 */ /* 0x000fc400078e020d */
[----:B------:R-:W-:Y:S01]  /*1170*/  IMAD R13, R27, c[0x0][0x180], RZ ;  /* 0x000060001b0d7a24 */ /* 0x000fe200078e02ff */
[----:B------:R-:W-:Y:S01]  /*1180*/  LOP3.LUT R10, R10, 0xfffffffe, RZ, 0xc0, !PT ;  /* 0xfffffffe0a0a7812 */ /* 0x000fe200078ec0ff */
[----:B------:R-:W-:Y:S02]  /*1190*/  IMAD.IADD R9, R9, 0x1, R12 ;  /* 0x0000000109097824 */ /* 0x000fe400078e020c */
[C---:B------:R-:W-:Y:S01]  /*11a0*/  IMAD R11, R27.reuse, c[0x0][0x178], RZ ;  /* 0x00005e001b0b7a24 */ /* 0x040fe200078e02ff */
[----:B------:R-:W-:Y:S01]  /*11b0*/  IADD3 R10, R210, -R10, RZ ;  /* 0x8000000ad20a7210 */ /* 0x000fe20007ffe0ff */
[----:B------:R-:W-:Y:S02]  /*11c0*/  IMAD R12, R27, c[0x0][0x188], RZ ;  /* 0x000062001b0c7a24 */ /* 0x000fe400078e02ff */
[----:B------:R-:W-:Y:S01]  /*11d0*/  IMAD R13, R24, c[0x0][0x184], R13 ;  /* 0x00006100180d7a24 */ /* 0x000fe200078e020d */
[----:B------:R-:W-:Y:S01]  /*11e0*/  ISETP.NE.AND P0, PT, R10, 0x1, PT ;  /* 0x000000010a00780c */ /* 0x000fe20003f05270 */
[C---:B------:R-:W-:Y:S01]  /*11f0*/  IMAD.WIDE.U32 R2, R24.reuse, c[0x0][0x180], R2 ;  /* 0x0000600018027a25 */ /* 0x040fe200078e0002 */
[----:B------:R-:W2:Y:S03]  /*1200*/  LDL R27, [R1+0x14] ;  /* 0x00001400011b7983 */ /* 0x000ea60000100800 */
[C---:B------:R-:W-:Y:S01]  /*1210*/  IMAD R11, R24.reuse, c[0x0][0x17c], R11 ;  /* 0x00005f00180b7a24 */ /* 0x040fe200078e020b */
[----:B------:R-:W-:Y:S01]  /*1220*/  IADD3 R3, R3, R13, RZ ;  /* 0x0000000d03037210 */ /* 0x000fe20007ffe0ff */
[----:B------:R-:W-:-:S04]  /*1230*/  IMAD.WIDE.U32 R8, R24, c[0x0][0x178], R8 ;  /* 0x00005e0018087a25 */ /* 0x000fc800078e0008 */
[C---:B------:R-:W-:Y:S01]  /*1240*/  IMAD R12, R24.reuse, c[0x0][0x18c], R12 ;  /* 0x00006300180c7a24 */ /* 0x040fe200078e020c */
[----:B------:R-:W-:Y:S01]  /*1250*/  IADD3 R9, R9, R11, RZ ;  /* 0x0000000b09097210 */ /* 0x000fe20007ffe0ff */
[----:B------:R-:W-:-:S04]  /*1260*/  IMAD.WIDE.U32 R4, R24, c[0x0][0x188], R4 ;  /* 0x0000620018047a25 */ /* 0x000fc800078e0004 */
[C---:B------:R-:W-:Y:S02]  /*1270*/  IMAD R10, R16.reuse, c[0x0][0x1b0], RZ ;  /* 0x00006c00100a7a24 */ /* 0x040fe400078e02ff */
[----:B------:R-:W-:Y:S02]  /*1280*/  IMAD.IADD R5, R5, 0x1, R12 ;  /* 0x0000000105057824 */ /* 0x000fe400078e020c */
[----:B------:R-:W-:Y:S02]  /*1290*/  IMAD R11, R16, c[0x0][0x1b8], RZ ;  /* 0x00006e00100b7a24 */ /* 0x000fe400078e02ff */
[C---:B------:R-:W-:Y:S02]  /*12a0*/  IMAD R10, R0.reuse, c[0x0][0x1b4], R10 ;  /* 0x00006d00000a7a24 */ /* 0x040fe400078e020a */
[----:B------:R-:W-:-:S04]  /*12b0*/  IMAD.WIDE.U32 R2, R0, c[0x0][0x1b0], R2 ;  /* 0x00006c0000027a25 */ /* 0x000fc800078e0002 */
[----:B------:R-:W-:Y:S01]  /*12c0*/  IMAD.IADD R7, R7, 0x1, R15 ;  /* 0x0000000107077824 */ /* 0x000fe200078e020f */
[----:B------:R-:W-:Y:S01]  /*12d0*/  IADD3 R3, R3, R10, RZ ;  /* 0x0000000a03037210 */ /* 0x000fe20007ffe0ff */
[C---:B------:R-:W-:Y:S02]  /*12e0*/  IMAD R11, R0.reuse, c[0x0][0x1bc], R11 ;  /* 0x00006f00000b7a24 */ /* 0x040fe400078e020b */
[----:B------:R-:W-:-:S04]  /*12f0*/  IMAD.WIDE.U32 R4, R0, c[0x0][0x1b8], R4 ;  /* 0x00006e0000047a25 */ /* 0x000fc800078e0004 */
[C---:B------:R-:W-:Y:S02]  /*1300*/  IMAD R16, R28.reuse, c[0x0][0x1a8], RZ ;  /* 0x00006a001c107a24 */ /* 0x040fe400078e02ff */
[----:B------:R-:W-:Y:S02]  /*1310*/  IMAD R15, R28, c[0x0][0x378], RZ ;  /* 0x0000de001c0f7a24 */ /* 0x000fe400078e02ff */
[----:B------:R-:W-:Y:S02]  /*1320*/  IMAD.IADD R5, R5, 0x1, R11 ;  /* 0x0000000105057824 */ /* 0x000fe400078e020b */
[C---:B------:R-:W-:Y:S02]  /*1330*/  IMAD R16, R26.reuse, c[0x0][0x1ac], R16 ;  /* 0x00006b001a107a24 */ /* 0x040fe400078e0210 */
[C---:B------:R-:W-:Y:S02]  /*1340*/  IMAD R15, R26.reuse, c[0x0][0x37c], R15 ;  /* 0x0000df001a0f7a24 */ /* 0x040fe400078e020f */
[----:B------:R-:W-:-:S04]  /*1350*/  IMAD.WIDE.U32 R12, R26, c[0x0][0x378], R6 ;  /* 0x0000de001a0c7a25 */ /* 0x000fc800078e0006 */
[----:B------:R-:W-:Y:S02]  /*1360*/  IMAD.WIDE.U32 R10, R26, c[0x0][0x1a8], R8 ;  /* 0x00006a001a0a7a25 */ /* 0x000fe400078e0008 */
[----:B------:R-:W3:Y:S02]  /*1370*/  LDL R26, [R1+0x10] ;  /* 0x00001000011a7983 */ /* 0x000ee40000100800 */
[----:B------:R-:W-:Y:S02]  /*1380*/  IMAD R14, R33, c[0x0][0x1a0], RZ ;  /* 0x00006800210e7a24 */ /* 0x000fe400078e02ff */
[----:B------:R-:W-:-:S04]  /*1390*/  IMAD.WIDE.U32 R8, R31, c[0x0][0x1a0], R4 ;  /* 0x000068001f087a25 */ /* 0x000fc800078e0004 */
[----:B------:R-:W-:Y:S01]  /*13a0*/  IMAD R14, R31, c[0x0][0x1a4], R14 ;  /* 0x000069001f0e7a24 */ /* 0x000fe200078e020e */
[----:B------:R-:W-:Y:S01]  /*13b0*/  LEA R206, P3, R12, c[0x0][0x330], 0x1 ;  /* 0x0000cc000cce7a11 */ /* 0x000fe200078608ff */
[----:B------:R-:W-:Y:S01]  /*13c0*/  IMAD.IADD R15, R13, 0x1, R15 ;  /* 0x000000010d0f7824 */ /* 0x000fe200078e020f */
[----:B------:R-:W-:Y:S01]  /*13d0*/  LEA R208, P4, R10, c[0x0][0x160], 0x1 ;  /* 0x000058000ad07a11 */ /* 0x000fe200078808ff */
[----:B------:R-:W-:Y:S01]  /*13e0*/  IMAD.WIDE.U32 R6, R31, c[0x0][0x198], R2 ;  /* 0x000066001f067a25 */ /* 0x000fe200078e0002 */
[----:B------:R-:W-:Y:S02]  /*13f0*/  IADD3 R3, R11, R16, RZ ;  /* 0x000000100b037210 */ /* 0x000fe40007ffe0ff */
[----:B------:R-:W-:Y:S01]  /*1400*/  LEA R4, P2, R8, c[0x0][0x170], 0x1 ;  /* 0x00005c0008047a11 */ /* 0x000fe200078408ff */
[----:B------:R-:W-:Y:S02]  /*1410*/  IMAD.IADD R14, R9, 0x1, R14 ;  /* 0x00000001090e7824 */ /* 0x000fe400078e020e */
[----:B------:R-:W-:Y:S01]  /*1420*/  IMAD.MOV.U32 R13, RZ, RZ, c[0x0][0x1a0] ;  /* 0x00006800ff0d7624 */ /* 0x000fe200078e00ff */
[----:B------:R-:W-:Y:S01]  /*1430*/  LEA.HI.X R207, R12, c[0x0][0x334], R15, 0x1, P3 ;  /* 0x0000cd000ccf7a11 */ /* 0x000fe200018f0c0f */
[----:B------:R-:W-:Y:S01]  /*1440*/  IMAD R0, R33, c[0x0][0x198], RZ ;  /* 0x0000660021007a24 */ /* 0x000fe200078e02ff */
[----:B------:R-:W-:-:S02]  /*1450*/  LEA.HI.X R209, R10, c[0x0][0x164], R3, 0x1, P4 ;  /* 0x000059000ad17a11 */ /* 0x000fc400020f0c03 */
[----:B------:R-:W-:Y:S02]  /*1460*/  MOV R16, c[0x0][0x1a4] ;  /* 0x0000690000107a02 */ /* 0x000fe40000000f00 */
[----:B------:R-:W-:Y:S02]  /*1470*/  LEA.HI.X R5, R8, c[0x0][0x174], R14, 0x1, P2 ;  /* 0x00005d0008057a11 */ /* 0x000fe400010f0c0e */
[----:B------:R-:W-:-:S04]  /*1480*/  LEA R12, P4, R13, R4, 0x6 ;  /* 0x000000040d0c7211 */ /* 0x000fc800078830ff */
[----:B------:R-:W-:Y:S02]  /*1490*/  LEA.HI.X R13, R13, R5, R16, 0x6, P4 ;  /* 0x000000050d0d7211 */ /* 0x000fe400020f3410 */
[----:B------:R-:W4:Y:S01]  /*14a0*/  LDL R16, [R1+0x18] ;  /* 0x0000180001107983 */ /* 0x000f220000100800 */
[----:B------:R-:W-:Y:S01]  /*14b0*/  IMAD R0, R31, c[0x0][0x19c], R0 ;  /* 0x000067001f007a24 */ /* 0x000fe200078e0200 */
[----:B------:R-:W-:Y:S01]  /*14c0*/  LEA R2, P1, R6, c[0x0][0x168], 0x1 ;  /* 0x00005a0006027a11 */ /* 0x000fe200078208ff */
[----:B------:R-:W-:-:S03]  /*14d0*/  IMAD.MOV.U32 R9, RZ, RZ, c[0x0][0x370] ;  /* 0x0000dc00ff097624 */ /* 0x000fc600078e00ff */
[----:B------:R-:W-:Y:S01]  /*14e0*/  IADD3 R0, R7, R0, RZ ;  /* 0x0000000007007210 */ /* 0x000fe20007ffe0ff */
[----:B------:R-:W-:-:S03]  /*14f0*/  IMAD.MOV.U32 R7, RZ, RZ, c[0x0][0x190] ;  /* 0x00006400ff077624 */ /* 0x000fc600078e00ff */
[----:B------:R-:W-:Y:S01]  /*1500*/  LEA.HI.X R3, R6, c[0x0][0x16c], R0, 0x1, P1 ;  /* 0x00005b0006037a11 */ /* 0x000fe200008f0c00 */
[----:B------:R-:W-:Y:S01]  /*1510*/  IMAD.MOV.U32 R0, RZ, RZ, c[0x0][0x198] ;  /* 0x00006600ff007624 */ /* 0x000fe200078e00ff */
[----:B------:R-:W-:Y:S02]  /*1520*/  MOV R11, c[0x0][0x374] ;  /* 0x0000dd00000b7a02 */ /* 0x000fe40000000f00 */
[----:B------:R-:W-:Y:S02]  /*1530*/  LEA R10, P3, R9, R206, 0x6 ;  /* 0x000000ce090a7211 */ /* 0x000fe400078630ff */
[----:B------:R-:W-:Y:S02]  /*1540*/  MOV R15, c[0x0][0x194] ;  /* 0x00006500000f7a02 */ /* 0x000fe40000000f00 */
[----:B------:R-:W-:Y:S02]  /*1550*/  MOV R14, c[0x0][0x19c] ;  /* 0x00006700000e7a02 */ /* 0x000fe40000000f00 */
[----:B------:R-:W-:-:S02]  /*1560*/  LEA R8, P2, R7, R208, 0x6 ;  /* 0x000000d007087211 */ /* 0x000fc400078430ff */
[C---:B------:R-:W-:Y:S02]  /*1570*/  LEA R6, P1, R0.reuse, R2, 0x6 ;  /* 0x0000000200067211 */ /* 0x040fe400078230ff */
[----:B------:R-:W-:Y:S02]  /*1580*/  LEA.HI.X R11, R9, R207, R11, 0x6, P3 ;  /* 0x000000cf090b7211 */ /* 0x000fe400018f340b */
[----:B------:R-:W-:Y:S02]  /*1590*/  LEA.HI.X R9, R7, R209, R15, 0x6, P2 ;  /* 0x000000d107097211 */ /* 0x000fe400010f340f */
[----:B------:R-:W-:Y:S02]  /*15a0*/  LEA.HI.X R7, R0, R3, R14, 0x6, P1 ;  /* 0x0000000300077211 */ /* 0x000fe400008f340e */
[----:B------:R-:W1:Y:S04]  /*15b0*/  S2R R14, SR_TID.X ;  /* 0x00000000000e7919 */ /* 0x000e680000002100 */
[----:B------:R-:W1:Y:S01]  /*15c0*/  S2R R15, SR_TID.X ;  /* 0x00000000000f7919 */ /* 0x000e620000002100 */
[----:B------:R-:W-:-:S02]  /*15d0*/  ULDC UR5, c[0x0][0x22c] ;  /* 0x00008b0000057ab9 */ /* 0x000fc40000000800 */
[----:B------:R-:W-:Y:S02]  /*15e0*/  ULDC UR4, c[0x0][0x1c0] ;  /* 0x0000700000047ab9 */ /* 0x000fe40000000800 */
[----:B------:R-:W-:Y:S02]  /*15f0*/  UIMAD UR9, UR5, UR4, URZ ;  /* 0x00000004050972a4 */ /* 0x000fe4000f8e023f */
        /* <DEDUP_REMOVED lines=37> */
[C---:B---3--:R-:W-:Y:S01]  /*1850*/  IMAD.SHL.U32 R212, R26.reuse, 0x2, RZ ;  /* 0x000000021ad47824 */ /* 0x048fe200078e00ff */
[----:B------:R-:W-:-:S04]  /*1860*/  IADD3 R0, R26, 0x2000, RZ ;  /* 0x000020001a007810 */ /* 0x000fc80007ffe0ff */
[----:B------:R-:W-:Y:S01]  /*1870*/  @!PT LDS RZ, [RZ] ;  /* 0x00000000fffff984 */ /* 0x000fe20000000800 */
[----:B------:R-:W-:Y:S01]  /*1880*/  @!PT LDS RZ, [RZ] ;  /* 0x00000000fffff984 */ /* 0x000fe20000000800 */
[----:B------:R-:W-:Y:S01]  /*1890*/  @!PT LDS RZ, [RZ] ;  /* 0x00000000fffff984 */ /* 0x000fe20000000800 */
[----:B------:R1:W-:Y:S01]  /*18a0*/  LDGSTS.E.BYPASS.LTC128B.128 [R212+0x10000], [R4.64] ;  /* 0x1000000004d47fae */ /* 0x0003e2000b901d4e */
[----:B------:R-:W-:-:S03]  /*18b0*/  SEL R0, R0, R26, !P0 ;  /* 0x0000001a00007207 */ /* 0x000fc60004000000 */
[----:B------:R1:W-:Y:S01]  /*18c0*/  LDGSTS.E.BYPASS.LTC128B.128 [R212+0x12000], [R4.64+0x80] ;  /* 0x1200008004d47fae */ /* 0x0003e2000b901d4e */
[----:B------:R-:W-:-:S03]  /*18d0*/  SHF.L.U32 R211, R0, 0x1, RZ ;  /* 0x0000000100d37819 */ /* 0x000fc600000006ff */
[----:B------:R2:W-:Y:S04]  /*18e0*/  LDGSTS.E.BYPASS.LTC128B.128 [R212+0x11000], [R12.64] ;  /* 0x110000000cd47fae */ /* 0x0005e8000b901d4e */
[----:B------:R2:W-:Y:S04]  /*18f0*/  LDGSTS.E.BYPASS.LTC128B.128 [R212+0x13000], [R12.64+0x80] ;  /* 0x130000800cd47fae */ /* 0x0005e8000b901d4e */
[----:B------:R-:W0:Y:S04]  /*1900*/  LDGDEPBAR ;  /* 0x00000000000079af */ /* 0x000e280000000000 */
[----:B------:R2:W-:Y:S04]  /*1910*/  LDGSTS.E.BYPASS.LTC128B.128 [R212+0x8000], [R206.64] ;  /* 0x08000000ced47fae */ /* 0x0005e8000b901d4e */
[----:B------:R2:W-:Y:S04]  /*1920*/  LDGSTS.E.BYPASS.LTC128B.128 [R212+0xa000], [R206.64+0x80] ;  /* 0x0a000080ced47fae */ /* 0x0005e8000b901d4e */
[----:B------:R2:W-:Y:S04]  /*1930*/  LDGSTS.E.BYPASS.LTC128B.128 [R212+0x9000], [R10.64] ;  /* 0x090000000ad47fae */ /* 0x0005e8000b901d4e */
[----:B------:R2:W-:Y:S01]  /*1940*/  LDGSTS.E.BYPASS.LTC128B.128 [R212+0xb000], [R10.64+0x80] ;  /* 0x0b0000800ad47fae */ /* 0x0005e2000b901d4e */
[----:B-1----:R-:W-:-:S03]  /*1950*/  IADD3 R4, P1, R234, R226, RZ ;  /* 0x000000e2ea047210 */ /* 0x002fc60007f3e0ff */
[----:B------:R2:W-:Y:S01]  /*1960*/  LDGSTS.E.BYPASS.LTC128B.128 [R211], [R208.64] ;  /* 0x00000000d0d37fae */ /* 0x0005e2000b901d4e */
[----:B----4-:R-:W-:-:S03]  /*1970*/  IMAD R0, R14, UR9, R16 ;  /* 0x000000090e007c24 */ /* 0x010fc6000f8e0210 */
[----:B------:R2:W-:Y:S04]  /*1980*/  LDGSTS.E.BYPASS.LTC128B.128 [R211+0x2000], [R208.64+0x80] ;  /* 0x02000080d0d37fae */ /* 0x0005e8000b901d4e */
[----:B------:R2:W-:Y:S04]  /*1990*/  LDGSTS.E.BYPASS.LTC128B.128 [R211+0x1000], [R8.64] ;  /* 0x0100000008d37fae */ /* 0x0005e8000b901d4e */
[----:B------:R2:W-:Y:S04]  /*19a0*/  LDGSTS.E.BYPASS.LTC128B.128 [R211+0x3000], [R8.64+0x80] ;  /* 0x0300008008d37fae */ /* 0x0005e8000b901d4e */
[----:B------:R1:W-:Y:S01]  /*19b0*/  LDGSTS.E.BYPASS.LTC128B.128 [R212+0xc000], [R2.64] ;  /* 0x0c00000002d47fae */ /* 0x0003e2000b901d4e */
[----:B------:R-:W-:-:S03]  /*19c0*/  IMAD.X R5, R238, 0x1, R225, P1 ;  /* 0x00000001ee057824 */ /* 0x000fc600008e06e1 */
[----:B------:R1:W-:Y:S04]  /*19d0*/  LDGSTS.E.BYPASS.LTC128B.128 [R212+0xe000], [R2.64+0x80] ;  /* 0x0e00008002d47fae */ /* 0x0003e8000b901d4e */
[----:B------:R3:W-:Y:S04]  /*19e0*/  LDGSTS.E.BYPASS.LTC128B.128 [R212+0xd000], [R6.64] ;  /* 0x0d00000006d47fae */ /* 0x0007e8000b901d4e */
[----:B------:R3:W-:Y:S04]  /*19f0*/  LDGSTS.E.BYPASS.LTC128B.128 [R212+0xf000], [R6.64+0x80] ;  /* 0x0f00008006d47fae */ /* 0x0007e8000b901d4e */
[----:B------:R-:W0:Y:S04]  /*1a00*/  LDGDEPBAR ;  /* 0x00000000000079af */ /* 0x000e280000000000 */
[----:B------:R4:W5:Y:S04]  /*1a10*/  LDG.E R221, [R4.64] ;  /* 0x0000000e04dd7981 */ /* 0x000968000c1e1900 */
[----:B------:R4:W5:Y:S01]  /*1a20*/  LDG.E R220, [R4.64+0x20] ;  /* 0x0000200e04dc7981 */ /* 0x000962000c1e1900 */
[----:B-1----:R-:W-:-:S02]  /*1a30*/  IADD3 R2, P2, P1, R0, UR8, R29 ;  /* 0x0000000800027c10 */ /* 0x002fc4000f95e01d */
[----:B------:R-:W-:-:S04]  /*1a40*/  SHF.R.S32.HI R0, RZ, 0x1f, R0 ;  /* 0x0000001fff007819 */ /* 0x000fc80000011400 */
[----:B------:R-:W-:Y:S02]  /*1a50*/  IADD3.X R3, R0, UR4, R30, P2, P1 ;  /* 0x0000000400037c10 */ /* 0x000fe400097e241e */
[----:B------:R-:W-:Y:S01]  /*1a60*/  IADD3 R2, P1, R2, R25, RZ ;  /* 0x0000001902027210 */ /* 0x000fe20007f3e0ff */
[----:B------:R-:W-:-:S04]  /*1a70*/  DEPBAR.LE SB0, 0x1 ;  /* 0x000080400000791a */ /* 0x000fc80000000000 */
[----:B------:R-:W-:Y:S01]  /*1a80*/  IADD3.X R3, R3, R21, RZ, P1, !PT ;  /* 0x0000001503037210 */ /* 0x000fe20000ffe4ff */
[----:B------:R-:W-:Y:S01]  /*1a90*/  BAR.SYNC.DEFER_BLOCKING 0x0 ;  /* 0x0000000000007b1d */ /* 0x000fe20000010000 */
[----:B----4-:R-:W-:Y:S01]  /*1aa0*/  IMAD.WIDE R4, R24, c[0x0][0x224], R18 ;  /* 0x0000890018047a25 */ /* 0x010fe200078e0212 */
[----:B---3--:R-:W-:-:S04]  /*1ab0*/  IADD3 R6, -R224, c[0x0][0x214], R17 ;  /* 0x00008500e0067a10 */ /* 0x008fc80007ffe111 */
[----:B------:R-:W-:-:S05]  /*1ac0*/  IADD3 R0, P2, R4, R22, RZ ;  /* 0x0000001604007210 */ /* 0x000fca0007f5e0ff */
[----:B------:R-:W-:Y:S02]  /*1ad0*/  IMAD.X R5, R5, 0x1, R23, P2 ;  /* 0x0000000105057824 */ /* 0x000fe400010e0617 */
[C---:B------:R-:W-:Y:S02]  /*1ae0*/  IMAD R4, R0.reuse, UR6, RZ ;  /* 0x0000000600047c24 */ /* 0x040fe4000f8e02ff */
[----:B------:R-:W-:Y:S01]  /*1af0*/  IMAD.WIDE.U32 R2, R0, UR12, R2 ;  /* 0x0000000c00027c25 */ /* 0x000fe2000f8e0002 */
[----:B------:R-:W-:-:S03]  /*1b00*/  IADD3 R0, R6, -c[0x0][0x2e8], RZ ;  /* 0x8000ba0006007a10 */ /* 0x000fc60007ffe0ff */
[----:B------:R-:W-:Y:S01]  /*1b10*/  IMAD R5, R5, UR12, R4 ;  /* 0x0000000c05057c24 */ /* 0x000fe2000f8e0204 */
[----:B------:R-:W-:Y:S01]  /*1b20*/  SHF.R.S32.HI R4, RZ, 0x1f, R0 ;  /* 0x0000001fff047819 */ /* 0x000fe20000011400 */
[----:B------:R2:W1:Y:S03]  /*1b30*/  LDSM.16.M88.4 R116, [R187+0x10000] ;  /* 0x01000000bb74783b */ /* 0x0004660000000200 */
[----:B------:R-:W-:Y:S01]  /*1b40*/  LEA.HI R4, R4, R0, RZ, 0x6 ;  /* 0x0000000004047211 */ /* 0x000fe200078f30ff */
[----:B------:R2:W3:Y:S03]  /*1b50*/  LDSM.16.M88.4 R120, [R187+0x10800] ;  /* 0x01080000bb78783b */ /* 0x0004e60000000200 */
[----:B------:R-:W-:Y:S01]  /*1b60*/  SHF.R.S32.HI R233, RZ, 0x6, R4 ;  /* 0x00000006ffe97819 */ /* 0x000fe20000011404 */
[----:B------:R2:W4:Y:S01]  /*1b70*/  LDSM.16.M88.4 R124, [R188+0x10000] ;  /* 0x01000000bc7c783b */ /* 0x0005220000000200 */
[----:B------:R-:W-:-:S02]  /*1b80*/  IADD3 R3, R3, R5, RZ ;  /* 0x0000000503037210 */ /* 0x000fc40007ffe0ff */
[C---:B------:R-:W-:Y:S01]  /*1b90*/  LEA R204, P1, R2.reuse, c[0x0][0x350], 0x2 ;  /* 0x0000d40002cc7a11 */ /* 0x040fe200078210ff */
[----:B------:R2:W1:Y:S01]  /*1ba0*/  LDSM.16.M88.4 R128, [R188+0x10800] ;  /* 0x01080000bc80783b */ /* 0x0004620000000200 */
[----:B------:R-:W-:Y:S02]  /*1bb0*/  IMNMX R233, RZ, R233, !PT ;  /* 0x000000e9ffe97217 */ /* 0x000fe40007800200 */
[----:B------:R-:W-:Y:S01]  /*1bc0*/  LEA.HI.X R205, R2, c[0x0][0x354], R3, 0x2, P1 ;  /* 0x0000d50002cd7a11 */ /* 0x000fe200008f1403 */
[----:B------:R2:W1:Y:S01]  /*1bd0*/  LDSM.16.M88.4 R132, [R189+0x10000] ;  /* 0x01000000bd84783b */ /* 0x0004620000000200 */
[----:B------:R-:W-:Y:S02]  /*1be0*/  ISETP.LT.AND P1, PT, R233, UR11, PT ;  /* 0x0000000be9007c0c */ /* 0x000fe4000bf21270 */
[----:B------:R-:W-:Y:S01]  /*1bf0*/  IADD3 R0, R20, UR10, RZ ;  /* 0x0000000a14007c10 */ /* 0x000fe2000fffe0ff */
        /* <DEDUP_REMOVED lines=41> */
[C---:B------:R-:W-:Y:S01]  /*1e90*/  IADD3 R197, R191.reuse, R192, RZ ;  /* 0x000000c0bfc57210 */ /* 0x040fe20007ffe0ff */
        /* <DEDUP_REMOVED lines=23> */
.L_x_453:
[----:B------:R-:W0:Y:S01]  /*2010*/  LDGDEPBAR ;  /* 0x00000000000079af */ /* 0x000e220000000000 */
[C---:B------:R-:W-:Y:S02]  /*2020*/  IADD3 R0, R186.reuse, R200, RZ ;  /* 0x000000c8ba007210 */ /* 0x040fe40007ffe0ff */
[-C--:B------:R-:W-:Y:S02]  /*2030*/  IADD3 R2, R186, R191.reuse, RZ ;  /* 0x000000bfba027210 */ /* 0x080fe40007ffe0ff */
[----:B------:R-:W-:Y:S02]  /*2040*/  IADD3 R180, R0, R191, RZ ;  /* 0x000000bf00b47210 */ /* 0x000fe40007ffe0ff */
[----:B-----5:R-:W-:Y:S02]  /*2050*/  FSETP.NEU.FTZ.AND P0, PT, R221, -INF , PT ;  /* 0xff800000dd00780b */ /* 0x020fe40003f1d000 */
[C---:B------:R-:W-:Y:S01]  /*2060*/  ISETP.GT.AND P4, PT, R210.reuse, R233, PT ;  /* 0x000000e9d200720c */ /* 0x040fe20003f84270 */
[----:B------:R-:W-:Y:S04]  /*2070*/  DEPBAR.LE SB0, 0x0 ;  /* 0x000080000000791a */ /* 0x000fe80000000000 */
[----:B------:R-:W-:Y:S08]  /*2080*/  BAR.SYNC.DEFER_BLOCKING 0x0 ;  /* 0x0000000000007b1d */ /* 0x000ff00000010000 */
[----:B------:R-:W-:Y:S08]  /*2090*/  LDSM.16.M88.4 R16, [R186] ;  /* 0x00000000ba10783b */ /* 0x000ff00000000200 */
[----:B--2---:R-:W2:Y:S08]  /*20a0*/  LDSM.16.M88.4 R8, [R187+0xc000] ;  /* 0x00c00000bb08783b */ /* 0x004eb00000000200 */
[----:B------:R-:W3:Y:S08]  /*20b0*/  LDSM.16.M88.4 R52, [R187+0xc800] ;  /* 0x00c80000bb34783b */ /* 0x000ef00000000200 */
[----:B------:R-:W-:Y:S08]  /*20c0*/  LDSM.16.M88.4 R56, [R0] ;  /* 0x000000000038783b */ /* 0x000ff00000000200 */
[----:B------:R-:W4:Y:S08]  /*20d0*/  LDSM.16.M88.4 R60, [R188+0xc000] ;  /* 0x00c00000bc3c783b */ /* 0x000f300000000200 */
[----:B------:R-:W1:Y:S01]  /*20e0*/  LDSM.16.M88.4 R64, [R188+0xc800] ;  /* 0x00c80000bc40783b */ /* 0x000e620000000200 */
[C---:B--2---:R-:W-:Y:S07]  /*20f0*/  HMMA.16816.F32.BF16 R4, R16.reuse, R8, RZ ;  /* 0x000000081004723c */ /* 0x044fee00000418ff */
[----:B------:R-:W-:Y:S01]  /*2100*/  LDSM.16.M88.4 R100, [R2] ;  /* 0x000000000264783b */ /* 0x000fe20000000200 */
[C---:B------:R-:W-:Y:S07]  /*2110*/  HMMA.16816.F32.BF16 R8, R16.reuse, R10, RZ ;  /* 0x0000000a1008723c */ /* 0x040fee00000418ff */
[----:B------:R-:W2:Y:S01]  /*2120*/  LDSM.16.M88.4 R104, [R189+0xc000] ;  /* 0x00c00000bd68783b */ /* 0x000ea20000000200 */
[C---:B---3--:R-:W-:Y:S07]  /*2130*/  HMMA.16816.F32.BF16 R12, R16.reuse, R52, RZ ;  /* 0x00000034100c723c */ /* 0x048fee00000418ff */
[----:B------:R-:W-:Y:S01]  /*2140*/  LDSM.16.M88.4 R108, [R180] ;  /* 0x00000000b46c783b */ /* 0x000fe20000000200 */
[----:B------:R-:W-:Y:S07]  /*2150*/  HMMA.16816.F32.BF16 R16, R16, R54, RZ ;  /* 0x000000361010723c */ /* 0x000fee00000418ff */
[----:B------:R-:W3:Y:S01]  /*2160*/  LDSM.16.M88.4 R52, [R189+0xc800] ;  /* 0x00c80000bd34783b */ /* 0x000ee20000000200 */
[C---:B----4-:R-:W-:Y:S07]  /*2170*/  HMMA.16816.F32.BF16 R4, R56.reuse, R60, R4 ;  /* 0x0000003c3804723c */ /* 0x050fee0000041804 */
[----:B------:R-:W4:Y:S01]  /*2180*/  LDSM.16.M88.4 R112, [R190+0xc000] ;  /* 0x00c00000be70783b */ /* 0x000f220000000200 */
[C---:B------:R-:W-:Y:S07]  /*2190*/  HMMA.16816.F32.BF16 R8, R56.reuse, R62, R8 ;  /* 0x0000003e3808723c */ /* 0x040fee0000041808 */
[----:B------:R-:W-:Y:S01]  /*21a0*/  LDSM.16.M88.4 R60, [R186+0x2000] ;  /* 0x00200000ba3c783b */ /* 0x000fe20000000200 */
[C---:B-1----:R-:W-:Y:S08]  /*21b0*/  HMMA.16816.F32.BF16 R12, R56.reuse, R64, R12 ;  /* 0x00000040380c723c */ /* 0x042ff0000004180c */
[----:B------:R-:W-:Y:S01]  /*21c0*/  HMMA.16816.F32.BF16 R16, R56, R66, R16 ;  /* 0x000000423810723c */ /* 0x000fe20000041810 */
[----:B------:R-:W1:Y:S07]  /*21d0*/  LDSM.16.M88.4 R56, [R190+0xc800] ;  /* 0x00c80000be38783b */ /* 0x000e6e0000000200 */
[C---:B--2---:R-:W-:Y:S01]  /*21e0*/  HMMA.16816.F32.BF16 R4, R100.reuse, R104, R4 ;  /* 0x000000686404723c */ /* 0x044fe20000041804 */
[----:B------:R-:W2:Y:S07]  /*21f0*/  LDSM.16.M88.4 R64, [R187+0xe000] ;  /* 0x00e00000bb40783b */ /* 0x000eae0000000200 */
[C---:B------:R-:W-:Y:S01]  /*2200*/  HMMA.16816.F32.BF16 R8, R100.reuse, R106, R8 ;  /* 0x0000006a6408723c */ /* 0x040fe20000041808 */
[----:B------:R-:W-:Y:S07]  /*2210*/  LDSM.16.M88.4 R104, [R188+0xe000] ;  /* 0x00e00000bc68783b */ /* 0x000fee0000000200 */
[C---:B---3--:R-:W-:Y:S08]  /*2220*/  HMMA.16816.F32.BF16 R12, R100.reuse, R52, R12 ;  /* 0x00000034640c723c */ /* 0x048ff0000004180c */
[----:B------:R-:W-:Y:S01]  /*2230*/  HMMA.16816.F32.BF16 R16, R100, R54, R16 ;  /* 0x000000366410723c */ /* 0x000fe20000041810 */
[----:B------:R-:W3:Y:S07]  /*2240*/  LDSM.16.M88.4 R52, [R187+0xe800] ;  /* 0x00e80000bb34783b */ /* 0x000eee0000000200 */
[C---:B----4-:R-:W-:Y:S01]  /*2250*/  HMMA.16816.F32.BF16 R4, R108.reuse, R112, R4 ;  /* 0x000000706c04723c */ /* 0x050fe20000041804 */
[----:B------:R4:W3:Y:S07]  /*2260*/  LDSM.16.M88.4 R100, [R0+0x2000] ;  /* 0x002000000064783b */ /* 0x0008ee0000000200 */
[C---:B------:R-:W-:Y:S01]  /*2270*/  HMMA.16816.F32.BF16 R8, R108.reuse, R114, R8 ;  /* 0x000000726c08723c */ /* 0x040fe20000041808 */
[----:B------:R-:W-:Y:S07]  /*2280*/  LDSM.16.M88.4 R112, [R189+0xe000] ;  /* 0x00e00000bd70783b */ /* 0x000fee0000000200 */
[C---:B-1----:R-:W-:Y:S08]  /*2290*/  HMMA.16816.F32.BF16 R12, R108.reuse, R56, R12 ;  /* 0x000000386c0c723c */ /* 0x042ff0000004180c */
[----:B------:R-:W-:Y:S01]  /*22a0*/  HMMA.16816.F32.BF16 R16, R108, R58, R16 ;  /* 0x0000003a6c10723c */ /* 0x000fe20000041810 */
[----:B------:R-:W1:Y:S03]  /*22b0*/  LDSM.16.M88.4 R56, [R188+0xe800] ;  /* 0x00e80000bc38783b */ /* 0x000e660000000200 */
[----:B----4-:R-:W-:Y:S04]  /*22c0*/  SHF.L.U32 R0, R210, 0x6, RZ ;  /* 0x00000006d2007819 */ /* 0x010fe800000006ff */
[C---:B--2---:R-:W-:Y:S01]  /*22d0*/  HMMA.16816.F32.BF16 R4, R60.reuse, R64, R4 ;  /* 0x000000403c04723c */ /* 0x044fe20000041804 */
[----:B------:R-:W2:Y:S04]  /*22e0*/  LDSM.16.M88.4 R108, [R2+0x2000] ;  /* 0x00200000026c783b */ /* 0x000ea80000000200 */
[----:B------:R-:W-:Y:S03]  /*22f0*/  ISETP.GE.AND P2, PT, R0, R240, PT ;  /* 0x000000f00000720c */ /* 0x000fe60003f46270 */
[C---:B------:R-:W-:Y:S01]  /*2300*/  HMMA.16816.F32.BF16 R8, R60.reuse, R66, R8 ;  /* 0x000000423c08723c */ /* 0x040fe20000041808 */
[----:B------:R-:W-:Y:S07]  /*2310*/  LDSM.16.M88.4 R64, [R190+0xe000] ;  /* 0x00e00000be40783b */ /* 0x000fee0000000200 */
[C---:B---3--:R-:W-:Y:S08]  /*2320*/  HMMA.16816.F32.BF16 R12, R60.reuse, R52, R12 ;  /* 0x000000343c0c723c */ /* 0x048ff0000004180c */
[----:B------:R-:W-:Y:S01]  /*2330*/  HMMA.16816.F32.BF16 R16, R60, R54, R16 ;  /* 0x000000363c10723c */ /* 0x000fe20000041810 */
[----:B------:R-:W3:Y:S07]  /*2340*/  LDSM.16.M88.4 R52, [R189+0xe800] ;  /* 0x00e80000bd34783b */ /* 0x000eee0000000200 */
[C---:B------:R-:W-:Y:S01]  /*2350*/  HMMA.16816.F32.BF16 R4, R100.reuse, R104, R4 ;  /* 0x000000686404723c */ /* 0x040fe20000041804 */
[----:B------:R-:W4:Y:S07]  /*2360*/  LDSM.16.M88.4 R60, [R180+0x2000] ;  /* 0x00200000b43c783b */ /* 0x000f2e0000000200 */
[C---:B------:R-:W-:Y:S08]  /*2370*/  HMMA.16816.F32.BF16 R8, R100.reuse, R106, R8 ;  /* 0x0000006a6408723c */ /* 0x040ff00000041808 */
[C---:B-1----:R-:W-:Y:S08]  /*2380*/  HMMA.16816.F32.BF16 R12, R100.reuse, R56, R12 ;  /* 0x00000038640c723c */ /* 0x042ff0000004180c */
[----:B------:R-:W-:Y:S08]  /*2390*/  HMMA.16816.F32.BF16 R16, R100, R58, R16 ;  /* 0x0000003a6410723c */ /* 0x000ff00000041810 */
[C---:B--2---:R-:W-:Y:S08]  /*23a0*/  HMMA.16816.F32.BF16 R4, R108.reuse, R112, R4 ;  /* 0x000000706c04723c */ /* 0x044ff00000041804 */
[C---:B------:R-:W-:Y:S08]  /*23b0*/  HMMA.16816.F32.BF16 R8, R108.reuse, R114, R8 ;  /* 0x000000726c08723c */ /* 0x040ff00000041808 */
[C---:B---3--:R-:W-:Y:S08]  /*23c0*/  HMMA.16816.F32.BF16 R12, R108.reuse, R52, R12 ;  /* 0x000000346c0c723c */ /* 0x048ff0000004180c */
[----:B------:R-:W-:Y:S01]  /*23d0*/  HMMA.16816.F32.BF16 R16, R108, R54, R16 ;  /* 0x000000366c10723c */ /* 0x000fe20000041810 */
[----:B------:R-:W1:Y:S07]  /*23e0*/  LDSM.16.M88.4 R52, [R190+0xe800] ;  /* 0x00e80000be34783b */ /* 0x000e6e0000000200 */
[C---:B----4-:R-:W-:Y:S08]  /*23f0*/  HMMA.16816.F32.BF16 R4, R60.reuse, R64, R4 ;  /* 0x000000403c04723c */ /* 0x050ff00000041804 */
[C---:B------:R-:W-:Y:S11]  /*2400*/  HMMA.16816.F32.BF16 R8, R60.reuse, R66, R8 ;  /* 0x000000423c08723c */ /* 0x040ff60000041808 */
[----:B------:R-:W-:Y:S05]  /*2410*/  @!UPT UIADD3 URZ, URZ, URZ, URZ ;  /* 0x0000003f3f3ff290 */ /* 0x000fea000fffe03f */
[----:B------:R-:W-:Y:S02]  /*2420*/  FMUL.FTZ R5, R5, c[0x0][0x2ec] ;  /* 0x0000bb0005057a20 */ /* 0x000fe40000410000 */
[----:B------:R-:W-:Y:S02]  /*2430*/  FMUL.FTZ R6, R6, c[0x0][0x2ec] ;  /* 0x0000bb0006067a20 */ /* 0x000fe40000410000 */
[----:B------:R2:W-:Y:S01]  /*2440*/  MUFU.TANH R66, R5 ;  /* 0x0000000500427308 */ /* 0x0005e20000002400 */
[----:B------:R-:W-:Y:S02]  /*2450*/  FMUL.FTZ R4, R4, c[0x0][0x2ec] ;  /* 0x0000bb0004047a20 */ /* 0x000fe40000410000 */
[----:B------:R-:W-:Y:S01]  /*2460*/  FMUL.FTZ R7, R7, c[0x0][0x2ec] ;  /* 0x0000bb0007077a20 */ /* 0x000fe20000410000 */
[C---:B-1----:R-:W-:Y:S03]  /*2470*/  HMMA.16816.F32.BF16 R12, R60.reuse, R52, R12 ;  /* 0x000000343c0c723c */ /* 0x042fe6000004180c */
[----:B------:R-:W-:Y:S03]  /*2480*/  FMUL.FTZ R11, R11, c[0x0][0x2ec] ;  /* 0x0000bb000b0b7a20 */ /* 0x000fe60000410000 */
[----:B------:R-:W1:Y:S01]  /*2490*/  MUFU.TANH R100, R4 ;  /* 0x0000000400647308 */ /* 0x000e620000002400 */
[----:B------:R-:W-:Y:S01]  /*24a0*/  FMUL.FTZ R10, R10, c[0x0][0x2ec] ;  /* 0x0000bb000a0a7a20 */ /* 0x000fe20000410000 */
[----:B------:R-:W-:Y:S04]  /*24b0*/  HMMA.16816.F32.BF16 R16, R60, R54, R16 ;  /* 0x000000363c10723c */ /* 0x000fe80000041810 */
[----:B------:R-:W-:Y:S02]  /*24c0*/  FMUL.FTZ R8, R8, c[0x0][0x2ec] ;  /* 0x0000bb0008087a20 */ /* 0x000fe40000410000 */
[----:B------:R-:W-:Y:S02]  /*24d0*/  FMUL.FTZ R9, R9, c[0x0][0x2ec] ;  /* 0x0000bb0009097a20 */ /* 0x000fe40000410000 */
[----:B------:R3:W4:Y:S01]  /*24e0*/  MUFU.TANH R105, R6 ;  /* 0x0000000600697308 */ /* 0x0007220000002400 */
[----:B--2---:R-:W-:Y:S03]  /*24f0*/  @!P2 IADD3 R5, R0, R247, R224 ;  /* 0x000000f70005a210 */ /* 0x004fe60007ffe0e0 */
[----:B------:R-:W-:Y:S04]  /*2500*/  @!P2 LEA R0, R239, R248, 0x6 ;  /* 0x000000f8ef00a211 */ /* 0x000fe800078e30ff */
[----:B------:R-:W-:Y:S02]  /*2510*/  FMUL.FTZ R12, R12, c[0x0][0x2ec] ;  /* 0x0000bb000c0c7a20 */ /* 0x000fe40000410000 */
[----:B------:R2:W-:Y:S01]  /*2520*/  MUFU.TANH R65, R8 ;  /* 0x0000000800417308 */ /* 0x0005e20000002400 */
[----:B------:R-:W-:Y:S02]  /*2530*/  FMUL.FTZ R13, R13, c[0x0][0x2ec] ;  /* 0x0000bb000d0d7a20 */ /* 0x000fe40000410000 */
[----:B------:R-:W-:Y:S01]  /*2540*/  FMUL.FTZ R14, R14, c[0x0][0x2ec] ;  /* 0x0000bb000e0e7a20 */ /* 0x000fe20000410000 */
[----:B-1----:R-:W-:Y:S01]  /*2550*/  MOV R2, R100 ;  /* 0x0000006400027202 */ /* 0x002fe20000000f00 */
[----:B------:R-:W-:Y:S02]  /*2560*/  FMUL.FTZ R15, R15, c[0x0][0x2ec] ;  /* 0x0000bb000f0f7a20 */ /* 0x000fe40000410000 */
[----:B------:R-:W-:Y:S02]  /*2570*/  FMUL.FTZ R16, R16, c[0x0][0x2ec] ;  /* 0x0000bb0010107a20 */ /* 0x000fe40000410000 */
[----:B------:R-:W-:Y:S01]  /*2580*/  FMUL.FTZ R17, R17, c[0x0][0x2ec] ;  /* 0x0000bb0011117a20 */ /* 0x000fe20000410000 */
[----:B------:R1:W1:Y:S01]  /*2590*/  MUFU.TANH R104, R7 ;  /* 0x0000000700687308 */ /* 0x0002620000002400 */
[----:B------:R-:W-:Y:S02]  /*25a0*/  FMUL.FTZ R18, R18, c[0x0][0x2ec] ;  /* 0x0000bb0012127a20 */ /* 0x000fe40000410000 */
[----:B------:R-:W-:Y:S01]  /*25b0*/  FMUL.FTZ R19, R19, c[0x0][0x2ec] ;  /* 0x0000bb0013137a20 */ /* 0x000fe20000410000 */
[----:B---3--:R-:W-:Y:S01]  /*25c0*/  @!P2 IMNMX R6, R5, R224, PT ;  /* 0x000000e00506a217 */ /* 0x008fe20003800200 */
[----:B------:R-:W-:Y:S01]  /*25d0*/  FMUL.FTZ R4, R221, 1.4426950216293334961 ;  /* 0x3fb8aa3bdd047820 */ /* 0x000fe20000410000 */
[----:B------:R-:W-:Y:S02]  /*25e0*/  @!P2 IADD3 R5, R5, 0x8, RZ ;  /* 0x000000080505a810 */ /* 0x000fe40007ffe0ff */
[----:B------:R-:W-:Y:S02]  /*25f0*/  @!P2 ISETP.GE.AND P1, PT, R0, R6, PT ;  /* 0x000000060000a20c */ /* 0x000fe40003f26270 */
[----:B------:R3:W3:Y:S01]  /*2600*/  MUFU.TANH R64, R9 ;  /* 0x0000000900407308 */ /* 0x0006e20000002400 */
[----:B------:R-:W-:Y:S02]  /*2610*/  @!P2 IMNMX R5, R5, R224, PT ;  /* 0x000000e00505a217 */ /* 0x000fe40003800200 */
[----:B------:R-:W-:Y:S02]  /*2620*/  @!P2 FSEL R2, R100, -INF , !P1 ;  /* 0xff8000006402a808 */ /* 0x000fe40004800000 */
[-C--:B------:R-:W-:Y:S02]  /*2630*/  @!P2 ISETP.GE.AND P1, PT, R0, R5.reuse, PT ;  /* 0x000000050000a20c */ /* 0x080fe40003f26270 */
[----:B------:R-:W-:Y:S02]  /*2640*/  FSEL R4, R4, RZ, P0 ;  /* 0x000000ff04047208 */ /* 0x000fe40000000000 */
[----:B--2---:R-:W-:Y:S01]  /*2650*/  @!P2 IADD3 R8, R0, 0x1, RZ ;  /* 0x000000010008a810 */ /* 0x004fe20007ffe0ff */
[----:B------:R2:W2:Y:S03]  /*2660*/  MUFU.TANH R103, R10 ;  /* 0x0000000a00677308 */ /* 0x0004a60000002400 */
[----:B------:R-:W-:Y:S01]  /*2670*/  @!P2 ISETP.GE.AND P0, PT, R8, R6, PT ;  /* 0x000000060800a20c */ /* 0x000fe20003f06270 */
[--C-:B-1----:R-:W-:Y:S01]  /*2680*/  FFMA.FTZ R7, R2, c[0x0][0x23c], -R4.reuse ;  /* 0x00008f0002077a23 */ /* 0x102fe20000010804 */
[----:B------:R-:W-:Y:S02]  /*2690*/  MOV R2, R66 ;  /* 0x0000004200027202 */ /* 0x000fe40000000f00 */
[----:B------:R-:W-:Y:S02]  /*26a0*/  @!P2 FSEL R2, R66, -INF , !P0 ;  /* 0xff8000004202a808 */ /* 0x000fe40004000000 */
[C---:B------:R-:W-:Y:S01]  /*26b0*/  FSETP.NEU.FTZ.AND P0, PT, R220.reuse, -INF , PT ;  /* 0xff800000dc00780b */ /* 0x040fe20003f1d000 */
[----:B------:R4:W-:Y:S01]  /*26c0*/  MUFU.EX2 R113, R7 ;  /* 0x0000000700717308 */ /* 0x0009e20000000800 */
[----:B---3--:R-:W-:Y:S09]  /*26d0*/  FMUL.FTZ R9, R220, 1.4426950216293334961 ;  /* 0x3fb8aa3bdc097820 */ /* 0x008ff20000410000 */
        /* <DEDUP_REMOVED lines=33> */
[----:B-1----:R-:W-:Y:S02]  /*28f0*/  MOV R7, R102 ;  /* 0x0000006600077202 */ /* 0x002fe40000000f00 */
[----:B------:R-:W-:Y:S06]  /*2900*/  @!P2 FSEL R7, R102, -INF , !P0 ;  /* 0xff8000006607a808 */ /* 0x000fec0004000000 */
[----:B------:R1:W-:Y:S01]  /*2910*/  MUFU.EX2 R182, R8 ;  /* 0x0000000800b67308 */ /* 0x0003e20000000800 */
[----:B--2---:R-:W-:Y:S01]  /*2920*/  FFMA.FTZ R10, R7, c[0x0][0x23c], -R2 ;  /* 0x00008f00070a7a23 */ /* 0x004fe20000010802 */
[----:B---3--:R-:W-:Y:S08]  /*2930*/  MOV R7, R67 ;  /* 0x0000004300077202 */ /* 0x008ff00000000f00 */
[----:B------:R2:W-:Y:S01]  /*2940*/  MUFU.EX2 R180, R10 ;  /* 0x0000000a00b47308 */ /* 0x0005e20000000800 */
[C---:B----4-:R-:W-:Y:S04]  /*2950*/  @!P2 IADD3 R9, R0.reuse, 0x10, RZ ;  /* 0x000000100009a810 */ /* 0x050fe80007ffe0ff */
[-C--:B------:R-:W-:Y:S05]  /*2960*/  @!P2 ISETP.GE.AND P0, PT, R9, R6.reuse, PT ;  /* 0x000000060900a20c */ /* 0x080fea0003f06270 */
[----:B------:R-:W3:Y:S01]  /*2970*/  MUFU.TANH R63, R15 ;  /* 0x0000000f003f7308 */ /* 0x000ee20000002400 */
[----:B------:R-:W-:Y:S02]  /*2980*/  @!P2 FSEL R7, R67, -INF , !P0 ;  /* 0xff8000004307a808 */ /* 0x000fe40004000000 */
[----:B-1----:R-:W-:Y:S04]  /*2990*/  @!P2 IADD3 R8, R0, 0x11, RZ ;  /* 0x000000110008a810 */ /* 0x002fe80007ffe0ff */
[----:B------:R-:W-:Y:S03]  /*29a0*/  @!P2 ISETP.GE.AND P0, PT, R8, R6, PT ;  /* 0x000000060800a20c */ /* 0x000fe60003f06270 */
[----:B------:R-:W1:Y:S01]  /*29b0*/  MUFU.TANH R59, R16 ;  /* 0x00000010003b7308 */ /* 0x000e620000002400 */
        /* <DEDUP_REMOVED lines=11> */
[----:B---3--:R-:W-:Y:S02]  /*2a70*/  MOV R7, R63 ;  /* 0x0000003f00077202 */ /* 0x008fe40000000f00 */
[----:B------:R-:W-:Y:S06]  /*2a80*/  @!P2 FSEL R7, R63, -INF , !P0 ;  /* 0xff8000003f07a808 */ /* 0x000fec0004000000 */
[----:B------:R3:W-:Y:S01]  /*2a90*/  MUFU.EX2 R214, R8 ;  /* 0x0000000800d67308 */ /* 0x0007e20000000800 */
[----:B--2---:R-:W-:Y:S01]  /*2aa0*/  FFMA.FTZ R10, R7, c[0x0][0x23c], -R2 ;  /* 0x00008f00070a7a23 */ /* 0x004fe20000010802 */
[----:B-1----:R-:W-:Y:S08]  /*2ab0*/  MOV R7, R59 ;  /* 0x0000003b00077202 */ /* 0x002ff00000000f00 */
[----:B------:R-:W1:Y:S01]  /*2ac0*/  MUFU.TANH R58, R17 ;  /* 0x00000011003a7308 */ /* 0x000e620000002400 */
[C---:B----4-:R-:W-:Y:S04]  /*2ad0*/  @!P2 IADD3 R9, R0.reuse, 0x18, RZ ;  /* 0x000000180009a810 */ /* 0x050fe80007ffe0ff */
[-C--:B------:R-:W-:Y:S05]  /*2ae0*/  @!P2 ISETP.GE.AND P0, PT, R9, R6.reuse, PT ;  /* 0x000000060900a20c */ /* 0x080fea0003f06270 */
[----:B------:R-:W2:Y:S01]  /*2af0*/  MUFU.TANH R62, R18 ;  /* 0x00000012003e7308 */ /* 0x000ea20000002400 */
[----:B------:R-:W-:Y:S02]  /*2b00*/  @!P2 FSEL R7, R59, -INF , !P0 ;  /* 0xff8000003b07a808 */ /* 0x000fe40004000000 */
[----:B---3--:R-:W-:Y:S04]  /*2b10*/  @!P2 IADD3 R8, R0, 0x19, RZ ;  /* 0x000000190008a810 */ /* 0x008fe80007ffe0ff */
[----:B------:R-:W-:Y:S01]  /*2b20*/  @!P2 ISETP.GE.AND P0, PT, R8, R6, PT ;  /* 0x000000060800a20c */ /* 0x000fe20003f06270 */
[--C-:B------:R-:W-:Y:S02]  /*2b30*/  FFMA.FTZ R6, R7, c[0x0][0x23c], -R4.reuse ;  /* 0x00008f0007067a23 */ /* 0x100fe40000010804 */
[----:B------:R-:W3:Y:S01]  /*2b40*/  MUFU.TANH R61, R19 ;  /* 0x00000013003d7308 */ /* 0x000ee20000002400 */
[----:B-1----:R-:W-:Y:S02]  /*2b50*/  MOV R0, R58 ;  /* 0x0000003a00007202 */ /* 0x002fe40000000f00 */
[----:B------:R-:W-:Y:S02]  /*2b60*/  @!P2 FSEL R0, R58, -INF , !P0 ;  /* 0xff8000003a00a808 */ /* 0x000fe40004000000 */
[-C--:B------:R-:W-:Y:S05]  /*2b70*/  @!P2 ISETP.GE.AND P0, PT, R9, R5.reuse, PT ;  /* 0x000000050900a20c */ /* 0x080fea0003f06270 */
[----:B------:R1:W-:Y:S01]  /*2b80*/  MUFU.EX2 R107, R6 ;  /* 0x00000006006b7308 */ /* 0x0003e20000000800 */
[----:B------:R-:W-:Y:S01]  /*2b90*/  FFMA.FTZ R4, R0, c[0x0][0x23c], -R4 ;  /* 0x00008f0000047a23 */ /* 0x000fe20000010804 */
[----:B--2---:R-:W-:Y:S02]  /*2ba0*/  MOV R0, R62 ;  /* 0x0000003e00007202 */ /* 0x004fe40000000f00 */
[----:B------:R-:W-:Y:S02]  /*2bb0*/  @!P2 FSEL R0, R62, -INF , !P0 ;  /* 0xff8000003e00a808 */ /* 0x000fe40004000000 */
[----:B------:R-:W-:Y:S04]  /*2bc0*/  @!P2 ISETP.GE.AND P0, PT, R8, R5, PT ;  /* 0x000000050800a20c */ /* 0x000fe80003f06270 */
[----:B------:R2:W-:Y:S01]  /*2bd0*/  MUFU.EX2 R106, R4 ;  /* 0x00000004006a7308 */ /* 0x0005e20000000800 */
[----:B------:R-:W-:Y:S09]  /*2be0*/  F2FP.BF16.PACK_AB R5, R109, R112 ;  /* 0x000000706d05723e */ /* 0x000ff200000010ff */
[----:B------:R-:W4:Y:S01]  /*2bf0*/  MUFU.EX2 R181, R10 ;  /* 0x0000000a00b57308 */ /* 0x000f220000000800 */
[----:B-1----:R-:W-:Y:S01]  /*2c00*/  F2FP.BF16.PACK_AB R6, R180, R182 ;  /* 0x000000b6b406723e */ /* 0x002fe200000010ff */
[--C-:B--2---:R-:W-:Y:S01]  /*2c10*/  FFMA.FTZ R4, R0, c[0x0][0x23c], -R2.reuse ;  /* 0x00008f0000047a23 */ /* 0x104fe20000010802 */
[----:B---3--:R-:W-:Y:S02]  /*2c20*/  MOV R0, R61 ;  /* 0x0000003d00007202 */ /* 0x008fe40000000f00 */
[----:B------:R-:W-:Y:S05]  /*2c30*/  @!P2 FSEL R0, R61, -INF , !P0 ;  /* 0xff8000003d00a808 */ /* 0x000fea0004000000 */
[----:B------:R1:W-:Y:S01]  /*2c40*/  MUFU.EX2 R115, R4 ;  /* 0x0000000400737308 */ /* 0x0003e20000000800 */
[----:B------:R-:W-:Y:S01]  /*2c50*/  IADD3 R56, P0, R234, R223, RZ ;  /* 0x000000dfea387210 */ /* 0x000fe20007f1e0ff */
[----:B------:R-:W-:Y:S01]  /*2c60*/  FFMA.FTZ R2, R0, c[0x0][0x23c], -R2 ;  /* 0x00008f0000027a23 */ /* 0x000fe20000010802 */
[----:B------:R-:W-:Y:S02]  /*2c70*/  F2FP.BF16.PACK_AB R0, R108, R110 ;  /* 0x0000006e6c00723e */ /* 0x000fe400000010ff */
[----:B------:R-:W-:Y:S05]  /*2c80*/  IADD3.X R57, R238, R222, RZ, P0, !PT ;  /* 0x000000deee397210 */ /* 0x000fea00007fe4ff */
[----:B------:R2:W3:Y:S01]  /*2c90*/  MUFU.EX2 R114, R2 ;  /* 0x0000000200727308 */ /* 0x0004e20000000800 */
[----:B-1----:R-:W-:Y:S05]  /*2ca0*/  F2FP.BF16.PACK_AB R4, R111, R113 ;  /* 0x000000716f04723e */ /* 0x002fea00000010ff */
[----:B------:R4:W-:Y:S01]  /*2cb0*/  STS [R217+0x12000], R4 ;  /* 0x01200004d9007388 */ /* 0x0009e20000000800 */
[----:B--2---:R-:W-:Y:S05]  /*2cc0*/  F2FP.BF16.PACK_AB R2, R183, R215 ;  /* 0x000000d7b702723e */ /* 0x004fea00000010ff */
[----:B------:R1:W-:Y:S04]  /*2cd0*/  STS [R217+0x12400], R2 ;  /* 0x01240002d9007388 */ /* 0x0003e80000000800 */
[----:B------:R3:W-:Y:S04]  /*2ce0*/  STS [R219+0x12000], R0 ;  /* 0x01200000db007388 */ /* 0x0007e80000000800 */
[----:B------:R-:W-:Y:S04]  /*2cf0*/  STS [R219+0x12400], R6 ;  /* 0x01240006db007388 */ /* 0x000fe80000000800 */
[----:B------:R-:W-:Y:S01]  /*2d00*/  STS [R216+0x12000], R5 ;  /* 0x01200005d8007388 */ /* 0x000fe20000000800 */
[----:B----4-:R-:W-:Y:S05]  /*2d10*/  F2FP.BF16.PACK_AB R4, R181, R214 ;  /* 0x000000d6b504723e */ /* 0x010fea00000010ff */
[----:B------:R-:W-:Y:S01]  /*2d20*/  STS [R216+0x12400], R4 ;  /* 0x01240004d8007388 */ /* 0x000fe20000000800 */
[----:B-1----:R-:W-:Y:S02]  /*2d30*/  F2FP.BF16.PACK_AB R2, R106, R107 ;  /* 0x0000006b6a02723e */ /* 0x002fe400000010ff */
[----:B---3--:R-:W-:Y:S03]  /*2d40*/  F2FP.BF16.PACK_AB R0, R114, R115 ;  /* 0x000000737200723e */ /* 0x008fe600000010ff */
[----:B------:R1:W-:Y:S04]  /*2d50*/  STS [R218+0x12000], R2 ;  /* 0x01200002da007388 */ /* 0x0003e80000000800 */
[----:B------:R2:W-:Y:S04]  /*2d60*/  STS [R218+0x12400], R0 ;  /* 0x01240000da007388 */ /* 0x0005e80000000800 */
[----:B------:R-:W3:Y:S08]  /*2d70*/  LDSM.16.M88.4 R16, [R192+0x8000] ;  /* 0x00800000c010783b */ /* 0x000ef00000000200 */
[----:B------:R-:W3:Y:S08]  /*2d80*/  LDSM.16.M88.4 R52, [R194+0x8000] ;  /* 0x00800000c234783b */ /* 0x000ef00000000200 */
[----:B-1----:R1:W4:Y:S04]  /*2d90*/  LDG.E R2, [R56.64] ;  /* 0x0000000e38027981 */ /* 0x002328000c1e1900 */
[----:B--2---:R1:W2:Y:S01]  /*2da0*/  LDG.E R0, [R56.64+0x20] ;  /* 0x0000200e38007981 */ /* 0x0042a2000c1e1900 */
[C---:B---3--:R-:W-:Y:S01]  /*2db0*/  HMMA.16816.F32.BF16 R4, R16.reuse, R116, RZ ;  /* 0x000000741004723c */ /* 0x048fe200000418ff */
[----:B-1----:R-:W-:Y:S02]  /*2dc0*/  MOV R57, c[0x0][0x1c0] ;  /* 0x0000700000397a02 */ /* 0x002fe40000000f00 */
[----:B------:R-:W-:Y:S05]  /*2dd0*/  FFMA.FTZ R56, -R66, R66, 1 ;  /* 0x3f80000042387423 */ /* 0x000fea0000010142 */
[C---:B------:R-:W-:Y:S01]  /*2de0*/  HMMA.16816.F32.BF16 R8, R16.reuse, R118, RZ ;  /* 0x000000761008723c */ /* 0x040fe200000418ff */
[----:B------:R-:W-:Y:S03]  /*2df0*/  IMAD R57, R57, c[0x0][0x22c], RZ ;  /* 0x00008b0039397a24 */ /* 0x000fe600078e02ff */
[----:B------:R-:W-:Y:S04]  /*2e00*/  FMUL.FTZ R56, R56, c[0x0][0x2ec] ;  /* 0x0000bb0038387a20 */ /* 0x000fe80000410000 */
[C---:B------:R-:W-:Y:S01]  /*2e10*/  HMMA.16816.F32.BF16 R12, R16.reuse, R120, RZ ;  /* 0x00000078100c723c */ /* 0x040fe200000418ff */
[----:B------:R-:W-:Y:S04]  /*2e20*/  LEA R57, -R57, RZ, 0x6 ;  /* 0x000000ff39397211 */ /* 0x000fe800078e31ff */
[C---:B------:R-:W-:Y:S03]  /*2e30*/  LEA R204, P0, R57.reuse, R204, 0x2 ;  /* 0x000000cc39cc7211 */ /* 0x040fe600078010ff */
[----:B------:R-:W-:Y:S01]  /*2e40*/  HMMA.16816.F32.BF16 R16, R16, R122, RZ ;  /* 0x0000007a1010723c */ /* 0x000fe200000418ff */
[----:B------:R-:W-:Y:S03]  /*2e50*/  LEA.HI.X.SX32 R205, R57, R205, 0x2, P0 ;  /* 0x000000cd39cd7211 */ /* 0x000fe600000f16ff */
[----:B------:R-:W-:Y:S04]  /*2e60*/  FFMA.FTZ R57, -R100, R100, 1 ;  /* 0x3f80000064397423 */ /* 0x000fe80000010164 */
[C---:B------:R-:W-:Y:S05]  /*2e70*/  HMMA.16816.F32.BF16 R4, R52.reuse, R124, R4 ;  /* 0x0000007c3404723c */ /* 0x040fea0000041804 */
[----:B------:R-:W-:Y:S03]  /*2e80*/  FMUL.FTZ R57, R57, c[0x0][0x2ec] ;  /* 0x0000bb0039397a20 */ /* 0x000fe60000410000 */
        /* <DEDUP_REMOVED lines=41> */
[----:B------:R-:W-:Y:S02]  /*3120*/  FADD.FTZ R13, -R2, R13 ;  /* 0x0000000d020d7221 */ /* 0x000fe40000010100 */
[----:B------:R-:W-:Y:S02]  /*3130*/  FFMA.FTZ R55, -R67, R67, 1 ;  /* 0x3f80000043377423 */ /* 0x000fe40000010143 */
[----:B------:R-:W-:Y:S02]  /*3140*/  FFMA.FTZ R54, -R60, R60, 1 ;  /* 0x3f8000003c367423 */ /* 0x000fe4000001013c */
[----:B------:R-:W-:Y:S02]  /*3150*/  FADD.FTZ R9, -R2, R9 ;  /* 0x0000000902097221 */ /* 0x000fe40000010100 */
[----:B------:R-:W-:Y:S02]  /*3160*/  FMUL.FTZ R8, R110, R8 ;  /* 0x000000086e087220 */ /* 0x000fe40000410000 */
[----:B------:R-:W-:Y:S02]  /*3170*/  FMUL.FTZ R56, R5, R56 ;  /* 0x0000003805387220 */ /* 0x000fe40000410000 */
[----:B------:R-:W-:Y:S02]  /*3180*/  FFMA.FTZ R5, -R64, R64, 1 ;  /* 0x3f80000040057423 */ /* 0x000fe40000010140 */
[C---:B------:R-:W-:Y:S02]  /*3190*/  FADD.FTZ R53, -R2.reuse, R16 ;  /* 0x0000001002357221 */ /* 0x040fe40000010100 */
[----:B------:R-:W-:Y:S02]  /*31a0*/  FADD.FTZ R52, -R2, R17 ;  /* 0x0000001102347221 */ /* 0x000fe40000010100 */
[----:B------:R-:W-:Y:S02]  /*31b0*/  FMUL.FTZ R17, R4, c[0x0][0x2ec] ;  /* 0x0000bb0004117a20 */ /* 0x000fe40000410000 */
[----:B------:R-:W-:Y:S02]  /*31c0*/  FMUL.FTZ R2, R112, R12 ;  /* 0x0000000c70027220 */ /* 0x000fe40000410000 */
[----:B------:R-:W-:Y:S02]  /*31d0*/  FMUL.FTZ R4, R109, R13 ;  /* 0x0000000d6d047220 */ /* 0x000fe40000410000 */
[----:B------:R-:W-:Y:S02]  /*31e0*/  FMUL.FTZ R55, R55, c[0x0][0x2ec] ;  /* 0x0000bb0037377a20 */ /* 0x000fe40000410000 */
[----:B------:R-:W-:Y:S02]  /*31f0*/  FMUL.FTZ R54, R54, c[0x0][0x2ec] ;  /* 0x0000bb0036367a20 */ /* 0x000fe40000410000 */
[----:B------:R-:W-:Y:S02]  /*3200*/  FMUL.FTZ R16, R5, c[0x0][0x2ec] ;  /* 0x0000bb0005107a20 */ /* 0x000fe40000410000 */
[----:B------:R-:W-:Y:S02]  /*3210*/  FMUL.FTZ R17, R8, R17 ;  /* 0x0000001108117220 */ /* 0x000fe40000410000 */
[----:B------:R-:W-:Y:S02]  /*3220*/  FMUL.FTZ R5, R107, R53 ;  /* 0x000000356b057220 */ /* 0x000fe40000410000 */
[----:B------:R-:W-:Y:S02]  /*3230*/  FMUL.FTZ R8, R106, R52 ;  /* 0x000000346a087220 */ /* 0x000fe40000410000 */
[----:B------:R-:W-:Y:S02]  /*3240*/  FFMA.FTZ R53, -R59, R59, 1 ;  /* 0x3f8000003b357423 */ /* 0x000fe4000001013b */
[----:B------:R-:W-:Y:S02]  /*3250*/  FFMA.FTZ R52, -R58, R58, 1 ;  /* 0x3f8000003a347423 */ /* 0x000fe4000001013a */
[----:B------:R-:W-:Y:S02]  /*3260*/  FMUL.FTZ R55, R2, R55 ;  /* 0x0000003702377220 */ /* 0x000fe40000410000 */
[----:B------:R-:W-:Y:S02]  /*3270*/  FMUL.FTZ R54, R4, R54 ;  /* 0x0000003604367220 */ /* 0x000fe40000410000 */
[C---:B--2---:R-:W-:Y:S02]  /*3280*/  FADD.FTZ R2, -R0.reuse, R6 ;  /* 0x0000000600027221 */ /* 0x044fe40000010100 */
[----:B------:R-:W-:Y:S02]  /*3290*/  FADD.FTZ R4, -R0, R7 ;  /* 0x0000000700047221 */ /* 0x000fe40000010100 */
        /* <DEDUP_REMOVED lines=51> */
[C---:B------:R-:W-:Y:S02]  /*35d0*/  LEA R4, P0, R2.reuse, R208, 0x1 ;  /* 0x000000d002047211 */ /* 0x040fe400078008ff */
        /* <DEDUP_REMOVED lines=16> */
.L_x_451:
[----:B------:R-:W-:Y:S02]  /*36e0*/  F2FP.BF16.PACK_AB R7, R56, R57 ;  /* 0x000000393807723e */ /* 0x000fe400000010ff */
[----:B------:R-:W-:Y:S02]  /*36f0*/  F2FP.BF16.PACK_AB R6, R6, R12 ;  /* 0x0000000c0606723e */ /* 0x000fe400000010ff */
[----:B-1----:R-:W-:Y:S01]  /*3700*/  F2FP.BF16.PACK_AB R5, R16, R17 ;  /* 0x000000111005723e */ /* 0x002fe200000010ff */
        /* <DEDUP_REMOVED lines=67> */
[C---:B------:R-:W-:Y:S05]  /*3b40*/  IMAD.U32 R2, R5.reuse, -0x40, RZ ;  /* 0xffffffc005027824 */ /* 0x040fea00078e00ff */
        /* <DEDUP_REMOVED lines=14> */
.L_x_452:
[----:B------:R-:W-:Y:S01]  /*3c30*/  LDSM.16.M88.4 R64, [R193] ;  /* 0x00000000c140783b */ /* 0x000fe20000000200 */
[----:B------:R-:W-:Y:S02]  /*3c40*/  IMAD.MOV.U32 R2, RZ, RZ, c[0x0][0x22c] ;  /* 0x00008b00ff027624 */ /* 0x000fe400078e00ff */
[----:B------:R-:W-:Y:S01]  /*3c50*/  IMAD.MOV.U32 R215, RZ, RZ, c[0x0][0x22c] ;  /* 0x00008b00ffd77624 */ /* 0x000fe200078e00ff */
[----:B------:R-:W2:Y:S01]  /*3c60*/  LDSM.16.MT88.4 R16, [R0+0xc000] ;  /* 0x00c000000010783b */ /* 0x000ea20000004200 */
[----:B------:R-:W-:Y:S02]  /*3c70*/  IMAD R2, R2, c[0x0][0x1c0], RZ ;  /* 0x0000700002027a24 */ /* 0x000fe400078e02ff */
[----:B------:R-:W-:Y:S01]  /*3c80*/  IMAD R215, R215, c[0x0][0x1c0], RZ ;  /* 0x00007000d7d77a24 */ /* 0x000fe200078e02ff */
[----:B------:R-:W3:Y:S01]  /*3c90*/  LDSM.16.M88.4 R60, [R193+0x1000] ;  /* 0x00100000c13c783b */ /* 0x000ee20000000200 */
[----:B------:R-:W-:Y:S02]  /*3ca0*/  IMAD R2, R2, 0x18, RZ ;  /* 0x0000001802027824 */ /* 0x000fe400078e02ff */
[----:B------:R-:W-:Y:S01]  /*3cb0*/  IMAD R215, R215, 0x28, RZ ;  /* 0x00000028d7d77824 */ /* 0x000fe200078e02ff */
[----:B------:R-:W4:Y:S01]  /*3cc0*/  LDSM.16.MT88.4 R100, [R0+0xe000] ;  /* 0x00e000000064783b */ /* 0x000f220000004200 */
[----:B------:R-:W-:Y:S03]  /*3cd0*/  IMAD.MOV.U32 R214, RZ, RZ, c[0x0][0x22c] ;  /* 0x00008b00ffd67624 */ /* 0x000fe600078e00ff */
[----:B------:R-:W-:Y:S01]  /*3ce0*/  LDSM.16.M88.4 R104, [R195] ;  /* 0x00000000c368783b */ /* 0x000fe20000000200 */
[----:B------:R-:W-:Y:S03]  /*3cf0*/  IMAD R214, R214, c[0x0][0x1c0], RZ ;  /* 0x00007000d6d67a24 */ /* 0x000fe600078e02ff */
[----:B------:R-:W1:Y:S01]  /*3d00*/  LDSM.16.MT88.4 R108, [R0+0xc800] ;  /* 0x00c80000006c783b */ /* 0x000e620000004200 */
[----:B------:R-:W-:Y:S03]  /*3d10*/  IMAD R214, R214, 0x30, RZ ;  /* 0x00000030d6d67824 */ /* 0x000fe600078e02ff */
[----:B------:R-:W1:Y:S04]  /*3d20*/  LDSM.16.M88.4 R112, [R195+0x1000] ;  /* 0x00100000c370783b */ /* 0x000e680000000200 */
        /* <DEDUP_REMOVED lines=28> */
[C---:B------:R-:W-:Y:S07]  /*3ef0*/  HMMA.16816.F32.BF16 R56, R112.reuse, R104, R56 ;  /* 0x000000687038723c */ /* 0x040fee0000041838 */
[----:B------:R-:W-:Y:S01]  /*3f00*/  @P4 IADD3 R104, P0, R234, R226, RZ ;  /* 0x000000e2ea684210 */ /* 0x000fe20007f1e0ff */
[-C--:B------:R-:W-:Y:S01]  /*3f10*/  HMMA.16816.F32.BF16 R60, R112, R106.reuse, R60 ;  /* 0x0000006a703c723c */ /* 0x080fe2000004183c */
[----:B------:R-:W1:Y:S03]  /*3f20*/  LDSM.16.MT88.4 R112, [R0+0xd800] ;  /* 0x00d800000070783b */ /* 0x000e660000004200 */
[----:B------:R-:W-:Y:S04]  /*3f30*/  @P4 IMAD.X R105, R238, 0x1, R225, P0 ;  /* 0x00000001ee694824 */ /* 0x000fe800000e06e1 */
[----:B------:R-:W-:Y:S01]  /*3f40*/  HMMA.16816.F32.BF16 R64, R100, R106, R64 ;  /* 0x0000006a6440723c */ /* 0x000fe20000041840 */
[----:B------:R2:W3:Y:S04]  /*3f50*/  LDSM.16.MT88.4 R100, [R0+0xf800] ;  /* 0x00f800000064783b */ /* 0x0004e80000004200 */
[----:B------:R4:W5:Y:S04]  /*3f60*/  @P4 LDG.E R221, [R104.64+-0x100] ;  /* 0xffff000e68dd4981 */ /* 0x000968000c1e1900 */
[----:B------:R4:W5:Y:S03]  /*3f70*/  @P4 LDG.E R220, [R104.64+-0xe0] ;  /* 0xffff200e68dc4981 */ /* 0x000966000c1e1900 */
[----:B--2---:R-:W-:Y:S04]  /*3f80*/  IMAD.MOV.U32 R0, RZ, RZ, c[0x0][0x22c] ;  /* 0x00008b00ff007624 */ /* 0x004fe800078e00ff */
[----:B------:R-:W-:Y:S04]  /*3f90*/  IMAD R0, R0, c[0x0][0x1c0], RZ ;  /* 0x0000700000007a24 */ /* 0x000fe800078e02ff */
[----:B------:R-:W-:Y:S01]  /*3fa0*/  IMAD.SHL.U32 R0, R0, 0x20, RZ ;  /* 0x0000002000007824 */ /* 0x000fe200078e00ff */
[-C--:B-1----:R-:W-:Y:S08]  /*3fb0*/  HMMA.16816.F32.BF16 R4, R108, R112.reuse, R4 ;  /* 0x000000706c04723c */ /* 0x082ff00000041804 */
[C---:B------:R-:W-:Y:S07]  /*3fc0*/  HMMA.16816.F32.BF16 R8, R180.reuse, R112, R8 ;  /* 0x00000070b408723c */ /* 0x040fee0000041808 */
[CC--:B------:R-:W-:Y:S01]  /*3fd0*/  LEA R112, P0, R241.reuse, R204.reuse, 0x2 ;  /* 0x000000ccf1707211 */ /* 0x0c0fe200078010ff */
[-C--:B------:R-:W-:Y:S04]  /*3fe0*/  HMMA.16816.F32.BF16 R12, R180, R114.reuse, R12 ;  /* 0x00000072b40c723c */ /* 0x080fe8000004180c */
[-C--:B------:R-:W-:Y:S02]  /*3ff0*/  LEA.HI.X.SX32 R113, R241, R205.reuse, 0x2, P0 ;  /* 0x000000cdf1717211 */ /* 0x080fe400000f16ff */
[CC--:B----4-:R-:W-:Y:S01]  /*4000*/  LEA R104, P0, R0.reuse, R204.reuse, 0x2 ;  /* 0x000000cc00687211 */ /* 0x0d0fe200078010ff */
[----:B------:R1:W-:Y:S01]  /*4010*/  RED.E.ADD.F32.FTZ.RN.STRONG.GPU [R204.64], R4 ;  /* 0x00000004cc00798e */ /* 0x0003e2000c10e78e */
[C---:B------:R-:W-:Y:S04]  /*4020*/  HMMA.16816.F32.BF16 R16, R108.reuse, R114, R16 ;  /* 0x000000726c10723c */ /* 0x040fe80000041810 */
[-C--:B------:R-:W-:Y:S01]  /*4030*/  LEA.HI.X.SX32 R105, R0, R205.reuse, 0x2, P0 ;  /* 0x000000cd00697211 */ /* 0x080fe200000f16ff */
[C---:B------:R-:W-:Y:S03]  /*4040*/  IMAD.IADD R0, R213.reuse, 0x1, R243 ;  /* 0x00000001d5007824 */ /* 0x040fe600078e02f3 */
[-C--:B---3--:R-:W-:Y:S08]  /*4050*/  HMMA.16816.F32.BF16 R52, R108, R100.reuse, R52 ;  /* 0x000000646c34723c */ /* 0x088ff00000041834 */
[C---:B------:R-:W-:Y:S07]  /*4060*/  HMMA.16816.F32.BF16 R56, R180.reuse, R100, R56 ;  /* 0x00000064b438723c */ /* 0x040fee0000041838 */
[CC--:B------:R-:W-:Y:S01]  /*4070*/  LEA R100, P1, R213.reuse, R204.reuse, 0x2 ;  /* 0x000000ccd5647211 */ /* 0x0c0fe200078210ff */
[-C--:B------:R-:W-:Y:S04]  /*4080*/  HMMA.16816.F32.BF16 R60, R180, R102.reuse, R60 ;  /* 0x00000066b43c723c */ /* 0x080fe8000004183c */
[-C--:B------:R-:W-:Y:S02]  /*4090*/  LEA.HI.X.SX32 R101, R213, R205.reuse, 0x2, P1 ;  /* 0x000000cdd5657211 */ /* 0x080fe400008f16ff */
[CC--:B------:R-:W-:Y:S02]  /*40a0*/  LEA R106, P1, R2.reuse, R204.reuse, 0x2 ;  /* 0x000000cc026a7211 */ /* 0x0c0fe400078210ff */
[----:B------:R-:W-:Y:S01]  /*40b0*/  HMMA.16816.F32.BF16 R64, R108, R102, R64 ;  /* 0x000000666c40723c */ /* 0x000fe20000041840 */
[----:B------:R2:W-:Y:S03]  /*40c0*/  RED.E.ADD.F32.FTZ.RN.STRONG.GPU [R100.64], R5 ;  /* 0x000000056400798e */ /* 0x0005e6000c10e78e */
[-C--:B------:R-:W-:Y:S01]  /*40d0*/  LEA.HI.X.SX32 R107, R2, R205.reuse, 0x2, P1 ;  /* 0x000000cd026b7211 */ /* 0x080fe200008f16ff */
[----:B------:R3:W-:Y:S01]  /*40e0*/  RED.E.ADD.F32.FTZ.RN.STRONG.GPU [R112.64], R6 ;  /* 0x000000067000798e */ /* 0x0007e2000c10e78e */
[-C--:B-1----:R-:W-:Y:S01]  /*40f0*/  LEA R4, P1, R214, R204.reuse, 0x2 ;  /* 0x000000ccd6047211 */ /* 0x082fe200078210ff */
[----:B------:R-:W-:Y:S01]  /*4100*/  IMAD.MOV.U32 R2, RZ, RZ, c[0x0][0x22c] ;  /* 0x00008b00ff027624 */ /* 0x000fe200078e00ff */
[CC--:B------:R-:W-:Y:S01]  /*4110*/  LEA R102, P2, R215.reuse, R204.reuse, 0x2 ;  /* 0x000000ccd7667211 */ /* 0x0c0fe200078410ff */
[----:B------:R1:W-:Y:S03]  /*4120*/  RED.E.ADD.F32.FTZ.RN.STRONG.GPU [R106.64], R7 ;  /* 0x000000076a00798e */ /* 0x0003e6000c10e78e */
[-C--:B------:R-:W-:Y:S01]  /*4130*/  LEA.HI.X.SX32 R103, R215, R205.reuse, 0x2, P2 ;  /* 0x000000cdd7677211 */ /* 0x080fe200010f16ff */
[----:B------:R4:W-:Y:S01]  /*4140*/  RED.E.ADD.F32.FTZ.RN.STRONG.GPU [R104.64], R8 ;  /* 0x000000086800798e */ /* 0x0009e2000c10e78e */
[----:B------:R-:W-:Y:S03]  /*4150*/  IMAD R2, R2, c[0x0][0x1c0], RZ ;  /* 0x0000700002027a24 */ /* 0x000fe600078e02ff */
[----:B------:R4:W-:Y:S01]  /*4160*/  RED.E.ADD.F32.FTZ.RN.STRONG.GPU [R102.64], R9 ;  /* 0x000000096600798e */ /* 0x0009e2000c10e78e */
[----:B------:R-:W-:Y:S01]  /*4170*/  IMAD R2, R2, 0x38, RZ ;  /* 0x0000003802027824 */ /* 0x000fe200078e02ff */
[-C--:B--2---:R-:W-:Y:S04]  /*4180*/  LEA.HI.X.SX32 R5, R214, R205.reuse, 0x2, P1 ;  /* 0x000000cdd6057211 */ /* 0x084fe800008f16ff */
[CC--:B---3--:R-:W-:Y:S01]  /*4190*/  LEA R6, P0, R2.reuse, R204.reuse, 0x2 ;  /* 0x000000cc02067211 */ /* 0x0c8fe200078010ff */
[----:B------:R2:W-:Y:S03]  /*41a0*/  RED.E.ADD.F32.FTZ.RN.STRONG.GPU [R4.64], R10 ;  /* 0x0000000a0400798e */ /* 0x0005e6000c10e78e */
[-C--:B-1----:R-:W-:Y:S01]  /*41b0*/  LEA.HI.X.SX32 R7, R2, R205.reuse, 0x2, P0 ;  /* 0x000000cd02077211 */ /* 0x082fe200000f16ff */
[----:B------:R-:W-:Y:S01]  /*41c0*/  IMAD.IADD R2, R213, 0x1, R244 ;  /* 0x00000001d5027824 */ /* 0x000fe200078e02f4 */
[CC--:B----4-:R-:W-:Y:S03]  /*41d0*/  LEA R8, P2, R232.reuse, R204.reuse, 0x2 ;  /* 0x000000cce8087211 */ /* 0x0d0fe600078410ff */
[----:B------:R1:W-:Y:S01]  /*41e0*/  RED.E.ADD.F32.FTZ.RN.STRONG.GPU [R6.64], R11 ;  /* 0x0000000b0600798e */ /* 0x0003e2000c10e78e */
[-C--:B------:R-:W-:Y:S03]  /*41f0*/  LEA.HI.X.SX32 R9, R232, R205.reuse, 0x2, P2 ;  /* 0x000000cde8097211 */ /* 0x080fe600010f16ff */
[----:B------:R-:W-:Y:S04]  /*4200*/  RED.E.ADD.F32.FTZ.RN.STRONG.GPU [R204.64+0x80], R16 ;  /* 0x00008010cc00798e */ /* 0x000fe8000c10e78e */
[----:B------:R-:W-:Y:S01]  /*4210*/  RED.E.ADD.F32.FTZ.RN.STRONG.GPU [R100.64+0x80], R17 ;  /* 0x000080116400798e */ /* 0x000fe2000c10e78e */
[CC--:B--2---:R-:W-:Y:S04]  /*4220*/  LEA R4, P0, R251.reuse, R204.reuse, 0x2 ;  /* 0x000000ccfb047211 */ /* 0x0c4fe800078010ff */
[-C--:B------:R-:W-:Y:S02]  /*4230*/  LEA.HI.X.SX32 R5, R251, R205.reuse, 0x2, P0 ;  /* 0x000000cdfb057211 */ /* 0x080fe400000f16ff */
[-C--:B------:R-:W-:Y:S02]  /*4240*/  LEA R10, P0, R2, R204.reuse, 0x2 ;  /* 0x000000cc020a7211 */ /* 0x080fe400078010ff */
[-C--:B-1----:R-:W-:Y:S01]  /*4250*/  LEA R6, P1, R244, R204.reuse, 0x2 ;  /* 0x000000ccf4067211 */ /* 0x082fe200078210ff */
[----:B------:R1:W-:Y:S01]  /*4260*/  RED.E.ADD.F32.FTZ.RN.STRONG.GPU [R4.64], R18 ;  /* 0x000000120400798e */ /* 0x0003e2000c10e78e */
[-C--:B------:R-:W-:Y:S02]  /*4270*/  LEA.HI.X.SX32 R11, R2, R205.reuse, 0x2, P0 ;  /* 0x000000cd020b7211 */ /* 0x080fe400000f16ff */
[-C--:B------:R-:W-:Y:S05]  /*4280*/  LEA.HI.X.SX32 R7, R244, R205.reuse, 0x2, P1 ;  /* 0x000000cdf4077211 */ /* 0x080fea00008f16ff */
        /* <DEDUP_REMOVED lines=13> */
[----:B------:R-:W-:Y:S01]  /*4360*/  RED.E.ADD.F32.FTZ.RN.STRONG.GPU [R100.64+0x100], R53 ;  /* 0x000100356400798e */ /* 0x000fe2000c10e78e */
[CC--:B-1----:R-:W-:Y:S04]  /*4370*/  LEA R4, P0, R250.reuse, R204.reuse, 0x2 ;  /* 0x000000ccfa047211 */ /* 0x0c2fe800078010ff */
[-C--:B------:R-:W-:Y:S02]  /*4380*/  LEA.HI.X.SX32 R5, R250, R205.reuse, 0x2, P0 ;  /* 0x000000cdfa057211 */ /* 0x080fe400000f16ff */
[CC--:B------:R-:W-:Y:S02]  /*4390*/  LEA R10, P0, R0.reuse, R204.reuse, 0x2 ;  /* 0x000000cc000a7211 */ /* 0x0c0fe400078010ff */
[-C--:B--2---:R-:W-:Y:S01]  /*43a0*/  LEA R6, P1, R243, R204.reuse, 0x2 ;  /* 0x000000ccf3067211 */ /* 0x084fe200078210ff */
[----:B------:R1:W-:Y:S01]  /*43b0*/  RED.E.ADD.F32.FTZ.RN.STRONG.GPU [R4.64], R54 ;  /* 0x000000360400798e */ /* 0x0003e2000c10e78e */
        /* <DEDUP_REMOVED lines=12> */
[-C--:B------:R-:W-:Y:S02]  /*4480*/  LEA R12, P0, R242, R204.reuse, 0x2 ;  /* 0x000000ccf20c7211 */ /* 0x080fe400078010ff */
[-C--:B---3--:R-:W-:Y:S01]  /*4490*/  LEA R10, P3, R0, R204.reuse, 0x2 ;  /* 0x000000cc000a7211 */ /* 0x088fe200078610ff */
[----:B------:R2:W-:Y:S01]  /*44a0*/  RED.E.ADD.F32.FTZ.RN.STRONG.GPU [R6.64], R59 ;  /* 0x0000003b0600798e */ /* 0x0005e2000c10e78e */
[-C--:B------:R-:W-:Y:S02]  /*44b0*/  LEA.HI.X.SX32 R13, R242, R205.reuse, 0x2, P0 ;  /* 0x000000cdf20d7211 */ /* 0x080fe400000f16ff */
[-C--:B----4-:R-:W-:Y:S01]  /*44c0*/  LEA R8, P2, R228, R204.reuse, 0x2 ;  /* 0x000000cce4087211 */ /* 0x090fe200078410ff */
[----:B------:R-:W-:Y:S01]  /*44d0*/  RED.E.ADD.F32.FTZ.RN.STRONG.GPU [R204.64+0x180], R64 ;  /* 0x00018040cc00798e */ /* 0x000fe2000c10e78e */
[-C--:B------:R-:W-:Y:S02]  /*44e0*/  LEA.HI.X.SX32 R11, R0, R205.reuse, 0x2, P3 ;  /* 0x000000cd000b7211 */ /* 0x080fe400018f16ff */
[-C--:B------:R-:W-:Y:S01]  /*44f0*/  LEA.HI.X.SX32 R9, R228, R205.reuse, 0x2, P2 ;  /* 0x000000cde4097211 */ /* 0x080fe200010f16ff */
[----:B------:R-:W-:Y:S01]  /*4500*/  RED.E.ADD.F32.FTZ.RN.STRONG.GPU [R100.64+0x180], R65 ;  /* 0x000180416400798e */ /* 0x000fe2000c10e78e */
[----:B------:R-:W-:Y:S03]  /*4510*/  LOP3.LUT R0, R210, 0x1, RZ, 0xc0, !PT ;  /* 0x00000001d2007812 */ /* 0x000fe600078ec0ff */
[----:B------:R-:W-:Y:S04]  /*4520*/  LDSM.16.MT88.4 R56, [R3+0x800] ;  /* 0x000800000338783b */ /* 0x000fe80000004200 */
[----:B------:R-:W-:Y:S01]  /*4530*/  LDSM.16.MT88.4 R100, [R3+0x2800] ;  /* 0x002800000364783b */ /* 0x000fe20000004200 */
[CC--:B-1----:R-:W-:Y:S04]  /*4540*/  LEA R4, P1, R249.reuse, R204.reuse, 0x2 ;  /* 0x000000ccf9047211 */ /* 0x0c2fe800078210ff */
[-C--:B------:R-:W-:Y:S02]  /*4550*/  LEA.HI.X.SX32 R5, R249, R205.reuse, 0x2, P1 ;  /* 0x000000cdf9057211 */ /* 0x080fe400008f16ff */
[CC--:B--2---:R-:W-:Y:S03]  /*4560*/  LEA R6, P1, R227.reuse, R204.reuse, 0x2 ;  /* 0x000000cce3067211 */ /* 0x0c4fe600078210ff */
[----:B------:R1:W-:Y:S01]  /*4570*/  RED.E.ADD.F32.FTZ.RN.STRONG.GPU [R4.64], R66 ;  /* 0x000000420400798e */ /* 0x0003e2000c10e78e */
[-C--:B------:R-:W-:Y:S03]  /*4580*/  LEA.HI.X.SX32 R7, R227, R205.reuse, 0x2, P1 ;  /* 0x000000cde3077211 */ /* 0x080fe600008f16ff */
[----:B------:R-:W-:Y:S01]  /*4590*/  RED.E.ADD.F32.FTZ.RN.STRONG.GPU [R12.64], R67 ;  /* 0x000000430c00798e */ /* 0x000fe2000c10e78e */
[----:B------:R-:W-:Y:S03]  /*45a0*/  @P4 IADD3 R223, P1, R223, -0x100, RZ ;  /* 0xffffff00dfdf4810 */ /* 0x000fe60007f3e0ff */
[----:B------:R-:W-:Y:S01]  /*45b0*/  RED.E.ADD.F32.FTZ.RN.STRONG.GPU [R10.64], R60 ;  /* 0x0000003c0a00798e */ /* 0x000fe2000c10e78e */
[----:B------:R-:W-:Y:S03]  /*45c0*/  @P4 IADD3.X R222, R222, -0x1, RZ, P1, !PT ;  /* 0xffffffffdede4810 */ /* 0x000fe60000ffe4ff */
[----:B------:R-:W-:Y:S04]  /*45d0*/  RED.E.ADD.F32.FTZ.RN.STRONG.GPU [R8.64], R61 ;  /* 0x0000003d0800798e */ /* 0x000fe8000c10e78e */
[----:B------:R-:W-:Y:S04]  /*45e0*/  RED.E.ADD.F32.FTZ.RN.STRONG.GPU [R6.64], R62 ;  /* 0x0000003e0600798e */ /* 0x000fe8000c10e78e */
[----:B------:R-:W-:Y:S04]  /*45f0*/  LDSM.16.MT88.4 R8, [R3] ;  /* 0x000000000308783b */ /* 0x000fe80000004200 */
[----:B------:R-:W-:Y:S01]  /*4600*/  LDSM.16.MT88.4 R12, [R184+0x10000] ;  /* 0x01000000b80c783b */ /* 0x000fe20000004200 */
[C---:B-1----:R-:W-:Y:S03]  /*4610*/  LEA R4, P0, R235.reuse, R204, 0x2 ;  /* 0x000000cceb047211 */ /* 0x042fe600078010ff */
[----:B------:R-:W-:Y:S01]  /*4620*/  LDSM.16.MT88.4 R64, [R184+0x10800] ;  /* 0x01080000b840783b */ /* 0x000fe20000004200 */
[----:B------:R-:W-:Y:S02]  /*4630*/  LEA.HI.X.SX32 R5, R235, R205, 0x2, P0 ;  /* 0x000000cdeb057211 */ /* 0x000fe400000f16ff */
[----:B------:R-:W-:Y:S02]  /*4640*/  ISETP.NE.U32.AND P0, PT, R0, 0x1, PT ;  /* 0x000000010000780c */ /* 0x000fe40003f05070 */
[----:B------:R-:W-:Y:S01]  /*4650*/  @P4 IADD3 R0, P2, R226, -0x100, RZ ;  /* 0xffffff00e2004810 */ /* 0x000fe20007f5e0ff */
[----:B------:R-:W-:Y:S03]  /*4660*/  RED.E.ADD.F32.FTZ.RN.STRONG.GPU [R4.64], R63 ;  /* 0x0000003f0400798e */ /* 0x000fe6000c10e78e */
[----:B------:R-:W-:Y:S01]  /*4670*/  @P4 IADD3.X R2, R225, -0x1, RZ, P2, !PT ;  /* 0xffffffffe1024810 */ /* 0x000fe200017fe4ff */
[----:B------:R-:W1:Y:S01]  /*4680*/  LDSM.16.MT88.4 R4, [R185+0x10000] ;  /* 0x01000000b904783b */ /* 0x000e620000004200 */
[----:B------:R-:W-:Y:S01]  /*4690*/  @P4 IMAD.MOV.U32 R226, RZ, RZ, R0 ;  /* 0x000000ffffe24224 */ /* 0x000fe200078e0000 */
[C---:B------:R-:W-:Y:S02]  /*46a0*/  ISETP.GT.AND P2, PT, R210.reuse, R233, PT ;  /* 0x000000e9d200720c */ /* 0x040fe40003f44270 */
[----:B------:R-:W-:Y:S01]  /*46b0*/  LDSM.16.MT88.4 R60, [R184+0x11000] ;  /* 0x01100000b83c783b */ /* 0x000fe20000004200 */
[C---:B------:R-:W-:Y:S01]  /*46c0*/  IADD3 R0, R3.reuse, -0x4000, RZ ;  /* 0xffffc00003007810 */ /* 0x040fe20007ffe0ff */
[----:B------:R-:W-:Y:S01]  /*46d0*/  @P4 IMAD.MOV.U32 R225, RZ, RZ, R2 ;  /* 0x000000ffffe14224 */ /* 0x000fe200078e0002 */
[----:B------:R-:W-:Y:S01]  /*46e0*/  @P0 IADD3 R0, R3, 0x4000, RZ ;  /* 0x0000400003000810 */ /* 0x000fe20007ffe0ff */
        /* <DEDUP_REMOVED lines=43> */
.L_x_450:
[----:B---34-:R-:W3:Y:S04]  /*49a0*/  LDL.LU R2, [R1] ;  /* 0x0000000001027983 */ /* 0x018ee80000300800 */
[----:B------:R-:W4:Y:S01]  /*49b0*/  LDL.64 R52, [R1+0x8] ;  /* 0x0000080001347983 */ /* 0x000f220000100a00 */
[----:B------:R-:W-:Y:S01]  /*49c0*/  F2FP.BF16.PACK_AB R48, R49, R48 ;  /* 0x000000303130723e */ /* 0x000fe200000010ff */
[----:B------:R-:W-:Y:S01]  /*49d0*/  FMUL.FTZ R68, R68, c[0x0][0x2e0] ;  /* 0x0000b80044447a20 */ /* 0x000fe20000410000 */
[----:B------:R-:W-:Y:S01]  /*49e0*/  F2FP.BF16.PACK_AB R20, R21, R20 ;  /* 0x000000141514723e */ /* 0x000fe200000010ff */
[----:B--2---:R-:W2:Y:S01]  /*49f0*/  LDL R49, [R1+0x1c] ;  /* 0x00001c0001317983 */ /* 0x004ea20000100800 */
[----:B------:R-:W-:Y:S01]  /*4a00*/  FMUL.FTZ R6, R69, c[0x0][0x2e0] ;  /* 0x0000b80045067a20 */ /* 0x000fe20000410000 */
[----:B------:R-:W-:Y:S01]  /*4a10*/  F2FP.BF16.PACK_AB R22, R23, R22 ;  /* 0x000000161716723e */ /* 0x000fe200000010ff */
[----:B------:R-:W-:Y:S01]  /*4a20*/  FMUL.FTZ R70, R70, c[0x0][0x2e0] ;  /* 0x0000b80046467a20 */ /* 0x000fe20000410000 */
[----:B------:R-:W1:Y:S01]  /*4a30*/  S2R R18, SR_CTAID.Y ;  /* 0x0000000000127919 */ /* 0x000e620000002600 */
[----:B------:R-:W-:Y:S01]  /*4a40*/  FMUL.FTZ R0, R71, c[0x0][0x2e0] ;  /* 0x0000b80047007a20 */ /* 0x000fe20000410000 */
[----:B------:R-:W-:Y:S01]  /*4a50*/  F2FP.BF16.PACK_AB R6, R6, R68 ;  /* 0x000000440606723e */ /* 0x000fe200000010ff */
[----:B------:R-:W-:Y:S01]  /*4a60*/  FMUL.FTZ R80, R80, c[0x0][0x2e0] ;  /* 0x0000b80050507a20 */ /* 0x000fe20000410000 */
        /* <DEDUP_REMOVED lines=50> */
[----:B------:R-:W-:Y:S02]  /*4d90*/  FMUL.FTZ R94, R94, c[0x0][0x2e0] ;  /* 0x0000b8005e5e7a20 */ /* 0x000fe40000410000 */
[----:B------:R-:W-:Y:S01]  /*4da0*/  FMUL.FTZ R95, R95, c[0x0][0x2e0] ;  /* 0x0000b8005f5f7a20 */ /* 0x000fe20000410000 */
[----:B------:R-:W-:Y:S01]  /*4db0*/  STS [R245], R6 ;  /* 0x00000006f5007388 */ /* 0x000fe20000000800 */
[----:B------:R-:W-:Y:S02]  /*4dc0*/  F2FP.BF16.PACK_AB R89, R89, R88 ;  /* 0x000000585959723e */ /* 0x000fe400000010ff */
[----:B------:R-:W-:Y:S01]  /*4dd0*/  F2FP.BF16.PACK_AB R90, R91, R90 ;  /* 0x0000005a5b5a723e */ /* 0x000fe200000010ff */
[----:B------:R1:W-:Y:S01]  /*4de0*/  STS [R245+0x400], R0 ;  /* 0x00040000f5007388 */ /* 0x0003e20000000800 */
[----:B------:R-:W-:Y:S02]  /*4df0*/  F2FP.BF16.PACK_AB R92, R93, R92 ;  /* 0x0000005c5d5c723e */ /* 0x000fe400000010ff */
[----:B------:R-:W-:Y:S01]  /*4e00*/  F2FP.BF16.PACK_AB R94, R95, R94 ;  /* 0x0000005e5f5e723e */ /* 0x000fe200000010ff */
[----:B------:R1:W-:Y:S04]  /*4e10*/  STS [R246], R7 ;  /* 0x00000007f6007388 */ /* 0x0003e80000000800 */
[----:B------:R-:W-:Y:S04]  /*4e20*/  STS [R246+0x400], R8 ;  /* 0x00040008f6007388 */ /* 0x000fe80000000800 */
[----:B------:R1:W-:Y:S04]  /*4e30*/  STS [R245+0x1000], R9 ;  /* 0x00100009f5007388 */ /* 0x0003e80000000800 */
        /* <DEDUP_REMOVED lines=24> */
[----:B-1----:R-:W-:-:S03]  /*4fc0*/  SHF.R.S32.HI R0, RZ, 0x1f, R18 ;  /* 0x0000001fff007819 */ /* 0x002fc60000011412 */
[----:B------:R-:W-:Y:S04]  /*4fd0*/  STS [R245+0x7000], R40 ;  /* 0x00700028f5007388 */ /* 0x000fe80000000800 */
[----:B------:R-:W-:Y:S04]  /*4fe0*/  STS [R245+0x7400], R42 ;  /* 0x0074002af5007388 */ /* 0x000fe80000000800 */
[----:B------:R-:W-:Y:S04]  /*4ff0*/  STS [R246+0x7000], R44 ;  /* 0x0070002cf6007388 */ /* 0x000fe80000000800 */
[----:B------:R-:W-:Y:S04]  /*5000*/  STS [R246+0x7400], R46 ;  /* 0x0074002ef6007388 */ /* 0x000fe80000000800 */
[----:B------:R-:W-:Y:S01]  /*5010*/  BAR.SYNC.DEFER_BLOCKING 0x0 ;  /* 0x0000000000007b1d */ /* 0x000fe20000010000 */
[----:B------:R-:W-:-:S02]  /*5020*/  IMAD R7, R0, c[0x0][0x388], RZ ;  /* 0x0000e20000077a24 */ /* 0x000fc400078e02ff */
[----:B------:R-:W-:-:S03]  /*5030*/  IMAD R6, R0, c[0x0][0x390], RZ ;  /* 0x0000e40000067a24 */ /* 0x000fc600078e02ff */
[----:B------:R-:W1:Y:S01]  /*5040*/  S2R R45, SR_TID.X ;  /* 0x00000000002d7919 */ /* 0x000e620000002100 */
[----:B------:R-:W-:-:S03]  /*5050*/  IMAD R0, R18, c[0x0][0x38c], R7 ;  /* 0x0000e30012007a24 */ /* 0x000fc600078e0207 */
[----:B------:R-:W1:Y:S01]  /*5060*/  S2R R47, SR_TID.X ;  /* 0x00000000002f7919 */ /* 0x000e620000002100 */
[----:B------:R-:W-:-:S03]  /*5070*/  IMAD R6, R18, c[0x0][0x394], R6 ;  /* 0x0000e50012067a24 */ /* 0x000fc600078e0206 */
[----:B------:R-:W2:Y:S04]  /*5080*/  LDS.128 R40, [R212+0xc000] ;  /* 0x00c00000d4287984 */ /* 0x000ea80000000c00 */
[----:B------:R-:W2:Y:S04]  /*5090*/  LDS.128 R32, [R212+0xe000] ;  /* 0x00e00000d4207984 */ /* 0x000ea80000000c00 */
[----:B------:R-:W2:Y:S04]  /*50a0*/  LDS.128 R36, [R212+0xd000] ;  /* 0x00d00000d4247984 */ /* 0x000ea80000000c00 */
[----:B------:R-:W2:Y:S04]  /*50b0*/  LDS.128 R28, [R212+0xf000] ;  /* 0x00f00000d41c7984 */ /* 0x000ea80000000c00 */
[----:B------:R-:W2:Y:S04]  /*50c0*/  LDS.128 R24, [R212+0x10000] ;  /* 0x01000000d4187984 */ /* 0x000ea80000000c00 */
[----:B------:R-:W-:Y:S04]  /*50d0*/  LDS.128 R20, [R212+0x11000] ;  /* 0x01100000d4147984 */ /* 0x000fe80000000c00 */
[----:B------:R-:W-:Y:S01]  /*50e0*/  LDS.128 R12, [R212+0x13000] ;  /* 0x01300000d40c7984 */ /* 0x000fe20000000c00 */
[----:B-1----:R-:W-:-:S04]  /*50f0*/  SHF.R.S32.HI R45, RZ, 0x1f, R45 ;  /* 0x0000001fff2d7819 */ /* 0x002fc8000001142d */
[----:B------:R-:W-:Y:S01]  /*5100*/  LEA.HI R45, R45, R47, RZ, 0x3 ;  /* 0x0000002f2d2d7211 */ /* 0x000fe200078f18ff */
[C---:B---3--:R-:W-:Y:S02]  /*5110*/  IMAD R4, R2.reuse, c[0x0][0x3a0], RZ ;  /* 0x0000e80002047a24 */ /* 0x048fe400078e02ff */
[----:B------:R-:W-:Y:S01]  /*5120*/  IMAD R10, R2, c[0x0][0x3a8], RZ ;  /* 0x0000ea00020a7a24 */ /* 0x000fe200078e02ff */
[----:B----4-:R-:W-:Y:S02]  /*5130*/  MOV R2, R52 ;  /* 0x0000003400027202 */ /* 0x010fe40000000f00 */
[----:B------:R-:W-:Y:S01]  /*5140*/  MOV R3, R53 ;  /* 0x0000003500037202 */ /* 0x000fe20000000f00 */
[----:B------:R-:W-:-:S04]  /*5150*/  IMAD R11, R252, c[0x0][0x3a4], R4 ;  /* 0x0000e900fc0b7a24 */ /* 0x000fc800078e0204 */
[----:B------:R-:W-:-:S04]  /*5160*/  IMAD.WIDE.U32 R4, R252, c[0x0][0x3a0], R2 ;  /* 0x0000e800fc047a25 */ /* 0x000fc800078e0002 */
[----:B------:R-:W-:Y:S01]  /*5170*/  IMAD.WIDE.U32 R2, R252, c[0x0][0x3a8], R2 ;  /* 0x0000ea00fc027a25 */ /* 0x000fe200078e0002 */
[----:B------:R-:W-:-:S03]  /*5180*/  IADD3 R5, R5, R11, RZ ;  /* 0x0000000b05057210 */ /* 0x000fc60007ffe0ff */
[----:B------:R-:W-:Y:S02]  /*5190*/  IMAD R10, R252, c[0x0][0x3ac], R10 ;  /* 0x0000eb00fc0a7a24 */ /* 0x000fe400078e020a */
[----:B------:R-:W-:-:S03]  /*51a0*/  IMAD.WIDE.U32 R4, R18, c[0x0][0x388], R4 ;  /* 0x0000e20012047a25 */ /* 0x000fc600078e0004 */
[----:B------:R-:W-:Y:S02]  /*51b0*/  IADD3 R3, R3, R10, RZ ;  /* 0x0000000a03037210 */ /* 0x000fe40007ffe0ff */
[----:B------:R-:W-:Y:S02]  /*51c0*/  IADD3 R5, R5, R0, RZ ;  /* 0x0000000005057210 */ /* 0x000fe40007ffe0ff */
[----:B------:R-:W-:Y:S01]  /*51d0*/  SHF.R.S32.HI R0, RZ, 0x1f, R17 ;  /* 0x0000001fff007819 */ /* 0x000fe20000011411 */
[----:B------:R-:W-:-:S04]  /*51e0*/  IMAD.WIDE.U32 R2, R18, c[0x0][0x390], R2 ;  /* 0x0000e40012027a25 */ /* 0x000fc800078e0002 */
[C---:B------:R-:W-:Y:S01]  /*51f0*/  IMAD R7, R0.reuse, c[0x0][0x3b8], RZ ;  /* 0x0000ee0000077a24 */ /* 0x040fe200078e02ff */
[----:B------:R-:W-:Y:S01]  /*5200*/  IADD3 R3, R3, R6, RZ ;  /* 0x0000000603037210 */ /* 0x000fe20007ffe0ff */
[----:B------:R-:W-:Y:S02]  /*5210*/  IMAD R6, R0, c[0x0][0x3c0], RZ ;  /* 0x0000f00000067a24 */ /* 0x000fe400078e02ff */
[C---:B------:R-:W-:Y:S02]  /*5220*/  IMAD R0, R17.reuse, c[0x0][0x3bc], R7 ;  /* 0x0000ef0011007a24 */ /* 0x040fe400078e0207 */
[C---:B------:R-:W-:Y:S02]  /*5230*/  IMAD R6, R17.reuse, c[0x0][0x3c4], R6 ;  /* 0x0000f10011067a24 */ /* 0x040fe400078e0206 */
[----:B------:R-:W-:-:S04]  /*5240*/  IMAD.WIDE.U32 R4, R17, c[0x0][0x3b8], R4 ;  /* 0x0000ee0011047a25 */ /* 0x000fc800078e0004 */
[----:B------:R-:W-:Y:S02]  /*5250*/  IMAD.WIDE.U32 R2, R17, c[0x0][0x3c0], R2 ;  /* 0x0000f00011027a25 */ /* 0x000fe400078e0002 */
[----:B------:R-:W1:Y:S01]  /*5260*/  LDS.128 R16, [R212+0x12000] ;  /* 0x01200000d4107984 */ /* 0x000e620000000c00 */
[----:B------:R-:W-:Y:S01]  /*5270*/  IADD3 R5, R5, R0, RZ ;  /* 0x0000000005057210 */ /* 0x000fe20007ffe0ff */
[----:B--2---:R-:W-:Y:S01]  /*5280*/  IMAD R0, R49, c[0x0][0x3a8], RZ ;  /* 0x0000ea0031007a24 */ /* 0x004fe200078e02ff */
[----:B------:R-:W-:Y:S02]  /*5290*/  IADD3 R3, R3, R6, RZ ;  /* 0x0000000603037210 */ /* 0x000fe40007ffe0ff */
[----:B------:R-:W-:Y:S01]  /*52a0*/  SHF.R.S32.HI R45, RZ, 0x3, R45 ;  /* 0x00000003ff2d7819 */ /* 0x000fe2000001142d */
[----:B------:R-:W-:-:S04]  /*52b0*/  IMAD R10, R49, c[0x0][0x3a0], RZ ;  /* 0x0000e800310a7a24 */ /* 0x000fc800078e02ff */
[C---:B------:R-:W-:Y:S02]  /*52c0*/  IMAD R0, R45.reuse, c[0x0][0x3ac], R0 ;  /* 0x0000eb002d007a24 */ /* 0x040fe400078e0200 */
[----:B------:R-:W-:-:S04]  /*52d0*/  IMAD.WIDE.U32 R6, R45, c[0x0][0x3a8], R2 ;  /* 0x0000ea002d067a25 */ /* 0x000fc800078e0002 */
[C---:B------:R-:W-:Y:S02]  /*52e0*/  IMAD R10, R45.reuse, c[0x0][0x3a4], R10 ;  /* 0x0000e9002d0a7a24 */ /* 0x040fe400078e020a */
[----:B------:R-:W-:Y:S01]  /*52f0*/  IMAD.WIDE.U32 R8, R45, c[0x0][0x3a0], R4 ;  /* 0x0000e8002d087a25 */ /* 0x000fe200078e0004 */
[----:B------:R-:W-:Y:S02]  /*5300*/  IADD3 R0, R7, R0, RZ ;  /* 0x0000000007007210 */ /* 0x000fe40007ffe0ff */
[----:B------:R-:W-:Y:S02]  /*5310*/  LEA R2, P0, R6, c[0x0][0x348], 0x1 ;  /* 0x0000d20006027a11 */ /* 0x000fe400078008ff */
[----:B------:R-:W-:Y:S02]  /*5320*/  IADD3 R10, R9, R10, RZ ;  /* 0x0000000a090a7210 */ /* 0x000fe40007ffe0ff */
[----:B------:R-:W-:Y:S02]  /*5330*/  LEA R4, P1, R8, c[0x0][0x340], 0x1 ;  /* 0x0000d00008047a11 */ /* 0x000fe400078208ff */
[----:B------:R-:W-:-:S02]  /*5340*/  MOV R7, c[0x0][0x3a0] ;  /* 0x0000e80000077a02 */ /* 0x000fc40000000f00 */
[----:B------:R-:W-:Y:S02]  /*5350*/  LEA.HI.X R3, R6, c[0x0][0x34c], R0, 0x1, P0 ;  /* 0x0000d30006037a11 */ /* 0x000fe400000f0c00 */
[----:B------:R-:W-:Y:S02]  /*5360*/  MOV R0, c[0x0][0x3a8] ;  /* 0x0000ea0000007a02 */ /* 0x000fe40000000f00 */
[----:B------:R-:W-:Y:S02]  /*5370*/  LEA.HI.X R5, R8, c[0x0][0x344], R10, 0x1, P1 ;  /* 0x0000d10008057a11 */ /* 0x000fe400008f0c0a */
[----:B------:R-:W-:Y:S02]  /*5380*/  MOV R9, c[0x0][0x3a4] ;  /* 0x0000e90000097a02 */ /* 0x000fe40000000f00 */
[----:B------:R-:W-:Y:S02]  /*5390*/  LEA R8, P1, R7, R4, 0x6 ;  /* 0x0000000407087211 */ /* 0x000fe400078230ff */
[----:B------:R-:W-:-:S02]  /*53a0*/  MOV R10, c[0x0][0x3ac] ;  /* 0x0000eb00000a7a02 */ /* 0x000fc40000000f00 */
[C---:B------:R-:W-:Y:S02]  /*53b0*/  LEA R6, P0, R0.reuse, R2, 0x6 ;  /* 0x0000000200067211 */ /* 0x040fe400078030ff */
[----:B------:R-:W-:Y:S02]  /*53c0*/  LEA.HI.X R9, R7, R5, R9, 0x6, P1 ;  /* 0x0000000507097211 */ /* 0x000fe400008f3409 */
[----:B------:R-:W-:Y:S01]  /*53d0*/  LEA.HI.X R7, R0, R3, R10, 0x6, P0 ;  /* 0x0000000300077211 */ /* 0x000fe200000f340a */
[----:B------:R2:W-:Y:S04]  /*53e0*/  STG.E.128 [R4.64], R40 ;  /* 0x0000002804007986 */ /* 0x0005e8000c101d0e */
[----:B------:R2:W-:Y:S04]  /*53f0*/  STG.E.128 [R4.64+0x80], R32 ;  /* 0x0000802004007986 */ /* 0x0005e8000c101d0e */
[----:B------:R2:W-:Y:S04]  /*5400*/  STG.E.128 [R8.64], R36 ;  /* 0x0000002408007986 */ /* 0x0005e8000c101d0e */
[----:B------:R2:W-:Y:S04]  /*5410*/  STG.E.128 [R8.64+0x80], R28 ;  /* 0x0000801c08007986 */ /* 0x0005e8000c101d0e */
[----:B------:R2:W-:Y:S04]  /*5420*/  STG.E.128 [R2.64], R24 ;  /* 0x0000001802007986 */ /* 0x0005e8000c101d0e */
[----:B-1----:R2:W-:Y:S04]  /*5430*/  STG.E.128 [R2.64+0x80], R16 ;  /* 0x0000801002007986 */ /* 0x0025e8000c101d0e */
[----:B------:R2:W-:Y:S04]  /*5440*/  STG.E.128 [R6.64], R20 ;  /* 0x0000001406007986 */ /* 0x0005e8000c101d0e */
[----:B------:R2:W-:Y:S02]  /*5450*/  STG.E.128 [R6.64+0x80], R12 ;  /* 0x0000800c06007986 */ /* 0x0005e4000c101d0e */
.L_x_447:
        /* <DEDUP_REMOVED lines=9> */
.L_x_454:
[----:B------:R-:W-:Y:S05]  /*54f0*/  EXIT ;  /* 0x000000000000794d */ /* 0x000fea0003800000 */
.L_x_456:
        /* <DEDUP_REMOVED lines=16> */
.L_x_1074:


//--------------------- .text._ZN5flash44flash_bwd_dq_dk_dv_loop_seqk_parallel_kernelI23Flash_bwd_kernel_traitsILi128ELi64ELi64ELi8ELi4ELi2ELi2ELb1ELb0EN7cutlass10bfloat16_tE19Flash_kernel_traitsILi128ELi64ELi64ELi8ES3_EELb1ELb1ELb0ELb0ELb0ELb1ELb0EEEvNS_16Flash_bwd_paramsE --------------------------
	.section	.text._ZN5flash44flash_bwd_dq_dk_dv_loop_seqk_parallel_kernelI23Flash_bwd_kernel_traitsILi128ELi64ELi64ELi8ELi4ELi2ELi2ELb1ELb0EN7cutlass10bfloat16_tE19Flash_kernel_traitsILi128ELi64ELi64ELi8ES3_EELb1ELb1ELb0ELb0ELb0ELb1ELb0EEEvNS_16Flash_bwd_paramsE,"ax",@progbits
	.sectioninfo	@"SHI_REGISTERS=255"
	.align	128
        .global         _ZN5flash44flash_bwd_dq_dk_dv_loop_seqk_parallel_kernelI23Flash_bwd_kernel_traitsILi128ELi64ELi64ELi8ELi4ELi2ELi2ELb1ELb0EN7cutlass10bfloat16_tE19Flash_kernel_traitsILi128ELi64ELi64ELi8ES3_EELb1ELb1ELb0ELb0ELb0ELb1ELb0EEEvNS_16Flash_bwd_paramsE
        .type           _ZN5flash44flash_bwd_dq_dk_dv_loop_seqk_parallel_kernelI23Flash_bwd_kernel_traitsILi128ELi64ELi64ELi8ELi4ELi2ELi2ELb1ELb0EN7cutlass10bfloat16_tE19Flash_kernel_traitsILi128ELi64ELi64ELi8ES3_EELb1ELb1ELb0ELb0ELb0ELb1ELb0EEEvNS_16Flash_bwd_paramsE,@function
        .size           _ZN5flash44flash_bwd_dq_dk_dv_loop_seqk_parallel_kernelI23Flash_bwd_kernel_traitsILi128ELi64ELi64ELi8ELi4ELi2ELi2ELb1ELb0EN7cutlass10bfloat16_tE19Flash_kernel_traitsILi128ELi64ELi64ELi8ES3_EELb1ELb1ELb0ELb0ELb0ELb1ELb0EEEvNS_16Flash_bwd_paramsE,(.L_x_1075 - _ZN5flash44flash_bwd_dq_dk_dv_loop_seqk_parallel_kernelI23Flash_bwd_kernel_traitsILi128ELi64ELi64ELi8ELi4ELi2ELi2ELb1ELb0EN7cutlass10bfloat16_tE19Flash_kernel_traitsILi128ELi64ELi64ELi8ES3_EELb1ELb1ELb0ELb0ELb0ELb1ELb0EEEvNS_16Flash_bwd_paramsE)
        .other          _ZN5flash44flash_bwd_dq_dk_dv_loop_seqk_parallel_kernelI23Flash_bwd_kernel_traitsILi128ELi64ELi64ELi8ELi4ELi2ELi2ELb1ELb0EN7cutlass10bfloat16_tE19Flash_kernel_traitsILi128ELi64ELi64ELi8ES3_EELb1ELb1ELb0ELb0ELb0ELb1ELb0EEEvNS_16Flash_bwd_paramsE,@"STO_CUDA_ENTRY STV_DEFAULT"
_ZN5flash44flash_bwd_dq_dk_dv_loop_seqk_parallel_kernelI23Flash_bwd_kernel_traitsILi128ELi64ELi64ELi8ELi4ELi2ELi2ELb1ELb0EN7cutlass10bfloat16_tE19Flash_kernel_traitsILi128ELi64ELi64ELi8ES3_EELb1ELb1ELb0ELb0ELb0ELb1ELb0EEEvNS_16Flash_bwd_paramsE:
.text._ZN5flash44flash_bwd_dq_dk_dv_loop_seqk_parallel_kernelI23Flash_bwd_kernel_traitsILi128ELi64ELi64ELi8ELi4ELi2ELi2ELb1ELb0EN7cutlass10bfloat16_tE19Flash_kernel_traitsILi128ELi64ELi64ELi8ES3_EELb1ELb1ELb0ELb0ELb0ELb1ELb0EEEvNS_16Flash_bwd_paramsE:
        /* <DEDUP_REMOVED lines=53> */
[----:B------:R-:W-:Y:S01]  /*0350*/  STL [R1+0x8], R15 ;  /* 0x0000080f01007387 */ /* 0x000fe20000100800 */
[----:B------:R-:W-:Y:S01]  /*0360*/  LOP3.LUT R2, R0, 0x38, R16, 0xf8, !PT ;  /* 0x0000003800027812 */ /* 0x000fe200078ef810 */
[C---:B------:R-:W-:Y:S01]  /*0370*/  IMAD.SHL.U32 R0, R5.reuse, 0x40, RZ ;  /* 0x0000004005007824 */ /* 0x040fe200078e00ff */
[C---:B------:R-:W-:Y:S01]  /*0380*/  LOP3.LUT P4, RZ, R5.reuse, 0x2, RZ, 0xc0, !PT ;  /* 0x0000000205ff7812 */ /* 0x040fe2000788c0ff */
[----:B------:R1:W-:Y:S01]  /*0390*/  STL [R1+0x10], R16 ;  /* 0x0000101001007387 */ /* 0x0003e20000100800 */
[----:B------:R-:W-:Y:S01]  /*03a0*/  LOP3.LUT P3, RZ, R5, 0x4, RZ, 0xc0, !PT ;  /* 0x0000000405ff7812 */ /* 0x000fe2000786c0ff */
[----:B------:R-:W-:Y:S01]  /*03b0*/  IMAD.SHL.U32 R7, R13, 0x2, RZ ;  /* 0x000000020d077824 */ /* 0x000fe200078e00ff */
[----:B------:R-:W-:-:S02]  /*03c0*/  LEA.HI R220, R6, R10, RZ, 0x2 ;  /* 0x0000000a06dc7211 */ /* 0x000fc400078f10ff */
[----:B------:R-:W-:Y:S02]  /*03d0*/  SHF.R.S32.HI R5, RZ, 0x1f, R9 ;  /* 0x0000001fff057819 */ /* 0x000fe40000011409 */
[----:B------:R-:W-:Y:S01]  /*03e0*/  LOP3.LUT R6, R2, R3, RZ, 0x3c, !PT ;  /* 0x0000000302067212 */ /* 0x000fe200078e3cff */
[----:B------:R-:W-:Y:S01]  /*03f0*/  IMAD.SHL.U32 R2, R194, 0x10, RZ ;  /* 0x00000010c2027824 */ /* 0x000fe200078e00ff */
[----:B------:R-:W-:Y:S02]  /*0400*/  LOP3.LUT R0, R0, 0x1c0, RZ, 0xc0, !PT ;  /* 0x000001c000007812 */ /* 0x000fe400078ec0ff */
[----:B------:R-:W-:Y:S02]  /*0410*/  LEA.HI R10, R5, R9, RZ, 0x3 ;  /* 0x00000009050a7211 */ /* 0x000fe400078f18ff */
[C---:B------:R-:W-:Y:S02]  /*0420*/  LOP3.LUT R190, R0.reuse, 0x8, R11, 0xf8, !PT ;  /* 0x0000000800be7812 */ /* 0x040fe400078ef80b */
[----:B------:R-:W-:Y:S01]  /*0430*/  LOP3.LUT R5, R0, 0x10, R2, 0xf8, !PT ;  /* 0x0000001000057812 */ /* 0x000fe200078ef802 */
[----:B------:R-:W-:Y:S01]  /*0440*/  IMAD.SHL.U32 R2, R8, 0x200, RZ ;  /* 0x0000020008027824 */ /* 0x000fe200078e00ff */
[----:B------:R-:W-:-:S02]  /*0450*/  SHF.R.U32.HI R186, RZ, 0x3, R0 ;  /* 0x00000003ffba7819 */ /* 0x000fc40000011600 */
[----:B------:R-:W-:Y:S02]  /*0460*/  LOP3.LUT R0, R4, 0x1, RZ, 0xc0, !PT ;  /* 0x0000000104007812 */ /* 0x000fe400078ec0ff */
[----:B------:R-:W-:Y:S02]  /*0470*/  LOP3.LUT R3, R10, 0xfffffff8, RZ, 0xc0, !PT ;  /* 0xfffffff80a037812 */ /* 0x000fe400078ec0ff */
[----:B------:R-:W-:Y:S02]  /*0480*/  SHF.R.S32.HI R252, RZ, 0x7, R252 ;  /* 0x00000007fffc7819 */ /* 0x000fe400000114fc */
[----:B------:R-:W-:Y:S01]  /*0490*/  ISETP.NE.U32.AND P0, PT, R0, 0x1, PT ;  /* 0x000000010000780c */ /* 0x000fe20003f05070 */
[----:B-1----:R-:W-:Y:S01]  /*04a0*/  IMAD.IADD R16, R9, 0x1, -R3 ;  /* 0x0000000109107824 */ /* 0x002fe200078e0a03 */
[----:B------:R-:W-:Y:S01]  /*04b0*/  LOP3.LUT R190, R190, R186, RZ, 0x3c, !PT ;  /* 0x000000babebe7212 */ /* 0x000fe200078e3cff */
[C---:B------:R-:W-:Y:S01]  /*04c0*/  IMAD R3, R252.reuse, 0x800, R2 ;  /* 0x00000800fc037824 */ /* 0x040fe200078e0202 */
[----:B------:R-:W-:Y:S01]  /*04d0*/  SHF.R.S32.HI R0, RZ, 0x6, R12 ;  /* 0x00000006ff007819 */ /* 0x000fe2000001140c */
[----:B------:R-:W-:Y:S01]  /*04e0*/  IMAD.SHL.U32 R17, R252, 0x20, RZ ;  /* 0x00000020fc117824 */ /* 0x000fe200078e00ff */
[C---:B------:R-:W-:Y:S01]  /*04f0*/  R2P PR, R4.reuse, 0x6 ;  /* 0x0000000604007804 */ /* 0x040fe20000000000 */
[----:B------:R-:W-:Y:S01]  /*0500*/  IMAD.SHL.U32 R4, R4, 0x40, RZ ;  /* 0x0000004004047824 */ /* 0x000fe200078e00ff */
[----:B------:R-:W-:Y:S01]  /*0510*/  LOP3.LUT R5, R5, 0x8, R11, 0xf8, !PT ;  /* 0x0000000805057812 */ /* 0x000fe200078ef80b */
[----:B------:R-:W-:Y:S01]  /*0520*/  IMAD.IADD R190, R3, 0x1, R190 ;  /* 0x0000000103be7824 */ /* 0x000fe200078e02be */
[----:B------:R-:W-:Y:S01]  /*0530*/  SEL R185, R185, 0xffffffc0, !P3 ;  /* 0xffffffc0b9b97807 */ /* 0x000fe20005800000 */
[----:B------:R-:W-:Y:S01]  /*0540*/  IMAD.SHL.U32 R3, R0, 0x8, RZ ;  /* 0x0000000800037824 */ /* 0x000fe200078e00ff */
[----:B------:R-:W-:Y:S01]  /*0550*/  LOP3.LUT R186, R2, R5, R186, 0xf6, !PT ;  /* 0x0000000502ba7212 */ /* 0x000fe200078ef6ba */
[----:B------:R-:W-:Y:S01]  /*0560*/  IMAD R14, R0, 0x200, R6 ;  /* 0x00000200000e7824 */ /* 0x000fe200078e0206 */
[----:B------:R-:W-:Y:S01]  /*0570*/  LOP3.LUT R0, R4, 0x1c0, RZ, 0xc0, !PT ;  /* 0x000001c004007812 */ /* 0x000fe200078ec0ff */
[----:B------:R-:W-:Y:S01]  /*0580*/  IMAD.SHL.U32 R4, R8, 0x20, RZ ;  /* 0x0000002008047824 */ /* 0x000fe200078e00ff */
[----:B------:R-:W-:Y:S01]  /*0590*/  LOP3.LUT R2, R3, 0x18, RZ, 0xc0, !PT ;  /* 0x0000001803027812 */ /* 0x000fe200078ec0ff */
[----:B------:R-:W-:Y:S01]  /*05a0*/  IMAD.SHL.U32 R6, R16, 0x40, RZ ;  /* 0x0000004010067824 */ /* 0x000fe200078e00ff */
[----:B------:R-:W-:Y:S01]  /*05b0*/  SHF.R.U32.HI R3, RZ, 0x3, R0 ;  /* 0x00000003ff037819 */ /* 0x000fe20000011600 */
[----:B------:R-:W-:Y:S01]  /*05c0*/  IMAD R188, R190, 0x2, R185 ;  /* 0x00000002bebc7824 */ /* 0x000fe200078e02b9 */
[----:B------:R-:W-:Y:S01]  /*05d0*/  LOP3.LUT R5, R0, 0x20, R17, 0xf8, !PT ;  /* 0x0000002000057812 */ /* 0x000fe200078ef811 */
[----:B------:R1:W-:Y:S01]  /*05e0*/  STL [R1+0x1c], R16 ;  /* 0x00001c1001007387 */ /* 0x0003e20000100800 */
[----:B------:R-:W-:Y:S01]  /*05f0*/  LOP3.LUT R9, R2, 0x20, R4, 0xf8, !PT ;  /* 0x0000002002097812 */ /* 0x000fe200078ef804 */
[--C-:B------:R-:W-:Y:S01]  /*0600*/  IMAD R4, R15, 0x400, R7.reuse ;  /* 0x000004000f047824 */ /* 0x100fe200078e0207 */
[----:B------:R-:W-:Y:S01]  /*0610*/  LOP3.LUT R11, R3, R0, R2, 0x1e, !PT ;  /* 0x00000000030b7212 */ /* 0x000fe200078e1e02 */
[----:B------:R1:W-:Y:S01]  /*0620*/  STL [R1+0x18], R14 ;  /* 0x0000180e01007387 */ /* 0x0003e20000100800 */
        /* <DEDUP_REMOVED lines=18> */
[----:B------:R-:W-:Y:S01]  /*0750*/  IADD3 R222, R221, 0x20, RZ ;  /* 0x00000020ddde7810 */ /* 0x000fe20007ffe0ff */
[----:B------:R-:W-:Y:S01]  /*0760*/  IMAD.IADD R4, R4, 0x1, R11 ;  /* 0x0000000104047824 */ /* 0x000fe200078e020b */
[----:B------:R-:W-:Y:S01]  /*0770*/  SHF.R.S32.HI R220, RZ, 0x2, R220 ;  /* 0x00000002ffdc7819 */ /* 0x000fe200000114dc */
[----:B------:R-:W-:Y:S01]  /*0780*/  IMAD.IADD R194, R3, 0x1, R194 ;  /* 0x0000000103c27824 */ /* 0x000fe200078e02c2 */
[----:B------:R-:W-:Y:S01]  /*0790*/  SEL R0, R0, 0xffffffe0, !P4 ;  /* 0xffffffe000007807 */ /* 0x000fe20006000000 */
[C---:B------:R-:W-:Y:S01]  /*07a0*/  IMAD.IADD R224, R221.reuse, 0x1, R223 ;  /* 0x00000001dde07824 */ /* 0x040fe200078e02df */
[----:B------:R-:W-:Y:S01]  /*07b0*/  LEA R2, R4, 0xc000, 0x1 ;  /* 0x0000c00004027811 */ /* 0x000fe200078e08ff */
[----:B------:R-:W-:Y:S01]  /*07c0*/  IMAD.IADD R204, R204, 0x1, R3 ;  /* 0x00000001cccc7824 */ /* 0x000fe200078e0203 */
[----:B------:R-:W-:Y:S01]  /*07d0*/  @P1 IADD3 R222, R221, -0x20, RZ ;  /* 0xffffffe0ddde1810 */ /* 0x000fe20007ffe0ff */
[----:B------:R-:W-:Y:S01]  /*07e0*/  IMAD R189, R190, 0x2, R0 ;  /* 0x00000002bebd7824 */ /* 0x000fe200078e0200 */
[----:B------:R-:W-:Y:S01]  /*07f0*/  LEA R194, R194, 0x10000, 0x1 ;  /* 0x00010000c2c27811 */ /* 0x000fe200078e08ff */
[----:B------:R-:W-:Y:S01]  /*0800*/  IMAD.IADD R203, R0, 0x1, R188 ;  /* 0x0000000100cb7824 */ /* 0x000fe200078e02bc */
[C---:B------:R-:W-:Y:S01]  /*0810*/  IADD3 R0, R2.reuse, 0x40, RZ ;  /* 0x0000004002007810 */ /* 0x040fe20007ffe0ff */
[----:B------:R1:W-:Y:S01]  /*0820*/  STL [R1], R2 ;  /* 0x0000000201007387 */ /* 0x0003e20000100800 */
[----:B------:R-:W-:Y:S01]  /*0830*/  @P2 IADD3 R0, R2, -0x40, RZ ;  /* 0xffffffc002002810 */ /* 0x000fe20007ffe0ff */
[----:B------:R-:W-:-:S02]  /*0840*/  IMAD.IADD R191, R185, 0x1, R189 ;  /* 0x00000001b9bf7824 */ /* 0x000fc400078e02bd */
[----:B------:R-:W-:Y:S02]  /*0850*/  IMAD R185, R186, 0x2, R185 ;  /* 0x00000002bab97824 */ /* 0x000fe400078e02b9 */
[----:B------:R1:W-:Y:S01]  /*0860*/  STL [R1+0x4], R0 ;  /* 0x0000040001007387 */ /* 0x0003e20000100800 */
[----:B------:R-:W-:Y:S02]  /*0870*/  IMAD R220, R15, 0x10, R220 ;  /* 0x000000100fdc7824 */ /* 0x000fe400078e02dc */
[----:B------:R-:W-:Y:S02]  /*0880*/  IMAD.SHL.U32 R190, R190, 0x2, RZ ;  /* 0x00000002bebe7824 */ /* 0x000fe400078e00ff */
[----:B------:R-:W-:Y:S02]  /*0890*/  IMAD.SHL.U32 R186, R186, 0x2, RZ ;  /* 0x00000002baba7824 */ /* 0x000fe400078e00ff */
[----:B------:R-:W-:Y:S02]  /*08a0*/  IMAD.IADD R223, R223, 0x1, R222 ;  /* 0x00000001dfdf7824 */ /* 0x000fe400078e02de */
.L_x_485:
[----:B-1----:R-:W2:Y:S01]  /*08b0*/  S2R R32, SR_CTAID.Y ;  /* 0x0000000000207919 */ /* 0x002ea20000002600 */
[----:B-1----:R-:W1:Y:S01]  /*08c0*/  LDC.U8 R0, c[0x0][0x312] ;  /* 0x0000c480ff007b82 */ /* 0x002e620000000000 */
[----:B------:R-:W-:-:S02]  /*08d0*/  ISETP.NE.U32.AND P4, PT, RZ, c[0x0][0x240], PT ;  /* 0x00009000ff007a0c */ /* 0x000fc40003f85070 */
[----:B------:R-:W-:Y:S02]  /*08e0*/  ISETP.EQ.U32.AND P5, PT, RZ, c[0x0][0x248], PT ;  /* 0x00009200ff007a0c */ /* 0x000fe40003fa2070 */
[----:B------:R-:W-:Y:S02]  /*08f0*/  ISETP.NE.AND.EX P4, PT, RZ, c[0x0][0x244], PT, P4 ;  /* 0x00009100ff007a0c */ /* 0x000fe40003f85340 */
[----:B------:R-:W-:Y:S01]  /*0900*/  ISETP.NE.U32.AND P2, PT, RZ, c[0x0][0x250], PT ;  /* 0x00009400ff007a0c */ /* 0x000fe20003f45070 */
[----:B------:R-:W-:-:S03]  /*0910*/  IMAD.MOV.U32 R36, RZ, RZ, -0x1 ;  /* 0xffffffffff247424 */ /* 0x000fc600078e00ff */
[----:B------:R-:W-:Y:S01]  /*0920*/  ISETP.NE.AND.EX P2, PT, RZ, c[0x0][0x254], PT, P2 ;  /* 0x00009500ff007a0c */ /* 0x000fe20003f45320 */
[----:B--2---:R-:W-:Y:S01]  /*0930*/  IMAD.SHL.U32 R8, R32, 0x4, RZ ;  /* 0x0000000420087824 */ /* 0x004fe200078e00ff */
[----:B------:R-:W-:Y:S02]  /*0940*/  SHF.R.S32.HI R28, RZ, 0x1f, R32 ;  /* 0x0000001fff1c7819 */ /* 0x000fe40000011420 */
        /* <DEDUP_REMOVED lines=21> */
[----:B------:R-:W-:Y:S05]  /*0aa0*/  @!P0 BRA `(.L_x_457) ;  /* 0x0000003000008947 */ /* 0x000fea0003800000 */
[----:B------:R-:W2:Y:S02]  /*0ab0*/  @P3 LDG.E R4, [R2.64+0x4] ;  /* 0x0000040802043981 */ /* 0x000ea4000c1e1900 */
[----:B--2---:R-:W-:-:S06]  /*0ac0*/  @P3 IADD3 R4, R4, -R36, RZ ;  /* 0x8000002404043210 */ /* 0x004fcc0007ffe0ff */
[----:B------:R2:W5:Y:S02]  /*0ad0*/  @!P3 LDG.E R4, [R2.64] ;  /* 0x000000080204b981 */ /* 0x000564000c1e1900 */
.L_x_457:
        /* <DEDUP_REMOVED lines=45> */
.L_x_459:
        /* <DEDUP_REMOVED lines=15> */
.L_x_460:
        /* <DEDUP_REMOVED lines=39> */
[----:B------:R-:W-:-:S05]  /*1110*/  IMAD R5, R28, c[0x0][0x224], R7 ;  /* 0x000089001c057a24 */ /* 0x000fca00078e0207 */
[----:B------:R-:W-:Y:S01]  /*1120*/  IADD3 R4, R17, R5, RZ ;  /* 0x0000000511047210 */ /* 0x000fe20007ffe0ff */
[-C--:B------:R-:W-:Y:S02]  /*1130*/  IMAD R5, R21, R16.reuse, RZ ;  /* 0x0000001015057224 */ /* 0x080fe400078e02ff */
[----:B------:R-:W-:-:S04]  /*1140*/  IMAD.WIDE.U32 R16, R20, R16, RZ ;  /* 0x0000001014107225 */ /* 0x000fc800078e00ff */
[----:B------:R-:W-:Y:S01]  /*1150*/  IMAD R5, R20, R4, R5 ;  /* 0x0000000414057224 */ /* 0x000fe200078e0205 */
[----:B------:R-:W-:Y:S01]  /*1160*/  SEL R4, R6, RZ, P4 ;  /* 0x000000ff06047207 */ /* 0x000fe20002000000 */
[----:B------:R-:W-:Y:S01]  /*1170*/  IMAD.WIDE.U32 R6, R20, R0, RZ ;  /* 0x0000000014067225 */ /* 0x000fe200078e00ff */
[----:B------:R-:W-:Y:S02]  /*1180*/  @!P5 IADD3 R3, R3, -R12, RZ ;  /* 0x8000000c0303d210 */ /* 0x000fe40007ffe0ff */
[----:B------:R-:W-:Y:S02]  /*1190*/  IADD3 R4, P4, R9, R4, RZ ;  /* 0x0000000409047210 */ /* 0x000fe40007f9e0ff */
[----:B------:R-:W-:Y:S01]  /*11a0*/  ISETP.GE.U32.AND P6, PT, R3, R12, PT ;  /* 0x0000000c0300720c */ /* 0x000fe20003fc6070 */
[----:B------:R-:W-:Y:S01]  /*11b0*/  IMAD R3, R21, R0, RZ ;  /* 0x0000000015037224 */ /* 0x000fe200078e02ff */
[----:B------:R-:W-:Y:S01]  /*11c0*/  SEL R13, R16, R6, !P1 ;  /* 0x00000006100d7207 */ /* 0x000fe20004800000 */
[----:B------:R-:W-:Y:S01]  /*11d0*/  IMAD.X R8, R15, 0x1, R8, P4 ;  /* 0x000000010f087824 */ /* 0x000fe200020e0608 */
[----:B------:R-:W-:Y:S01]  /*11e0*/  ISETP.NE.AND P4, PT, RZ, c[0x0][0x1c8], PT ;  /* 0x00007200ff007a0c */ /* 0x000fe20003f85270 */
[----:B------:R-:W-:Y:S01]  /*11f0*/  @P2 IMAD R6, R32, c[0x0][0x214], RZ ;  /* 0x0000850020062a24 */ /* 0x000fe200078e02ff */
[----:B------:R-:W-:Y:S01]  /*1200*/  @!P5 IADD3 R2, R2, 0x1, RZ ;  /* 0x000000010202d810 */ /* 0x000fe20007ffe0ff */
[----:B------:R-:W-:Y:S01]  /*1210*/  IMAD R14, R21, R4, RZ ;  /* 0x00000004150e7224 */ /* 0x000fe200078e02ff */
[----:B------:R-:W-:Y:S01]  /*1220*/  IADD3 R12, R17, R5, RZ ;  /* 0x00000005110c7210 */ /* 0x000fe20007ffe0ff */
[----:B-----5:R-:W-:-:S04]  /*1230*/  IMAD.WIDE.U32 R16, R27, c[0x0][0x3d8], RZ ;  /* 0x0000f6001b107a25 */ /* 0x020fc800078e00ff */
[----:B------:R-:W-:Y:S01]  /*1240*/  @P6 IADD3 R2, R2, 0x1, RZ ;  /* 0x0000000102026810 */ /* 0x000fe20007ffe0ff */
[----:B------:R-:W-:Y:S01]  /*1250*/  @P1 IMAD.IADD R12, R7, 0x1, R3 ;  /* 0x00000001070c1824 */ /* 0x000fe200078e0203 */
[----:B------:R-:W-:Y:S01]  /*1260*/  @P2 SEL R3, R6, R0, !P1 ;  /* 0x0000000006032207 */ /* 0x000fe20004800000 */
[----:B------:R-:W-:Y:S01]  /*1270*/  IMAD R6, R27, c[0x0][0x3dc], R17 ;  /* 0x0000f7001b067a24 */ /* 0x000fe200078e0211 */
[----:B-1----:R-:W-:Y:S01]  /*1280*/  ISETP.NE.AND P6, PT, R29, RZ, PT ;  /* 0x000000ff1d00720c */ /* 0x002fe20003fc5270 */
[----:B------:R-:W-:Y:S01]  /*1290*/  IMAD.WIDE.U32 R4, R20, R4, RZ ;  /* 0x0000000414047225 */ /* 0x000fe200078e00ff */
[----:B------:R-:W-:Y:S02]  /*12a0*/  @!P3 IADD3 R2, -R2, RZ, RZ ;  /* 0x000000ff0202b210 */ /* 0x000fe40007ffe1ff */
[----:B------:R-:W-:Y:S01]  /*12b0*/  @!P4 LOP3.LUT R2, RZ, c[0x0][0x1c8], RZ, 0x33, !PT ;  /* 0x00007200ff02ca12 */ /* 0x000fe200078e33ff */
[----:B------:R-:W-:Y:S01]  /*12c0*/  IMAD R8, R20, R8, R14 ;  /* 0x0000000814087224 */ /* 0x000fe200078e020e */
[----:B------:R-:W-:Y:S01]  /*12d0*/  SEL R17, R16, RZ, P6 ;  /* 0x000000ff10117207 */ /* 0x000fe20003000000 */
[C---:B------:R-:W-:Y:S01]  /*12e0*/  IMAD R21, R33.reuse, c[0x0][0x22c], RZ ;  /* 0x00008b0021157a24 */ /* 0x040fe200078e02ff */
[----:B------:R-:W-:Y:S01]  /*12f0*/  SEL R14, R6, RZ, P6 ;  /* 0x000000ff060e7207 */ /* 0x000fe20003000000 */
[----:B------:R-:W-:Y:S01]  /*1300*/  @!P2 IMAD R7, R32, c[0x0][0x1c0], R33 ;  /* 0x000070002007aa24 */ /* 0x000fe200078e0221 */
[----:B------:R-:W-:Y:S01]  /*1310*/  SHF.R.S32.HI R16, RZ, 0x1f, R18 ;  /* 0x0000001fff107819 */ /* 0x000fe20000011412 */
[----:B------:R-:W-:Y:S01]  /*1320*/  @P2 IMAD R3, R33, c[0x0][0x234], R3 ;  /* 0x00008d0021032a24 */ /* 0x000fe200078e0203 */
[----:B------:R-:W-:Y:S01]  /*1330*/  SHF.R.S32.HI R27, RZ, 0x1f, R21 ;  /* 0x0000001fff1b7819 */ /* 0x000fe20000011415 */
[----:B------:R-:W-:Y:S01]  /*1340*/  @!P2 IMAD R3, R7, c[0x0][0x214], RZ ;  /* 0x000085000703aa24 */ /* 0x000fe200078e02ff */
[----:B------:R-:W-:-:S02]  /*1350*/  IADD3 R6, R5, R8, RZ ;  /* 0x0000000805067210 */ /* 0x000fc40007ffe0ff */
        /* <DEDUP_REMOVED lines=9> */
.L_x_461:
[----:B------:R-:W-:-:S04]  /*13f0*/  IMAD R0, R32, c[0x0][0x1c0], R33 ;  /* 0x0000700020007a24 */ /* 0x000fc800078e0221 */
[----:B------:R-:W-:Y:S02]  /*1400*/  IMAD R0, R0, c[0x0][0x224], RZ ;  /* 0x0000890000007a24 */ /* 0x000fe400078e02ff */
.L_x_462:
[----:B------:R-:W2:Y:S04]  /*1410*/  LDL.64 R38, [R1+0x10] ;  /* 0x0000100001267983 */ /* 0x000ea80000100a00 */
[----:B------:R1:W2:Y:S01]  /*1420*/  LDL.64 R34, [R1+0x10] ;  /* 0x0000100001227983 */ /* 0x0002a20000100a00 */
[----:B------:R-:W-:Y:S01]  /*1430*/  IMAD R30, R30, c[0x0][0x1c0], RZ ;  /* 0x000070001e1e7a24 */ /* 0x000fe200078e02ff */
[----:B------:R-:W-:Y:S01]  /*1440*/  BSSY B1, `(.L_x_458) ;  /* 0x0000581000017945 */ /* 0x000fe20003800000 */
[----:B------:R-:W-:Y:S01]  /*1450*/  IMAD.MOV.U32 R217, RZ, RZ, 0x4 ;  /* 0x00000004ffd97424 */ /* 0x000fe200078e00ff */
[----:B------:R-:W3:Y:S01]  /*1460*/  S2R R29, SR_TID.X ;  /* 0x00000000001d7919 */ /* 0x000ee20000002100 */
[----:B------:R-:W-:Y:S02]  /*1470*/  IMAD.SHL.U32 R5, R30, 0x40, RZ ;  /* 0x000000401e057824 */ /* 0x000fe400078e00ff */
[----:B------:R-:W-:Y:S01]  /*1480*/  IMAD.IADD R216, R9, 0x1, R3 ;  /* 0x0000000109d87824 */ /* 0x000fe200078e0203 */
[----:B------:R-:W-:-:S02]  /*1490*/  IADD3 R3, -R215, R244, R18 ;  /* 0x000000f4d7037210 */ /* 0x000fc40007ffe112 */
[----:B------:R-:W-:Y:S02]  /*14a0*/  IADD3 R4, P2, P1, R4, R5, R21 ;  /* 0x0000000504047210 */ /* 0x000fe4000795e015 */
[----:B------:R-:W-:Y:S02]  /*14b0*/  SHF.R.S32.HI R5, RZ, 0x1f, R5 ;  /* 0x0000001fff057819 */ /* 0x000fe40000011405 */
[----:B------:R-:W-:Y:S02]  /*14c0*/  IADD3 R3, R3, -c[0x0][0x2e8], RZ ;  /* 0x8000ba0003037a10 */ /* 0x000fe40007ffe0ff */
[----:B------:R-:W-:Y:S01]  /*14d0*/  IADD3.X R8, R6, R5, R27, P2, P1 ;  /* 0x0000000506087210 */ /* 0x000fe200017e241b */
[----:B------:R-:W-:Y:S01]  /*14e0*/  IMAD.IADD R6, R9, 0x1, R0 ;  /* 0x0000000109067824 */ /* 0x000fe200078e0200 */
[----:B------:R-:W-:Y:S01]  /*14f0*/  IADD3 R13, P2, P1, R17, R4, R13 ;  /* 0x00000004110d7210 */ /* 0x000fe2000795e00d */
[----:B------:R-:W-:Y:S01]  /*1500*/  IMAD R0, R15, c[0x0][0x370], RZ ;  /* 0x0000dc000f007a24 */ /* 0x000fe200078e02ff */
[----:B------:R-:W-:-:S02]  /*1510*/  SHF.R.S32.HI R27, RZ, 0x1f, R242 ;  /* 0x0000001fff1b7819 */ /* 0x000fc400000114f2 */
[----:B------:R-:W-:Y:S01]  /*1520*/  IADD3.X R12, R14, R8, R12, P2, P1 ;  /* 0x000000080e0c7210 */ /* 0x000fe200017e240c */
[----:B------:R-:W-:Y:S02]  /*1530*/  IMAD R0, R9, c[0x0][0x374], R0 ;  /* 0x0000dd0009007a24 */ /* 0x000fe400078e0200 */
[----:B------:R-:W-:Y:S01]  /*1540*/  IMAD R14, R31, c[0x0][0x1a8], RZ ;  /* 0x00006a001f0e7a24 */ /* 0x000fe200078e02ff */
[----:B---3--:R-:W-:-:S04]  /*1550*/  SHF.R.S32.HI R7, RZ, 0x1f, R29 ;  /* 0x0000001fff077819 */ /* 0x008fc8000001141d */
[----:B------:R-:W-:-:S04]  /*1560*/  LEA.HI R7, R7, R29, RZ, 0x5 ;  /* 0x0000001d07077211 */ /* 0x000fc800078f28ff */
[----:B------:R-:W-:-:S05]  /*1570*/  LOP3.LUT R21, R7, 0xffffffe0, RZ, 0xc0, !PT ;  /* 0xffffffe007157812 */ /* 0x000fca00078ec0ff */
[----:B------:R-:W-:Y:S02]  /*1580*/  IMAD.IADD R21, R29, 0x1, -R21 ;  /* 0x000000011d157824 */ /* 0x000fe400078e0a15 */
[----:B--2---:R-:W-:-:S05]  /*1590*/  IMAD.MOV.U32 R34, RZ, RZ, R38 ;  /* 0x000000ffff227224 */ /* 0x004fca00078e0026 */
[----:B------:R-:W-:Y:S02]  /*15a0*/  IADD3 R4, P3, R34, R10, RZ ;  /* 0x0000000a22047210 */ /* 0x000fe40007f7e0ff */
[----:B------:R-:W-:-:S05]  /*15b0*/  SHF.R.S32.HI R35, RZ, 0x1f, R34 ;  /* 0x0000001fff237819 */ /* 0x000fca0000011422 */
[----:B------:R-:W-:Y:S01]  /*15c0*/  IMAD.X R5, R35, 0x1, R11, P3 ;  /* 0x0000000123057824 */ /* 0x000fe200018e060b */
[----:B------:R1:W-:Y:S01]  /*15d0*/  STL [R1+0x14], R35 ;  /* 0x0000142301007387 */ /* 0x0003e20000100800 */
[----:B------:R-:W-:Y:S01]  /*15e0*/  IMAD.WIDE R10, R6, R217, c[0x0][0x3c8] ;  /* 0x0000f200060a7625 */ /* 0x000fe200078e02d9 */
[----:B------:R-:W-:-:S03]  /*15f0*/  IADD3 R6, P3, R242, R9, RZ ;  /* 0x00000009f2067210 */ /* 0x000fc60007f7e0ff */
[----:B------:R-:W-:-:S04]  /*1600*/  IMAD.WIDE.U32 R4, R9, c[0x0][0x370], R4 ;  /* 0x0000dc0009047a25 */ /* 0x000fc800078e0004 */
[----:B------:R-:W-:Y:S01]  /*1610*/  IMAD.MOV.U32 R225, RZ, RZ, R11 ;  /* 0x000000ffffe17224 */ /* 0x000fe200078e000b */
[----:B------:R-:W-:Y:S01]  /*1620*/  IADD3 R5, R5, R0, RZ ;  /* 0x0000000005057210 */ /* 0x000fe20007ffe0ff */
[----:B------:R-:W-:Y:S02]  /*1630*/  IMAD.X R0, R27, 0x1, R15, P3 ;  /* 0x000000011b007824 */ /* 0x000fe400018e060f */
[----:B------:R-:W-:Y:S02]  /*1640*/  IMAD R9, R31, c[0x0][0x378], RZ ;  /* 0x0000de001f097a24 */ /* 0x000fe400078e02ff */
[----:B------:R-:W-:Y:S01]  /*1650*/  IMAD R8, R0, c[0x0][0x190], RZ ;  /* 0x0000640000087a24 */ /* 0x000fe200078e02ff */
[----:B------:R-:W-:Y:S01]  /*1660*/  SHF.R.S32.HI R0, RZ, 0x5, R7 ;  /* 0x00000005ff007819 */ /* 0x000fe20000011407 */
[----:B------:R-:W-:Y:S02]  /*1670*/  IMAD.MOV.U32 R226, RZ, RZ, R10 ;  /* 0x000000ffffe27224 */ /* 0x000fe400078e000a */
[C---:B------:R-:W-:Y:S01]  /*1680*/  IMAD R11, R6.reuse, c[0x0][0x194], R8 ;  /* 0x00006500060b7a24 */ /* 0x040fe200078e0208 */
[----:B------:R-:W-:Y:S01]  /*1690*/  SHF.R.S32.HI R8, RZ, 0x1f, R3 ;  /* 0x0000001fff087819 */ /* 0x000fe20000011403 */
[----:B------:R-:W-:-:S03]  /*16a0*/  IMAD.WIDE.U32 R6, R6, c[0x0][0x190], R34 ;  /* 0x0000640006067a25 */ /* 0x000fc600078e0022 */
[----:B------:R-:W-:Y:S01]  /*16b0*/  LEA.HI R3, R8, R3, RZ, 0x6 ;  /* 0x0000000308037211 */ /* 0x000fe200078f30ff */
[----:B------:R-:W-:Y:S01]  /*16c0*/  IMAD R0, R0, R30, R21 ;  /* 0x0000001e00007224 */ /* 0x000fe200078e0215 */
[----:B------:R-:W-:Y:S01]  /*16d0*/  IADD3 R6, P2, R26, R6, RZ ;  /* 0x000000061a067210 */ /* 0x000fe20007f5e0ff */
[C---:B------:R-:W-:Y:S01]  /*16e0*/  IMAD R9, R33.reuse, c[0x0][0x37c], R9 ;  /* 0x0000df0021097a24 */ /* 0x040fe200078e0209 */
[----:B------:R-:W-:Y:S01]  /*16f0*/  SHF.R.S32.HI R3, RZ, 0x6, R3 ;  /* 0x00000006ff037819 */ /* 0x000fe20000011403 */
[C---:B------:R-:W-:Y:S01]  /*1700*/  IMAD.WIDE.U32 R4, R33.reuse, c[0x0][0x378], R4 ;  /* 0x0000de0021047a25 */ /* 0x040fe200078e0004 */
[----:B------:R-:W-:Y:S02]  /*1710*/  IADD3 R10, P1, R0, R13, RZ ;  /* 0x0000000d000a7210 */ /* 0x000fe40007f3e0ff */
[----:B------:R-:W-:Y:S01]  /*1720*/  IMNMX R238, RZ, R3, !PT ;  /* 0x00000003ffee7217 */ /* 0x000fe20007800200 */
[----:B------:R-:W-:Y:S01]  /*1730*/  IMAD R8, R33, c[0x0][0x1ac], R14 ;  /* 0x00006b0021087a24 */ /* 0x000fe200078e020e */
[----:B------:R-:W-:Y:S01]  /*1740*/  IADD3.X R7, R19, R7, R11, P2, !PT ;  /* 0x0000000713077210 */ /* 0x000fe200017fe40b */
[----:B------:R-:W-:Y:S01]  /*1750*/  IMAD.WIDE R216, R216, R217, c[0x0][0x200] ;  /* 0x00008000d8d87625 */ /* 0x000fe200078e02d9 */
[----:B------:R-:W-:-:S02]  /*1760*/  ISETP.GT.AND P4, PT, R205, R238, PT ;  /* 0x000000eecd00720c */ /* 0x000fc40003f84270 */
[----:B------:R-:W-:Y:S01]  /*1770*/  LEA.HI.X.SX32 R12, R0, R12, 0x1, P1 ;  /* 0x0000000c000c7211 */ /* 0x000fe200008f0eff */
[----:B------:R-:W-:Y:S01]  /*1780*/  IMAD R0, R27, c[0x0][0x370], RZ ;  /* 0x0000dc001b007a24 */ /* 0x000fe200078e02ff */
[----:B------:R-:W-:Y:S01]  /*1790*/  IADD3 R5, R5, R9, RZ ;  /* 0x0000000905057210 */ /* 0x000fe20007ffe0ff */
[----:B------:R-:W-:Y:S01]  /*17a0*/  IMAD.WIDE.U32 R6, R33, c[0x0][0x1a8], R6 ;  /* 0x00006a0021067a25 */ /* 0x000fe200078e0006 */
[----:B------:R-:W-:Y:S02]  /*17b0*/  LEA R206, P1, R10, c[0x0][0x350], 0x2 ;  /* 0x0000d4000ace7a11 */ /* 0x000fe400078210ff */
[----:B------:R-:W-:Y:S01]  /*17c0*/  IADD3 R205, R205, -0x1, RZ ;  /* 0xffffffffcdcd7810 */ /* 0x000fe20007ffe0ff */
[----:B------:R-:W-:Y:S01]  /*17d0*/  IMAD R0, R242, c[0x0][0x374], R0 ;  /* 0x0000dd00f2007a24 */ /* 0x000fe200078e0200 */
[----:B------:R-:W-:Y:S01]  /*17e0*/  LEA R208, P3, R6, c[0x0][0x160], 0x1 ;  /* 0x0000580006d07a11 */ /* 0x000fe200078608ff */
[----:B------:R-:W-:Y:S01]  /*17f0*/  IMAD.WIDE.U32 R4, R242, c[0x0][0x370], R4 ;  /* 0x0000dc00f2047a25 */ /* 0x000fe200078e0004 */
[----:B------:R-:W-:-:S03]  /*1800*/  LEA.HI.X R207, R10, c[0x0][0x354], R12, 0x2, P1 ;  /* 0x0000d5000acf7a11 */ /* 0x000fc600008f140c */
[----:B------:R-:W-:Y:S01]  /*1810*/  IMAD.IADD R8, R7, 0x1, R8 ;  /* 0x0000000107087824 */ /* 0x000fe200078e0208 */
[----:B------:R-:W-:Y:S01]  /*1820*/  LEA R210, P2, R4, c[0x0][0x330], 0x1 ;  /* 0x0000cc0004d27a11 */ /* 0x000fe200078408ff */
[----:B------:R-:W-:-:S03]  /*1830*/  IMAD.IADD R0, R5, 0x1, R0 ;  /* 0x0000000105007824 */ /* 0x000fc600078e0200 */
[----:B------:R-:W-:Y:S02]  /*1840*/  LEA.HI.X R209, R6, c[0x0][0x164], R8, 0x1, P3 ;  /* 0x0000590006d17a11 */ /* 0x000fe400018f0c08 */
[----:B------:R-:W-:Y:S01]  /*1850*/  LEA.HI.X R211, R4, c[0x0][0x334], R0, 0x1, P2 ;  /* 0x0000cd0004d37a11 */ /* 0x000fe200010f0c00 */
[----:B------:R-:W-:Y:S05]  /*1860*/  @P4 BRA `(.L_x_463) ;  /* 0x0000069000004947 */ /* 0x000fea0003800000 */
[----:B-1----:R-:W-:-:S05]  /*1870*/  @P0 IADD3 R0, R243, R36, RZ ;  /* 0x00000024f3000210 */ /* 0x002fca0007ffe0ff */
        /* <DEDUP_REMOVED lines=14> */
.L_x_464:
        /* <DEDUP_REMOVED lines=15> */
.L_x_465:
        /* <DEDUP_REMOVED lines=23> */
.L_x_467:
[----:B------:R-:W-:Y:S05]  /*1bc0*/  BSYNC B0 ;  /* 0x0000000000007941 */ /* 0x000fea0003800000 */
.L_x_466:
        /* <DEDUP_REMOVED lines=14> */
[----:B------:R1:W-:Y:S02]  /*1cb0*/  STG.E.128 [R2.64+0x80], RZ ;  /* 0x000080ff02007986 */ /* 0x0003e4000c101d08 */
.L_x_469:
[----:B------:R-:W-:Y:S05]  /*1cc0*/  BSYNC B0 ;  /* 0x0000000000007941 */ /* 0x000fea0003800000 */
.L_x_468:
        /* <DEDUP_REMOVED lines=21> */
.L_x_471:
[----:B------:R-:W-:Y:S05]  /*1e20*/  BSYNC B0 ;  /* 0x0000000000007941 */ /* 0x000fea0003800000 */
.L_x_470:
        /* <DEDUP_REMOVED lines=13> */
.L_x_463:
[----:B-1----:R-:W2:Y:S01]  /*1f00*/  LDL R26, [R1+0x18] ;  /* 0x00001800011a7983 */ /* 0x002ea20000100800 */
[----:B------:R-:W-:Y:S01]  /*1f10*/  IMAD R19, R205, -0x40, R244 ;  /* 0xffffffc0cd137824 */ /* 0x000fe200078e02f4 */
[----:B------:R-:W-:Y:S01]  /*1f20*/  IADD3 R3, R242, 0x20, RZ ;  /* 0x00000020f2037810 */ /* 0x000fe20007ffe0ff */
[----:B------:R-:W-:Y:S02]  /*1f30*/  IMAD R0, R239, -0x40, R215 ;  /* 0xffffffc0ef007824 */ /* 0x000fe400078e02d7 */
[----:B------:R-:W-:Y:S01]  /*1f40*/  IMAD.MOV.U32 R192, RZ, RZ, 0x40 ;  /* 0x00000040ffc07424 */ /* 0x000fe200078e00ff */
[C---:B------:R-:W-:Y:S01]  /*1f50*/  ISETP.GE.AND P1, PT, R3.reuse, R19, PT ;  /* 0x000000130300720c */ /* 0x040fe20003f26270 */
[----:B------:R-:W-:Y:S01]  /*1f60*/  IMAD.WIDE.U32 R6, R18, c[0x0][0x1a0], R34 ;  /* 0x0000680012067a25 */ /* 0x000fe200078e0022 */
[----:B------:R-:W-:-:S02]  /*1f70*/  ISETP.GE.AND P2, PT, R3, R0, PT ;  /* 0x000000000300720c */ /* 0x000fc40003f46270 */
[----:B------:R-:W-:Y:S01]  /*1f80*/  ISETP.GE.AND P3, PT, R242, R0, PT ;  /* 0x00000000f200720c */ /* 0x000fe20003f66270 */
[----:B------:R-:W-:Y:S01]  /*1f90*/  IMAD R0, R16, c[0x0][0x1a0], RZ ;  /* 0x0000680010007a24 */ /* 0x000fe200078e02ff */
[----:B------:R-:W-:Y:S01]  /*1fa0*/  @P6 BAR.SYNC.DEFER_BLOCKING 0x0 ;  /* 0x0000000000006b1d */ /* 0x000fe20000010000 */
[----:B------:R-:W-:-:S04]  /*1fb0*/  IMAD.WIDE.U32 R4, R18, c[0x0][0x198], R34 ;  /* 0x0000660012047a25 */ /* 0x000fc800078e0022 */
[----:B------:R-:W-:Y:S01]  /*1fc0*/  IMAD R3, R16, c[0x0][0x198], RZ ;  /* 0x0000660010037a24 */ /* 0x000fe200078e02ff */
[----:B------:R-:W-:Y:S01]  /*1fd0*/  IADD3 R8, P5, R22, R6, RZ ;  /* 0x0000000616087210 */ /* 0x000fe20007fbe0ff */
[----:B------:R-:W-:Y:S02]  /*1fe0*/  IMAD R9, R18, c[0x0][0x1a4], R0 ;  /* 0x0000690012097a24 */ /* 0x000fe400078e0200 */
[----:B------:R-:W-:Y:S01]  /*1ff0*/  IMAD.WIDE.U32 R10, R192, c[0x0][0x370], RZ ;  /* 0x0000dc00c00a7a25 */ /* 0x000fe200078e00ff */
[----:B------:R-:W-:-:S03]  /*2000*/  IADD3 R6, P0, R24, R4, RZ ;  /* 0x0000000418067210 */ /* 0x000fc60007f1e0ff */
[----:B------:R-:W-:Y:S01]  /*2010*/  IMAD R0, R18, c[0x0][0x19c], R3 ;  /* 0x0000670012007a24 */ /* 0x000fe200078e0203 */
[----:B------:R-:W-:Y:S01]  /*2020*/  @!P1 IADD3 R16, P4, R210, R10, RZ ;  /* 0x0000000ad2109210 */ /* 0x000fe20007f9e0ff */
[----:B------:R-:W-:Y:S01]  /*2030*/  IMAD R4, R192, c[0x0][0x374], RZ ;  /* 0x0000dd00c0047a24 */ /* 0x000fe200078e02ff */
[----:B------:R-:W-:Y:S02]  /*2040*/  IADD3.X R9, R23, R7, R9, P5, !PT ;  /* 0x0000000717097210 */ /* 0x000fe40002ffe409 */
[----:B------:R-:W-:Y:S01]  /*2050*/  IADD3.X R7, R25, R5, R0, P0, !PT ;  /* 0x0000000519077210 */ /* 0x000fe200007fe400 */
[C---:B------:R-:W-:Y:S01]  /*2060*/  IMAD R0, R20.reuse, c[0x0][0x1b0], RZ ;  /* 0x00006c0014007a24 */ /* 0x040fe200078e02ff */
[----:B------:R-:W-:Y:S01]  /*2070*/  @!P1 IADD3.X R17, R211, R11, R4, P4, !PT ;  /* 0x0000000bd3119210 */ /* 0x000fe200027fe404 */
[----:B------:R-:W-:Y:S02]  /*2080*/  IMAD R3, R20, c[0x0][0x1b8], RZ ;  /* 0x00006e0014037a24 */ /* 0x000fe400078e02ff */
[----:B------:R-:W-:-:S04]  /*2090*/  IMAD.WIDE.U32 R4, R2, c[0x0][0x1b8], R8 ;  /* 0x00006e0002047a25 */ /* 0x000fc800078e0008 */
[----:B------:R-:W-:Y:S01]  /*20a0*/  IMAD R8, R2, c[0x0][0x1b4], R0 ;  /* 0x00006d0002087a24 */ /* 0x000fe200078e0200 */
[----:B------:R-:W-:Y:S01]  /*20b0*/  @!P2 IADD3 R0, P4, R242, 0x20, RZ ;  /* 0x00000020f200a810 */ /* 0x000fe20007f9e0ff */
[C---:B------:R-:W-:Y:S02]  /*20c0*/  IMAD R10, R2.reuse, c[0x0][0x1bc], R3 ;  /* 0x00006f00020a7a24 */ /* 0x040fe400078e0203 */
[----:B------:R-:W-:-:S04]  /*20d0*/  IMAD.WIDE.U32 R2, R2, c[0x0][0x1b0], R6 ;  /* 0x00006c0002027a25 */ /* 0x000fc800078e0006 */
[----:B------:R-:W-:Y:S01]  /*20e0*/  IMAD.IADD R5, R5, 0x1, R10 ;  /* 0x0000000105057824 */ /* 0x000fe200078e020a */
[C---:B------:R-:W-:Y:S01]  /*20f0*/  @!P2 IADD3 R10, P0, R242.reuse, 0x20, RZ ;  /* 0x00000020f20aa810 */ /* 0x040fe20007f1e0ff */
[----:B------:R-:W-:Y:S02]  /*2100*/  @!P3 IMAD R7, R27, c[0x0][0x1a0], RZ ;  /* 0x000068001b07ba24 */ /* 0x000fe400078e02ff */
[----:B------:R-:W-:Y:S01]  /*2110*/  @!P2 IMAD.X R6, RZ, RZ, R27, P4 ;  /* 0x000000ffff06a224 */ /* 0x000fe200020e061b */
[----:B------:R-:W-:Y:S01]  /*2120*/  IADD3 R3, R3, R8, RZ ;  /* 0x0000000803037210 */ /* 0x000fe20007ffe0ff */
[----:B------:R-:W-:Y:S02]  /*2130*/  @!P2 IMAD.MOV.U32 R8, RZ, RZ, R4 ;  /* 0x000000ffff08a224 */ /* 0x000fe400078e0004 */
[----:B------:R-:W-:Y:S02]  /*2140*/  @!P2 IMAD.MOV.U32 R9, RZ, RZ, R5 ;  /* 0x000000ffff09a224 */ /* 0x000fe400078e0005 */
[----:B------:R-:W-:-:S02]  /*2150*/  @!P3 IMAD R15, R242, c[0x0][0x1a4], R7 ;  /* 0x00006900f20fba24 */ /* 0x000fc400078e0207 */
[----:B------:R-:W-:Y:S02]  /*2160*/  @!P2 IMAD R11, R6, c[0x0][0x1a0], RZ ;  /* 0x00006800060baa24 */ /* 0x000fe400078e02ff */
[----:B------:R-:W-:Y:S02]  /*2170*/  @!P2 IMAD.X R14, RZ, RZ, R27, P0 ;  /* 0x000000ffff0ea224 */ /* 0x000fe400000e061b */
[----:B------:R-:W-:Y:S01]  /*2180*/  @!P3 IMAD.WIDE.U32 R6, R242, c[0x0][0x1a0], R4 ;  /* 0x00006800f206ba25 */ /* 0x000fe200078e0004 */
[----:B------:R-:W-:-:S03]  /*2190*/  @!P2 MOV R12, R2 ;  /* 0x00000002000ca202 */ /* 0x000fc60000000f00 */
[C---:B------:R-:W-:Y:S02]  /*21a0*/  @!P2 IMAD R11, R0.reuse, c[0x0][0x1a4], R11 ;  /* 0x00006900000baa24 */ /* 0x040fe400078e020b */
[----:B------:R-:W-:Y:S01]  /*21b0*/  @!P2 IMAD.WIDE.U32 R4, R0, c[0x0][0x1a0], R8 ;  /* 0x000068000004aa25 */ /* 0x000fe200078e0008 */
[----:B------:R-:W-:-:S03]  /*21c0*/  LEA.HI R8, R205, R205, RZ, 0x1 ;  /* 0x000000cdcd087211 */ /* 0x000fc600078f08ff */
[----:B------:R-:W-:Y:S02]  /*21d0*/  @!P2 IMAD.MOV.U32 R13, RZ, RZ, R3 ;  /* 0x000000ffff0da224 */ /* 0x000fe400078e0003 */
[----:B------:R-:W-:Y:S01]  /*21e0*/  @!P2 IMAD R0, R14, c[0x0][0x198], RZ ;  /* 0x000066000e00aa24 */ /* 0x000fe200078e02ff */
[----:B------:R-:W-:Y:S01]  /*21f0*/  @!P3 LEA R14, P0, R6, c[0x0][0x170], 0x1 ;  /* 0x00005c00060eba11 */ /* 0x000fe200078008ff */
[----:B------:R-:W-:Y:S02]  /*2200*/  @!P3 IMAD.IADD R7, R7, 0x1, R15 ;  /* 0x000000010707b824 */ /* 0x000fe400078e020f */
[C---:B------:R-:W-:Y:S02]  /*2210*/  @!P2 IMAD R20, R10.reuse, c[0x0][0x19c], R0 ;  /* 0x000067000a14aa24 */ /* 0x040fe400078e0200 */
[----:B------:R-:W-:Y:S01]  /*2220*/  @!P2 IMAD.WIDE.U32 R12, R10, c[0x0][0x198], R12 ;  /* 0x000066000a0caa25 */ /* 0x000fe200078e000c */
[----:B------:R-:W-:Y:S02]  /*2230*/  @!P3 LEA.HI.X R15, R6, c[0x0][0x174], R7, 0x1, P0 ;  /* 0x00005d00060fba11 */ /* 0x000fe400000f0c07 */
[----:B------:R-:W-:Y:S01]  /*2240*/  LOP3.LUT R6, R8, 0xfffffffe, RZ, 0xc0, !PT ;  /* 0xfffffffe08067812 */ /* 0x000fe200078ec0ff */
[----:B------:R-:W-:Y:S01]  /*2250*/  @!P2 IMAD.IADD R5, R5, 0x1, R11 ;  /* 0x000000010505a824 */ /* 0x000fe200078e020b */
[----:B------:R-:W-:Y:S01]  /*2260*/  @!P2 LEA R10, P0, R4, c[0x0][0x170], 0x1 ;  /* 0x00005c00040aaa11 */ /* 0x000fe200078008ff */
[----:B------:R-:W-:Y:S01]  /*2270*/  @!P3 IMAD.WIDE.U32 R8, R242, c[0x0][0x198], R2 ;  /* 0x00006600f208ba25 */ /* 0x000fe200078e0002 */
[----:B------:R-:W-:-:S03]  /*2280*/  @!P2 LEA R2, P4, R12, c[0x0][0x168], 0x1 ;  /* 0x00005a000c02aa11 */ /* 0x000fc600078808ff */
[----:B------:R-:W-:Y:S02]  /*2290*/  @!P2 IMAD.IADD R3, R13, 0x1, R20 ;  /* 0x000000010d03a824 */ /* 0x000fe400078e0214 */
[----:B------:R-:W-:Y:S01]  /*22a0*/  IMAD.WIDE.U32 R22, R192, c[0x0][0x190], RZ ;  /* 0x00006400c0167a25 */ /* 0x000fe200078e00ff */
[----:B------:R-:W-:Y:S02]  /*22b0*/  @!P2 LEA.HI.X R11, R4, c[0x0][0x174], R5, 0x1, P0 ;  /* 0x00005d00040baa11 */ /* 0x000fe400000f0c05 */
[----:B------:R-:W-:Y:S01]  /*22c0*/  IADD3 R5, R205, -R6, RZ ;  /* 0x80000006cd057210 */ /* 0x000fe20007ffe0ff */
[----:B------:R-:W-:Y:S01]  /*22d0*/  IMAD R7, R192, c[0x0][0x194], RZ ;  /* 0x00006500c0077a24 */ /* 0x000fe200078e02ff */
[----:B------:R-:W-:Y:S02]  /*22e0*/  @!P2 LEA.HI.X R3, R12, c[0x0][0x16c], R3, 0x1, P4 ;  /* 0x00005b000c03aa11 */ /* 0x000fe400020f0c03 */
[----:B------:R-:W-:Y:S02]  /*22f0*/  @!P1 IADD3 R6, P0, R208, R22, RZ ;  /* 0x00000016d0069210 */ /* 0x000fe40007f1e0ff */
[----:B------:R-:W-:-:S02]  /*2300*/  ISETP.GE.AND P4, PT, R242, R19, PT ;  /* 0x00000013f200720c */ /* 0x000fc40003f86270 */
[----:B------:R-:W-:Y:S01]  /*2310*/  @!P1 IADD3.X R7, R209, R23, R7, P0, !PT ;  /* 0x00000017d1079210 */ /* 0x000fe200007fe407 */
[----:B------:R1:W-:Y:S01]  /*2320*/  @P3 STS.128 [R213+0x10000], RZ ;  /* 0x010000ffd5003388 */ /* 0x0003e20000000c00 */
[----:B------:R-:W-:Y:S01]  /*2330*/  ISETP.NE.AND P0, PT, R5, 0x1, PT ;  /* 0x000000010500780c */ /* 0x000fe20003f05270 */
[----:B------:R-:W-:Y:S02]  /*2340*/  @!P3 IMAD R0, R27, c[0x0][0x198], RZ ;  /* 0x000066001b00ba24 */ /* 0x000fe400078e02ff */
[----:B------:R1:W-:Y:S04]  /*2350*/  @P3 STS.128 [R213+0x12000], RZ ;  /* 0x012000ffd5003388 */ /* 0x0003e80000000c00 */
[----:B------:R-:W-:Y:S01]  /*2360*/  @!PT LDS RZ, [RZ] ;  /* 0x00000000fffff984 */ /* 0x000fe20000000800 */
[----:B------:R-:W-:Y:S01]  /*2370*/  @!PT LDS RZ, [RZ] ;  /* 0x00000000fffff984 */ /* 0x000fe20000000800 */
[----:B------:R-:W-:Y:S01]  /*2380*/  @!PT LDS RZ, [RZ] ;  /* 0x00000000fffff984 */ /* 0x000fe20000000800 */
[----:B------:R1:W-:Y:S04]  /*2390*/  @!P3 LDGSTS.E.BYPASS.LTC128B.128 [R213+0x10000], [R14.64] ;  /* 0x100000000ed5bfae */ /* 0x0003e8000b901d48 */
[----:B------:R1:W-:Y:S01]  /*23a0*/  @!P3 LDGSTS.E.BYPASS.LTC128B.128 [R213+0x12000], [R14.64+0x80] ;  /* 0x120000800ed5bfae */ /* 0x0003e2000b901d48 */
[----:B------:R-:W-:-:S03]  /*23b0*/  @!P3 IMAD R0, R242, c[0x0][0x19c], R0 ;  /* 0x00006700f200ba24 */ /* 0x000fc600078e0200 */
        /* <DEDUP_REMOVED lines=8> */
[----:B------:R-:W-:-:S03]  /*2440*/  @!P3 IMAD.IADD R0, R9, 0x1, R0 ;  /* 0x000000010900b824 */ /* 0x000fc600078e0200 */
[----:B------:R1:W-:Y:S04]  /*2450*/  @P4 STS.128 [R213+0x8000], RZ ;  /* 0x008000ffd5004388 */ /* 0x0003e80000000c00 */
[----:B------:R1:W-:Y:S01]  /*2460*/  @P4 STS.128 [R213+0xa000], RZ ;  /* 0x00a000ffd5004388 */ /* 0x0003e20000000c00 */
[----:B------:R-:W-:-:S03]  /*2470*/  @!P3 LEA R4, P5, R8, c[0x0][0x168], 0x1 ;  /* 0x00005a000804ba11 */ /* 0x000fc600078a08ff */
        /* <DEDUP_REMOVED lines=10> */
[----:B------:R1:W-:Y:S01]  /*2520*/  @!P1 LDGSTS.E.BYPASS.LTC128B.128 [R213+0x9000], [R16.64] ;  /* 0x0900000010d59fae */ /* 0x0003e2000b901d48 */
[----:B------:R-:W-:-:S03]  /*2530*/  @!P3 LEA.HI.X R5, R8, c[0x0][0x16c], R0, 0x1, P5 ;  /* 0x00005b000805ba11 */ /* 0x000fc600028f0c00 */
[----:B------:R1:W-:Y:S01]  /*2540*/  @!P1 LDGSTS.E.BYPASS.LTC128B.128 [R213+0xb000], [R16.64+0x80] ;  /* 0x0b00008010d59fae */ /* 0x0003e2000b901d48 */
[----:B------:R-:W-:Y:S01]  /*2550*/  IADD3 R0, R220, 0x8, RZ ;  /* 0x00000008dc007810 */ /* 0x000fe20007ffe0ff */
[----:B------:R-:W-:Y:S01]  /*2560*/  IMAD.MOV.U32 R219, RZ, RZ, 0x7f800000 ;  /* 0x7f800000ffdb7424 */ /* 0x000fe200078e00ff */
[----:B------:R-:W-:Y:S01]  /*2570*/  MOV R218, 0x7f800000 ;  /* 0x7f80000000da7802 */ /* 0x000fe20000000f00 */
[----:B------:R-:W-:Y:S01]  /*2580*/  IMAD.MOV.U32 R240, RZ, RZ, c[0x0][0x308] ;  /* 0x0000c200fff07624 */ /* 0x000fe200078e00ff */
[----:B------:R-:W3:Y:S01]  /*2590*/  LDL R8, [R1+0x1c] ;  /* 0x00001c0001087983 */ /* 0x000ee20000100800 */
[----:B------:R-:W-:Y:S01]  /*25a0*/  IMAD.MOV.U32 R241, RZ, RZ, c[0x0][0x30c] ;  /* 0x0000c300fff17624 */ /* 0x000fe200078e00ff */
        /* <DEDUP_REMOVED lines=15> */
[----:B------:R1:W-:Y:S04]  /*26a0*/  @!P4 LDGSTS.E.BYPASS.LTC128B.128 [R212+0x2000], [R208.64+0x80] ;  /* 0x02000080d0d4cfae */ /* 0x0003e8000b901d48 */
[----:B------:R1:W-:Y:S04]  /*26b0*/  @P1 STS [R212+0x1000], RZ ;  /* 0x001000ffd4001388 */ /* 0x0003e80000000800 */
        /* <DEDUP_REMOVED lines=27> */
[----:B------:R-:W-:-:S02]  /*2870*/  ISETP.GE.AND P2, PT, R220, R19, PT ;  /* 0x00000013dc00720c */ /* 0x000fc40003f46270 */
[----:B------:R-:W-:Y:S01]  /*2880*/  ISETP.GE.AND P1, PT, R0, R19, PT ;  /* 0x000000130000720c */ /* 0x000fe20003f26270 */
[----:B----4-:R-:W-:Y:S01]  /*2890*/  IMAD.WIDE R2, R220, 0x4, R216 ;  /* 0x00000004dc027825 */ /* 0x010fe200078e02d8 */
[----:B------:R-:W-:-:S09]  /*28a0*/  DEPBAR.LE SB0, 0x1 ;  /* 0x000080400000791a */ /* 0x000fd20000000000 */
[----:B------:R4:W5:Y:S04]  /*28b0*/  @!P2 LDG.E R218, [R2.64] ;  /* 0x0000000802daa981 */ /* 0x000968000c1e1900 */
[----:B------:R4:W5:Y:S04]  /*28c0*/  @!P1 LDG.E R219, [R2.64+0x20] ;  /* 0x0000200802db9981 */ /* 0x000968000c1e1900 */
[----:B------:R-:W-:Y:S06]  /*28d0*/  BAR.SYNC.DEFER_BLOCKING 0x0 ;  /* 0x0000000000007b1d */ /* 0x000fec0000010000 */
[----:B----4-:R4:W3:Y:S01]  /*28e0*/  LDG.E.64 R2, [R240.64+0x8] ;  /* 0x00000808f0027981 */ /* 0x0108e2000c1e1b00 */
[----:B------:R-:W-:Y:S01]  /*28f0*/  IMAD R0, R32, c[0x0][0x1c0], R33 ;  /* 0x0000700020007a24 */ /* 0x000fe200078e0221 */
[----:B--2---:R-:W-:-:S02]  /*2900*/  SHF.R.S32.HI R4, RZ, 0x1f, R21 ;  /* 0x0000001fff047819 */ /* 0x004fc40000011415 */
[----:B------:R1:W2:Y:S04]  /*2910*/  LDSM.16.M88.4 R104, [R190+0x10000] ;  /* 0x01000000be68783b */ /* 0x0002a80000000200 */
[----:B------:R1:W1:Y:S04]  /*2920*/  LDSM.16.M88.4 R108, [R190+0x10800] ;  /* 0x01080000be6c783b */ /* 0x0002680000000200 */
[----:B------:R1:W1:Y:S04]  /*2930*/  LDSM.16.M88.4 R112, [R189+0x10000] ;  /* 0x01000000bd70783b */ /* 0x0002680000000200 */
[----:B------:R1:W1:Y:S04]  /*2940*/  LDSM.16.M88.4 R116, [R189+0x10800] ;  /* 0x01080000bd74783b */ /* 0x0002680000000200 */
[----:B------:R1:W1:Y:S04]  /*2950*/  LDSM.16.M88.4 R120, [R188+0x10000] ;  /* 0x01000000bc78783b */ /* 0x0002680000000200 */
[----:B------:R1:W1:Y:S04]  /*2960*/  LDSM.16.M88.4 R124, [R188+0x10800] ;  /* 0x01080000bc7c783b */ /* 0x0002680000000200 */
[----:B----4-:R-:W4:Y:S01]  /*2970*/  LDG.E.64 R240, [R240.64] ;  /* 0x00000008f0f07981 */ /* 0x010f22000c1e1b00 */
[----:B------:R-:W-:-:S03]  /*2980*/  SHF.L.U32 R0, R0, 0x5, RZ ;  /* 0x0000000500007819 */ /* 0x000fc600000006ff */
        /* <DEDUP_REMOVED lines=9> */
[----:B------:R1:W1:Y:S01]  /*2a20*/  LDSM.16.M88.4 R164, [R203+0x12800] ;  /* 0x01280000cba4783b */ /* 0x0002620000000200 */
[----:B------:R-:W-:-:S02]  /*2a30*/  IMAD.MOV.U32 R201, RZ, RZ, 0x20 ;  /* 0x00000020ffc97424 */ /* 0x000fc400078e00ff */
[----:B------:R-:W-:Y:S01]  /*2a40*/  IMAD.SHL.U32 R193, R204, 0x2, RZ ;  /* 0x00000002ccc17824 */ /* 0x000fe200078e00ff */
[----:B------:R-:W-:Y:S01]  /*2a50*/  IADD3 R245, R244, 0x40, R18 ;  /* 0x00000040f4f57810 */ /* 0x000fe20007ffe012 */
        /* <DEDUP_REMOVED lines=34> */
[----:B------:R-:W-:-:S04]  /*2c80*/  SHF.R.S32.HI R0, RZ, 0x1f, R0 ;  /* 0x0000001fff007819 */ /* 0x000fc80000011400 */
[----:B------:R-:W-:Y:S02]  /*2c90*/  IADD3.X R247, R0, R3, R4, P4, P3 ;  /* 0x0000000300f77210 */ /* 0x000fe400027e6404 */
[----:B------:R-:W-:-:S04]  /*2ca0*/  IADD3 R0, R204, 0x2000, RZ ;  /* 0x00002000cc007810 */ /* 0x000fc80007ffe0ff */
[----:B------:R-:W-:Y:S02]  /*2cb0*/  SEL R0, R0, R204, !P0 ;  /* 0x000000cc00007207 */ /* 0x000fe40004000000 */
[----:B------:R-:W-:-:S03]  /*2cc0*/  IADD3 R2, R202, 0x2000, RZ ;  /* 0x00002000ca027810 */ /* 0x000fc60007ffe0ff */
[----:B------:R-:W-:Y:S02]  /*2cd0*/  IMAD.SHL.U32 R187, R0, 0x2, RZ ;  /* 0x0000000200bb7824 */ /* 0x000fe400078e00ff */
[----:B------:R-:W-:Y:S01]  /*2ce0*/  IMAD.MOV.U32 R0, RZ, RZ, c[0x0][0x22c] ;  /* 0x00008b00ff007624 */ /* 0x000fe200078e00ff */
[----:B------:R-:W-:-:S03]  /*2cf0*/  SEL R2, R2, R202, !P0 ;  /* 0x000000ca02027207 */ /* 0x000fc60004000000 */
[----:B------:R-:W-:Y:S01]  /*2d00*/  IMAD R0, R0, c[0x0][0x1c0], RZ ;  /* 0x0000700000007a24 */ /* 0x000fe200078e02ff */
[----:B------:R-:W-:Y:S02]  /*2d10*/  SHF.L.U32 R184, R2, 0x1, RZ ;  /* 0x0000000102b87819 */ /* 0x000fe400000006ff */
[----:B----4-:R-:W-:Y:S02]  /*2d20*/  IADD3 R3, R241, -0x4498517b, RZ ;  /* 0xbb67ae85f1037810 */ /* 0x010fe40007ffe0ff */
[----:B------:R-:W-:Y:S02]  /*2d30*/  SHF.L.U32 R248, R0, 0x4, RZ ;  /* 0x0000000400f87819 */ /* 0x000fe400000006ff */
[C---:B------:R-:W-:Y:S02]  /*2d40*/  IADD3 R4, R240.reuse, -0x61c88647, RZ ;  /* 0x9e3779b9f0047810 */ /* 0x040fe40007ffe0ff */
[C---:B------:R-:W-:Y:S02]  /*2d50*/  IADD3 R2, R240.reuse, 0x3c6ef372, RZ ;  /* 0x3c6ef372f0027810 */ /* 0x040fe40007ffe0ff */
[----:B------:R-:W-:-:S02]  /*2d60*/  IADD3 R3, R240, -0x255992d5, RZ ;  /* 0xdaa66d2bf0037810 */ /* 0x000fc40007ffe0ff */
[C---:B------:R-:W-:Y:S02]  /*2d70*/  IADD3 R4, R241.reuse, 0x76cf5d0a, RZ ;  /* 0x76cf5d0af1047810 */ /* 0x040fe40007ffe0ff */
[C---:B------:R-:W-:Y:S02]  /*2d80*/  IADD3 R2, R241.reuse, 0x32370b8f, RZ ;  /* 0x32370b8ff1027810 */ /* 0x040fe40007ffe0ff */
[----:B------:R-:W-:Y:S01]  /*2d90*/  IADD3 R3, R241, -0x126145ec, RZ ;  /* 0xed9eba14f1037810 */ /* 0x000fe20007ffe0ff */
[----:B------:R-:W-:Y:S01]  /*2da0*/  IMAD.SHL.U32 R214, R0, 0x8, RZ ;  /* 0x0000000800d67824 */ /* 0x000fe200078e00ff */
[C---:B------:R-:W-:Y:S02]  /*2db0*/  IADD3 R4, R240.reuse, 0x78dde6e4, RZ ;  /* 0x78dde6e4f0047810 */ /* 0x040fe40007ffe0ff */
[C---:B------:R-:W-:Y:S02]  /*2dc0*/  IADD3 R2, R240.reuse, 0x1715609d, RZ ;  /* 0x1715609df0027810 */ /* 0x040fe40007ffe0ff */
[----:B------:R-:W-:-:S02]  /*2dd0*/  IADD3 R3, R240, -0x4ab325aa, RZ ;  /* 0xb54cda56f0037810 */ /* 0x000fc40007ffe0ff */
[C---:B------:R-:W-:Y:S02]  /*2de0*/  IADD3 R4, R241.reuse, -0x56f99767, RZ ;  /* 0xa9066899f1047810 */ /* 0x040fe40007ffe0ff */
[----:B------:R-:W-:Y:S02]  /*2df0*/  IADD3 R2, R241, 0x646e171e, RZ ;  /* 0x646e171ef1027810 */ /* 0x000fe40007ffe0ff */
[C---:B------:R-:W-:Y:S02]  /*2e00*/  IADD3 R3, R248.reuse, 0x40, RZ ;  /* 0x00000040f8037810 */ /* 0x040fe40007ffe0ff */
[C---:B------:R-:W-:Y:S02]  /*2e10*/  IADD3 R4, R248.reuse, 0x20, RZ ;  /* 0x00000020f8047810 */ /* 0x040fe40007ffe0ff */
[----:B------:R-:W-:Y:S01]  /*2e20*/  IADD3 R2, R248, 0x60, RZ ;  /* 0x00000060f8027810 */ /* 0x000fe20007ffe0ff */
[C---:B------:R-:W-:Y:S02]  /*2e30*/  IMAD.IADD R250, R214.reuse, 0x1, R3 ;  /* 0x00000001d6fa7824 */ /* 0x040fe400078e0203 */
[C---:B------:R-:W-:Y:S01]  /*2e40*/  IMAD.IADD R251, R214.reuse, 0x1, R4 ;  /* 0x00000001d6fb7824 */ /* 0x040fe200078e0204 */
[C---:B------:R-:W-:Y:S01]  /*2e50*/  IADD3 R249, R214.reuse, R2, RZ ;  /* 0x00000002d6f97210 */ /* 0x040fe20007ffe0ff */
[----:B------:R-:W-:Y:S01]  /*2e60*/  IMAD.IADD R3, R214, 0x1, R250 ;  /* 0x00000001d6037824 */ /* 0x000fe200078e02fa */
[----:B------:R-:W-:Y:S01]  /*2e70*/  R2P PR, R8, 0x6 ;  /* 0x0000000608007804 */ /* 0x000fe20000000000 */
[C---:B------:R-:W-:Y:S01]  /*2e80*/  IMAD.IADD R4, R214.reuse, 0x1, R251 ;  /* 0x00000001d6047824 */ /* 0x040fe200078e02fb */
        /* <DEDUP_REMOVED lines=8> */
[C---:B------:R-:W-:Y:S01]  /*2f10*/  IADD3 R227, R214.reuse, R230, RZ ;  /* 0x000000e6d6e37210 */ /* 0x040fe20007ffe0ff */
[----:B------:R-:W-:Y:S02]  /*2f20*/  IMAD.IADD R195, R201, 0x1, R193 ;  /* 0x00000001c9c37824 */ /* 0x000fe400078e02c1 */
[----:B------:R-:W-:Y:S01]  /*2f30*/  IMAD.IADD R233, R214, 0x1, R234 ;  /* 0x00000001d6e97824 */ /* 0x000fe200078e02ea */
[----:B------:R-:W-:Y:S01]  /*2f40*/  CS2R R20, SRZ ;  /* 0x0000000000147805 */ /* 0x000fe2000001ff00 */
[----:B------:R-:W-:Y:S01]  /*2f50*/  IMAD.WIDE.U32 R228, R228, -0x2daee0ad, RZ ;  /* 0xd2511f53e4e47825 */ /* 0x000fe200078e00ff */
[----:B------:R-:W-:-:S02]  /*2f60*/  IADD3 R199, R194, R192, RZ ;  /* 0x000000c0c2c77210 */ /* 0x000fc40007ffe0ff */
[----:B------:R-:W-:Y:S01]  /*2f70*/  IADD3 R236, R214, R231, RZ ;  /* 0x000000e7d6ec7210 */ /* 0x000fe20007ffe0ff */
[C---:B------:R-:W-:Y:S02]  /*2f80*/  IMAD.IADD R198, R192.reuse, 0x1, R193 ;  /* 0x00000001c0c67824 */ /* 0x040fe400078e02c1 */
[C---:B------:R-:W-:Y:S02]  /*2f90*/  IMAD.IADD R200, R192.reuse, 0x1, R196 ;  /* 0x00000001c0c87824 */ /* 0x040fe400078e02c4 */
[----:B------:R-:W-:Y:S02]  /*2fa0*/  IMAD.IADD R197, R192, 0x1, R195 ;  /* 0x00000001c0c57824 */ /* 0x000fe400078e02c3 */
[C---:B------:R-:W-:Y:S02]  /*2fb0*/  IMAD.IADD R237, R214.reuse, 0x1, R233 ;  /* 0x00000001d6ed7824 */ /* 0x040fe400078e02e9 */
[----:B-12---:R-:W-:Y:S02]  /*2fc0*/  IMAD.IADD R235, R214, 0x1, R227 ;  /* 0x00000001d6eb7824 */ /* 0x006fe400078e02e3 */
.L_x_475:
[----:B------:R-:W0:Y:S01]  /*2fd0*/  LDGDEPBAR ;  /* 0x00000000000079af */ /* 0x000e220000000000 */
[C---:B------:R-:W-:Y:S01]  /*2fe0*/  IMAD.IADD R0, R187.reuse, 0x1, R201 ;  /* 0x00000001bb007824 */ /* 0x040fe200078e02c9 */
[----:B-----5:R-:W-:Y:S01]  /*2ff0*/  FSETP.NEU.FTZ.AND P0, PT, R218, -INF , PT ;  /* 0xff800000da00780b */ /* 0x020fe20003f1d000 */
[--C-:B------:R-:W-:Y:S01]  /*3000*/  IMAD.IADD R3, R187, 0x1, R192.reuse ;  /* 0x00000001bb037824 */ /* 0x100fe200078e02c0 */
[----:B------:R-:W-:Y:S01]  /*3010*/  IADD3 R170, R241, -0x126145ec, RZ ;  /* 0xed9eba14f1aa7810 */ /* 0x000fe20007ffe0ff */
[----:B------:R-:W-:Y:S02]  /*3020*/  IMAD.IADD R2, R0, 0x1, R192 ;  /* 0x0000000100027824 */ /* 0x000fe400078e02c0 */
[----:B------:R-:W-:Y:S01]  /*3030*/  IMAD.SHL.U32 R169, R252, 0x20, RZ ;  /* 0x00000020fca97824 */ /* 0x000fe200078e00ff */
[----:B------:R-:W2:Y:S01]  /*3040*/  LDL R168, [R1+0x8] ;  /* 0x0000080001a87983 */ /* 0x000ea20000100800 */
        /* <DEDUP_REMOVED lines=13> */
[----:B------:R-:W-:Y:S07]  /*3120*/  LDSM.16.M88.4 R52, [R3] ;  /* 0x000000000334783b */ /* 0x000fee0000000200 */
[C---:B----4-:R-:W-:Y:S08]  /*3130*/  HMMA.16816.F32.BF16 R4, R56.reuse, R60, R4 ;  /* 0x0000003c3804723c */ /* 0x050ff00000041804 */
[C---:B------:R-:W-:Y:S01]  /*3140*/  HMMA.16816.F32.BF16 R8, R56.reuse, R62, R8 ;  /* 0x0000003e3808723c */ /* 0x040fe20000041808 */
[----:B------:R-:W1:Y:S07]  /*3150*/  LDSM.16.M88.4 R60, [R188+0xc000] ;  /* 0x00c00000bc3c783b */ /* 0x000e6e0000000200 */
[C---:B------:R-:W-:Y:S08]  /*3160*/  HMMA.16816.F32.BF16 R12, R56.reuse, R64, R12 ;  /* 0x00000040380c723c */ /* 0x040ff0000004180c */
[----:B------:R-:W-:Y:S01]  /*3170*/  HMMA.16816.F32.BF16 R16, R56, R66, R16 ;  /* 0x000000423810723c */ /* 0x000fe20000041810 */
[----:B------:R-:W3:Y:S08]  /*3180*/  LDSM.16.M88.4 R56, [R188+0xc800] ;  /* 0x00c80000bc38783b */ /* 0x000ef00000000200 */
[----:B------:R-:W-:Y:S01]  /*3190*/  LDSM.16.M88.4 R64, [R191+0xc000] ;  /* 0x00c00000bf40783b */ /* 0x000fe20000000200 */
[C---:B-1----:R-:W-:Y:S08]  /*31a0*/  HMMA.16816.F32.BF16 R4, R52.reuse, R60, R4 ;  /* 0x0000003c3404723c */ /* 0x042ff00000041804 */
[C---:B------:R-:W-:Y:S01]  /*31b0*/  HMMA.16816.F32.BF16 R8, R52.reuse, R62, R8 ;  /* 0x0000003e3408723c */ /* 0x040fe20000041808 */
[----:B------:R-:W1:Y:S07]  /*31c0*/  LDSM.16.M88.4 R60, [R2] ;  /* 0x00000000023c783b */ /* 0x000e6e0000000200 */
[C---:B---3--:R-:W-:Y:S08]  /*31d0*/  HMMA.16816.F32.BF16 R12, R52.reuse, R56, R12 ;  /* 0x00000038340c723c */ /* 0x048ff0000004180c */
[----:B------:R-:W-:Y:S01]  /*31e0*/  HMMA.16816.F32.BF16 R16, R52, R58, R16 ;  /* 0x0000003a3410723c */ /* 0x000fe20000041810 */
[----:B------:R-:W3:Y:S08]  /*31f0*/  LDSM.16.M88.4 R52, [R191+0xc800] ;  /* 0x00c80000bf34783b */ /* 0x000ef00000000200 */
[----:B------:R-:W-:Y:S01]  /*3200*/  LDSM.16.M88.4 R56, [R187+0x2000] ;  /* 0x00200000bb38783b */ /* 0x000fe20000000200 */
[C---:B-1----:R-:W-:Y:S08]  /*3210*/  HMMA.16816.F32.BF16 R4, R60.reuse, R64, R4 ;  /* 0x000000403c04723c */ /* 0x042ff00000041804 */
[C---:B------:R-:W-:Y:S01]  /*3220*/  HMMA.16816.F32.BF16 R8, R60.reuse, R66, R8 ;  /* 0x000000423c08723c */ /* 0x040fe20000041808 */
[----:B------:R-:W1:Y:S07]  /*3230*/  LDSM.16.M88.4 R64, [R190+0xe000] ;  /* 0x00e00000be40783b */ /* 0x000e6e0000000200 */
        /* <DEDUP_REMOVED lines=10> */
[----:B------:R-:W4:Y:S01]  /*32e0*/  LDSM.16.M88.4 R56, [R3+0x2000] ;  /* 0x002000000338783b */ /* 0x000f220000000200 */
[C---:B-1----:R-:W-:Y:S08]  /*32f0*/  HMMA.16816.F32.BF16 R4, R60.reuse, R64, R4 ;  /* 0x000000403c04723c */ /* 0x042ff00000041804 */
[C---:B------:R-:W-:Y:S01]  /*3300*/  HMMA.16816.F32.BF16 R8, R60.reuse, R66, R8 ;  /* 0x000000423c08723c */ /* 0x040fe20000041808 */
[----:B------:R-:W-:Y:S07]  /*3310*/  LDSM.16.M88.4 R64, [R191+0xe000] ;  /* 0x00e00000bf40783b */ /* 0x000fee0000000200 */
[C---:B---3--:R-:W-:Y:S08]  /*3320*/  HMMA.16816.F32.BF16 R12, R60.reuse, R52, R12 ;  /* 0x000000343c0c723c */ /* 0x048ff0000004180c */
[----:B------:R-:W-:Y:S01]  /*3330*/  HMMA.16816.F32.BF16 R16, R60, R54, R16 ;  /* 0x000000363c10723c */ /* 0x000fe20000041810 */
[----:B------:R1:W-:Y:S07]  /*3340*/  LDSM.16.M88.4 R60, [R2+0x2000] ;  /* 0x00200000023c783b */ /* 0x0003ee0000000200 */
[C---:B----4-:R-:W-:Y:S01]  /*3350*/  HMMA.16816.F32.BF16 R4, R56.reuse, R100, R4 ;  /* 0x000000643804723c */ /* 0x050fe20000041804 */
[----:B------:R-:W3:Y:S06]  /*3360*/  LDSM.16.M88.4 R52, [R188+0xe800] ;  /* 0x00e80000bc34783b */ /* 0x000eec0000000200 */
[C---:B------:R-:W-:Y:S01]  /*3370*/  IADD3 R101, R240.reuse, -0x61c88647, RZ ;  /* 0x9e3779b9f0657810 */ /* 0x040fe20007ffe0ff */
[C---:B------:R-:W-:Y:S04]  /*3380*/  HMMA.16816.F32.BF16 R8, R56.reuse, R102, R8 ;  /* 0x000000663808723c */ /* 0x040fe80000041808 */
[----:B------:R-:W-:Y:S01]  /*3390*/  IADD3 R100, R240, 0x3c6ef372, RZ ;  /* 0x3c6ef372f0647810 */ /* 0x000fe20007ffe0ff */
[----:B-1----:R-:W-:Y:S05]  /*33a0*/  IMAD.SHL.U32 R2, R205, 0x40, RZ ;  /* 0x00000040cd027824 */ /* 0x002fea00078e00ff */
[----:B------:R-:W-:Y:S04]  /*33b0*/  ISETP.GE.AND P6, PT, R2, R245, PT ;  /* 0x000000f50200720c */ /* 0x000fe80003fc6270 */
[-C--:B------:R-:W-:Y:S11]  /*33c0*/  ISETP.LT.AND P6, PT, R246, R215.reuse, P6 ;  /* 0x000000d7f600720c */ /* 0x080ff600037c1270 */
[----:B------:R-:W-:Y:S02]  /*33d0*/  @!UPT UIADD3 URZ, URZ, URZ, URZ ;  /* 0x0000003f3f3ff290 */ /* 0x000fe4000fffe03f */
[----:B------:R-:W-:Y:S01]  /*33e0*/  @!P6 IADD3 R0, -R244, 0x1, R220 ;  /* 0x00000001f400e810 */ /* 0x000fe20007ffe1dc */
[----:B------:R-:W1:Y:S01]  /*33f0*/  @!P6 S2R R3, SR_TID.X ;  /* 0x000000000003e919 */ /* 0x000e620000002100 */
[C---:B---3--:R-:W-:Y:S03]  /*3400*/  HMMA.16816.F32.BF16 R12, R56.reuse, R52, R12 ;  /* 0x00000034380c723c */ /* 0x048fe6000004180c */
[----:B------:R-:W-:Y:S05]  /*3410*/  @!P6 IADD3 R2, R2, R0, R215 ;  /* 0x000000000202e210 */ /* 0x000fea0007ffe0d7 */
[----:B------:R-:W-:Y:S01]  /*3420*/  HMMA.16816.F32.BF16 R16, R56, R54, R16 ;  /* 0x000000363810723c */ /* 0x000fe20000041810 */
[----:B------:R-:W3:Y:S06]  /*3430*/  LDSM.16.M88.4 R52, [R191+0xe800] ;  /* 0x00e80000bf34783b */ /* 0x000eec0000000200 */
[CC--:B------:R-:W-:Y:S01]  /*3440*/  @!P6 IMNMX R56, R2.reuse, R215.reuse, PT ;  /* 0x000000d70238e217 */ /* 0x0c0fe20003800200 */
[C---:B------:R-:W-:Y:S05]  /*3450*/  HMMA.16816.F32.BF16 R4, R60.reuse, R64, R4 ;  /* 0x000000403c04723c */ /* 0x040fea0000041804 */
[----:B------:R-:W-:Y:S01]  /*3460*/  @!P6 IADD3 R2, R2, 0x8, RZ ;  /* 0x000000080202e810 */ /* 0x000fe20007ffe0ff */
[----:B-1----:R-:W-:Y:S02]  /*3470*/  @!P6 IMAD.SHL.U32 R3, R3, 0x2, RZ ;  /* 0x000000020303e824 */ /* 0x002fe400078e00ff */
[----:B------:R-:W-:Y:S01]  /*3480*/  FMUL.FTZ R57, R218, 1.4426950216293334961 ;  /* 0x3fb8aa3bda397820 */ /* 0x000fe20000410000 */
[----:B------:R-:W-:Y:S01]  /*3490*/  @!P6 IMNMX R2, R2, R215, PT ;  /* 0x000000d70202e217 */ /* 0x000fe20003800200 */
[C---:B------:R-:W-:Y:S03]  /*34a0*/  HMMA.16816.F32.BF16 R8, R60.reuse, R66, R8 ;  /* 0x000000423c08723c */ /* 0x040fe60000041808 */
[----:B------:R-:W-:Y:S01]  /*34b0*/  @!P6 LOP3.LUT R0, R169, 0x6, R3, 0xf8, !PT ;  /* 0x00000006a900e812 */ /* 0x000fe200078ef803 */
[----:B--2---:R-:W-:Y:S01]  /*34c0*/  IMAD R3, R205, 0x4, R168 ;  /* 0x00000004cd037824 */ /* 0x004fe200078e02a8 */
[----:B------:R-:W-:Y:S02]  /*34d0*/  FSEL R57, R57, RZ, P0 ;  /* 0x000000ff39397208 */ /* 0x000fe40000000000 */
[----:B------:R-:W-:Y:S01]  /*34e0*/  FSETP.NEU.FTZ.AND P0, PT, R219, -INF , PT ;  /* 0xff800000db00780b */ /* 0x000fe20003f1d000 */
[----:B------:R-:W-:Y:S01]  /*34f0*/  @!P6 IMAD R0, R239, 0x40, R0 ;  /* 0x00000040ef00e824 */ /* 0x000fe200078e0200 */
[----:B------:R-:W-:Y:S03]  /*3500*/  IADD3 R169, R241, -0x4498517b, RZ ;  /* 0xbb67ae85f1a97810 */ /* 0x000fe60007ffe0ff */
[----:B------:R-:W-:Y:S01]  /*3510*/  IMAD.WIDE.U32 R66, R3, -0x326172a9, RZ ;  /* 0xcd9e8d5703427825 */ /* 0x000fe200078e00ff */
[CC--:B------:R-:W-:Y:S02]  /*3520*/  @!P6 ISETP.GE.AND P1, PT, R0.reuse, R56.reuse, PT ;  /* 0x000000380000e20c */ /* 0x0c0fe40003f26270 */
[----:B------:R-:W-:Y:S01]  /*3530*/  @!P6 IADD3 R58, R0, 0x1, RZ ;  /* 0x00000001003ae810 */ /* 0x000fe20007ffe0ff */
[----:B------:R-:W-:Y:S01]  /*3540*/  IMAD R3, R239, 0x2, R252 ;  /* 0x00000002ef037824 */ /* 0x000fe200078e02fc */
[----:B------:R-:W-:Y:S02]  /*3550*/  @!P6 FSEL R4, R4, -INF , !P1 ;  /* 0xff8000000404e808 */ /* 0x000fe40004800000 */
[----:B------:R-:W-:Y:S02]  /*3560*/  @!P6 ISETP.GE.AND P1, PT, R58, R56, PT ;  /* 0x000000383a00e20c */ /* 0x000fe40003f26270 */
[----:B------:R-:W-:Y:S01]  /*3570*/  LOP3.LUT R59, R229, R241, R3, 0x96, !PT ;  /* 0x000000f1e53b7212 */ /* 0x000fe200078e9603 */
[--C-:B------:R-:W-:Y:S01]  /*3580*/  FFMA.FTZ R4, R4, c[0x0][0x23c], -R57.reuse ;  /* 0x00008f0004047a23 */ /* 0x100fe20000010839 */
[----:B------:R-:W-:Y:S01]  /*3590*/  @!P6 FSEL R5, R5, -INF , !P1 ;  /* 0xff8000000505e808 */ /* 0x000fe20004800000 */
[C---:B---3--:R-:W-:Y:S02]  /*35a0*/  HMMA.16816.F32.BF16 R12, R60.reuse, R52, R12 ;  /* 0x000000343c0c723c */ /* 0x048fe4000004180c */
[----:B------:R1:W-:Y:S01]  /*35b0*/  MUFU.EX2 R168, R4 ;  /* 0x0000000400a87308 */ /* 0x0003e20000000800 */
[-C--:B------:R-:W-:Y:S01]  /*35c0*/  @!P6 ISETP.GE.AND P1, PT, R0, R2.reuse, PT ;  /* 0x000000020000e20c */ /* 0x080fe20003f26270 */
[----:B------:R-:W-:Y:S01]  /*35d0*/  FFMA.FTZ R5, R5, c[0x0][0x23c], -R57 ;  /* 0x00008f0005057a23 */ /* 0x000fe20000010839 */
[----:B------:R-:W-:Y:S02]  /*35e0*/  LOP3.LUT R64, R67, R247, R240, 0x96, !PT ;  /* 0x000000f743407212 */ /* 0x000fe400078e96f0 */
[----:B------:R-:W-:Y:S01]  /*35f0*/  @!P6 FSEL R6, R6, -INF , !P1 ;  /* 0xff8000000606e808 */ /* 0x000fe20004800000 */
[----:B------:R-:W-:Y:S04]  /*3600*/  HMMA.16816.F32.BF16 R16, R60, R54, R16 ;  /* 0x000000363c10723c */ /* 0x000fe80000041810 */
[----:B------:R2:W-:Y:S01]  /*3610*/  MUFU.EX2 R103, R5 ;  /* 0x0000000500677308 */ /* 0x0005e20000000800 */
[----:B------:R-:W-:Y:S04]  /*3620*/  IMAD.WIDE.U32 R64, R64, -0x2daee0ad, RZ ;  /* 0xd2511f5340407825 */ /* 0x000fe800078e00ff */
[----:B------:R-:W-:Y:S04]  /*3630*/  IMAD.MOV.U32 R63, RZ, RZ, c[0x0][0x22c] ;  /* 0x00008b00ff3f7624 */ /* 0x000fe800078e00ff */
[----:B------:R-:W-:Y:S04]  /*3640*/  IMAD R63, R63, c[0x0][0x1c0], RZ ;  /* 0x000070003f3f7a24 */ /* 0x000fe800078e02ff */
[----:B------:R-:W-:Y:S02]  /*3650*/  IMAD.U32 R63, R63, -0x40, RZ ;  /* 0xffffffc03f3f7824 */ /* 0x000fe400078e00ff */
[----:B-1----:R-:W-:Y:S05]  /*3660*/  FMUL.FTZ R4, R219, 1.4426950216293334961 ;  /* 0x3fb8aa3bdb047820 */ /* 0x002fea0000410000 */
[----:B------:R-:W-:Y:S02]  /*3670*/  FSEL R3, R4, RZ, P0 ;  /* 0x000000ff04037208 */ /* 0x000fe40000000000 */
[----:B------:R-:W-:Y:S02]  /*3680*/  @!P6 ISETP.GE.AND P0, PT, R58, R2, PT ;  /* 0x000000023a00e20c */ /* 0x000fe40003f06270 */
[----:B------:R-:W-:Y:S01]  /*3690*/  LOP3.LUT R58, R65, R228, R169, 0x96, !PT ;  /* 0x000000e4413a7212 */ /* 0x000fe200078e96a9 */
[--C-:B------:R-:W-:Y:S01]  /*36a0*/  FFMA.FTZ R6, R6, c[0x0][0x23c], -R3.reuse ;  /* 0x00008f0006067a23 */ /* 0x100fe20000010803 */
[----:B------:R-:W-:Y:S01]  /*36b0*/  @!P6 FSEL R7, R7, -INF , !P0 ;  /* 0xff8000000707e808 */ /* 0x000fe20004000000 */
[----:B--2---:R-:W-:Y:S01]  /*36c0*/  IMAD.WIDE.U32 R4, R59, -0x326172a9, RZ ;  /* 0xcd9e8d573b047825 */ /* 0x004fe200078e00ff */
[----:B------:R-:W-:Y:S01]  /*36d0*/  IADD3 R169, R241, 0x32370b8f, RZ ;  /* 0x32370b8ff1a97810 */ /* 0x000fe20007ffe0ff */
[----:B------:R1:W2:Y:S02]  /*36e0*/  MUFU.EX2 R102, R6 ;  /* 0x0000000600667308 */ /* 0x0002a40000000800 */
[----:B------:R-:W-:Y:S01]  /*36f0*/  FFMA.FTZ R7, R7, c[0x0][0x23c], -R3 ;  /* 0x00008f0007077a23 */ /* 0x000fe20000010803 */
[----:B------:R-:W-:Y:S01]  /*3700*/  LOP3.LUT R66, R5, R66, R101, 0x96, !PT ;  /* 0x0000004205427212 */ /* 0x000fe200078e9665 */
[----:B------:R-:W-:Y:S01]  /*3710*/  IMAD.WIDE.U32 R58, R58, -0x326172a9, RZ ;  /* 0xcd9e8d573a3a7825 */ /* 0x000fe200078e00ff */
[----:B------:R-:W-:Y:S04]  /*3720*/  @!P6 IADD3 R5, R0, 0x8, RZ ;  /* 0x000000080005e810 */ /* 0x000fe80007ffe0ff */
[----:B------:R-:W-:Y:S01]  /*3730*/  @!P6 ISETP.GE.AND P1, PT, R5, R56, PT ;  /* 0x000000380500e20c */ /* 0x000fe20003f26270 */
[----:B------:R3:W4:Y:S01]  /*3740*/  MUFU.EX2 R101, R7 ;  /* 0x0000000700657308 */ /* 0x0007220000000800 */
[----:B------:R-:W-:Y:S02]  /*3750*/  LOP3.LUT R52, R59, R4, R100, 0x96, !PT ;  /* 0x000000043b347212 */ /* 0x000fe400078e9664 */
[----:B------:R-:W-:Y:S02]  /*3760*/  @!P6 FSEL R8, R8, -INF , !P1 ;  /* 0xff8000000808e808 */ /* 0x000fe40004800000 */
[----:B------:R-:W-:Y:S01]  /*3770*/  @!P6 ISETP.GE.AND P0, PT, R5, R2, PT ;  /* 0x000000020500e20c */ /* 0x000fe20003f06270 */
[----:B------:R-:W-:Y:S01]  /*3780*/  IMAD.WIDE.U32 R4, R66, -0x2daee0ad, RZ ;  /* 0xd2511f5342047825 */ /* 0x000fe200078e00ff */
[----:B------:R-:W-:Y:S02]  /*3790*/  IADD3 R100, R241, 0x76cf5d0a, RZ ;  /* 0x76cf5d0af1647810 */ /* 0x000fe40007ffe0ff */
[----:B------:R-:W-:Y:S01]  /*37a0*/  @!P6 FSEL R10, R10, -INF , !P0 ;  /* 0xff8000000a0ae808 */ /* 0x000fe20004000000 */
[----:B------:R-:W-:Y:S02]  /*37b0*/  FFMA.FTZ R8, R8, c[0x0][0x23c], -R57 ;  /* 0x00008f0008087a23 */ /* 0x000fe40000010839 */
[----:B------:R-:W-:Y:S01]  /*37c0*/  IMAD.WIDE.U32 R52, R52, -0x2daee0ad, RZ ;  /* 0xd2511f5334347825 */ /* 0x000fe200078e00ff */
[----:B-1----:R-:W-:Y:S03]  /*37d0*/  @!P6 IADD3 R6, R0, 0x9, RZ ;  /* 0x000000090006e810 */ /* 0x002fe60007ffe0ff */
[----:B------:R-:W-:Y:S01]  /*37e0*/  FFMA.FTZ R10, R10, c[0x0][0x23c], -R3 ;  /* 0x00008f000a0a7a23 */ /* 0x000fe20000010803 */
[----:B------:R-:W-:Y:S02]  /*37f0*/  LOP3.LUT R53, R53, R4, R169, 0x96, !PT ;  /* 0x0000000435357212 */ /* 0x000fe400078e96a9 */
[C---:B------:R-:W-:Y:S01]  /*3800*/  @!P6 ISETP.GE.AND P2, PT, R6.reuse, R56, PT ;  /* 0x000000380600e20c */ /* 0x040fe20003f46270 */
[----:B------:R-:W-:Y:S01]  /*3810*/  MUFU.EX2 R66, R10 ;  /* 0x0000000a00427308 */ /* 0x000fe20000000800 */
[----:B------:R-:W-:Y:S02]  /*3820*/  @!P6 ISETP.GE.AND P1, PT, R6, R2, PT ;  /* 0x000000020600e20c */ /* 0x000fe40003f26270 */
[----:B------:R-:W-:Y:S02]  /*3830*/  @!P6 FSEL R9, R9, -INF , !P2 ;  /* 0xff8000000909e808 */ /* 0x000fe40005000000 */
[----:B---3--:R-:W-:Y:S02]  /*3840*/  LOP3.LUT R7, R5, R64, R100, 0x96, !PT ;  /* 0x0000004005077212 */ /* 0x008fe400078e9664 */
[----:B------:R-:W-:Y:S01]  /*3850*/  IADD3 R169, R240, -0x255992d5, RZ ;  /* 0xdaa66d2bf0a97810 */ /* 0x000fe20007ffe0ff */
[----:B------:R-:W-:Y:S01]  /*3860*/  FFMA.FTZ R9, R9, c[0x0][0x23c], -R57 ;  /* 0x00008f0009097a23 */ /* 0x000fe20000010839 */
[C---:B------:R-:W-:Y:S01]  /*3870*/  @!P6 IADD3 R5, R0.reuse, 0x10, RZ ;  /* 0x000000100005e810 */ /* 0x040fe20007ffe0ff */
[----:B------:R1:W3:Y:S01]  /*3880*/  MUFU.EX2 R100, R8 ;  /* 0x0000000800647308 */ /* 0x0002e20000000800 */
[----:B------:R-:W-:Y:S01]  /*3890*/  IMAD.WIDE.U32 R6, R7, -0x326172a9, RZ ;  /* 0xcd9e8d5707067825 */ /* 0x000fe200078e00ff */
[----:B------:R-:W-:Y:S02]  /*38a0*/  @!P6 IADD3 R4, R0, 0x11, RZ ;  /* 0x000000110004e810 */ /* 0x000fe40007ffe0ff */
[C---:B------:R-:W-:Y:S02]  /*38b0*/  @!P6 ISETP.GE.AND P2, PT, R5.reuse, R56, PT ;  /* 0x000000380500e20c */ /* 0x040fe40003f46270 */
[----:B------:R-:W-:Y:S02]  /*38c0*/  @!P6 ISETP.GE.AND P3, PT, R5, R2, PT ;  /* 0x000000020500e20c */ /* 0x000fe40003f66270 */
[C---:B------:R-:W-:Y:S02]  /*38d0*/  @!P6 ISETP.GE.AND P4, PT, R4.reuse, R56, PT ;  /* 0x000000380400e20c */ /* 0x040fe40003f86270 */
[----:B------:R2:W2:Y:S01]  /*38e0*/  MUFU.EX2 R67, R9 ;  /* 0x0000000900437308 */ /* 0x0004a20000000800 */
[----:B------:R-:W-:Y:S01]  /*38f0*/  @!P6 ISETP.GE.AND P0, PT, R4, R2, PT ;  /* 0x000000020400e20c */ /* 0x000fe20003f06270 */
[----:B------:R-:W-:Y:S01]  /*3900*/  IMAD.WIDE.U32 R4, R53, -0x326172a9, RZ ;  /* 0xcd9e8d5735047825 */ /* 0x000fe200078e00ff */
[----:B------:R-:W-:Y:S02]  /*3910*/  @!P6 FSEL R11, R11, -INF , !P1 ;  /* 0xff8000000b0be808 */ /* 0x000fe40004800000 */
[----:B------:R-:W-:Y:S02]  /*3920*/  @!P6 FSEL R12, R12, -INF , !P2 ;  /* 0xff8000000c0ce808 */ /* 0x000fe40005000000 */
[----:B------:R-:W-:Y:S01]  /*3930*/  IADD3 R64, R241, -0x56f99767, RZ ;  /* 0xa9066899f1407810 */ /* 0x000fe20007ffe0ff */
[----:B------:R-:W-:Y:S01]  /*3940*/  FFMA.FTZ R65, R11, c[0x0][0x23c], -R3 ;  /* 0x00008f000b417a23 */ /* 0x000fe20000010803 */
[----:B------:R-:W-:Y:S01]  /*3950*/  @!P6 FSEL R13, R13, -INF , !P4 ;  /* 0xff8000000d0de808 */ /* 0x000fe20006000000 */
[--C-:B------:R-:W-:Y:S01]  /*3960*/  FFMA.FTZ R12, R12, c[0x0][0x23c], -R57.reuse ;  /* 0x00008f000c0c7a23 */ /* 0x100fe20000010839 */
[----:B------:R-:W-:Y:S02]  /*3970*/  @!P6 FSEL R15, R15, -INF , !P0 ;  /* 0xff8000000f0fe808 */ /* 0x000fe40004000000 */
[----:B------:R-:W-:Y:S01]  /*3980*/  @!P6 FSEL R14, R14, -INF , !P3 ;  /* 0xff8000000e0ee808 */ /* 0x000fe20005800000 */
[----:B------:R-:W-:Y:S01]  /*3990*/  FFMA.FTZ R13, R13, c[0x0][0x23c], -R57 ;  /* 0x00008f000d0d7a23 */ /* 0x000fe20000010839 */
[----:B-1----:R-:W-:Y:S01]  /*39a0*/  LOP3.LUT R8, R7, R58, R169, 0x96, !PT ;  /* 0x0000003a07087212 */ /* 0x002fe200078e96a9 */
[--C-:B------:R-:W-:Y:S01]  /*39b0*/  FFMA.FTZ R15, R15, c[0x0][0x23c], -R3.reuse ;  /* 0x00008f000f0f7a23 */ /* 0x100fe20000010803 */
[----:B------:R-:W-:Y:S01]  /*39c0*/  IADD3 R169, R240, 0x78dde6e4, RZ ;  /* 0x78dde6e4f0a97810 */ /* 0x000fe20007ffe0ff */
[----:B------:R1:W-:Y:S01]  /*39d0*/  MUFU.EX2 R62, R13 ;  /* 0x0000000d003e7308 */ /* 0x0003e20000000800 */
[----:B------:R-:W-:Y:S02]  /*39e0*/  FFMA.FTZ R14, R14, c[0x0][0x23c], -R3 ;  /* 0x00008f000e0e7a23 */ /* 0x000fe40000010803 */
[----:B------:R-:W-:Y:S02]  /*39f0*/  LOP3.LUT R5, R5, R6, R169, 0x96, !PT ;  /* 0x0000000605057212 */ /* 0x000fe400078e96a9 */
[----:B------:R-:W-:Y:S01]  /*3a00*/  IADD3 R169, R240, 0x1715609d, RZ ;  /* 0x1715609df0a97810 */ /* 0x000fe20007ffe0ff */
[----:B--2---:R-:W-:Y:S01]  /*3a10*/  IMAD.WIDE.U32 R8, R8, -0x2daee0ad, RZ ;  /* 0xd2511f5308087825 */ /* 0x004fe200078e00ff */
[C---:B------:R-:W-:Y:S02]  /*3a20*/  @!P6 IADD3 R6, R0.reuse, 0x18, RZ ;  /* 0x000000180006e810 */ /* 0x040fe40007ffe0ff */
[----:B------:R-:W-:Y:S01]  /*3a30*/  @!P6 IADD3 R0, R0, 0x19, RZ ;  /* 0x000000190000e810 */ /* 0x000fe20007ffe0ff */
[----:B------:R-:W-:Y:S01]  /*3a40*/  MUFU.EX2 R65, R65 ;  /* 0x0000004100417308 */ /* 0x000fe20000000800 */
[----:B------:R-:W-:Y:S02]  /*3a50*/  LOP3.LUT R10, R9, R52, R170, 0x96, !PT ;  /* 0x00000034090a7212 */ /* 0x000fe400078e96aa */
[C---:B------:R-:W-:Y:S02]  /*3a60*/  @!P6 ISETP.GE.AND P1, PT, R6.reuse, R56, PT ;  /* 0x000000380600e20c */ /* 0x040fe40003f26270 */
[-C--:B------:R-:W-:Y:S01]  /*3a70*/  @!P6 ISETP.GE.AND P5, PT, R6, R2.reuse, PT ;  /* 0x000000020600e20c */ /* 0x080fe20003fa6270 */
[----:B------:R-:W-:Y:S01]  /*3a80*/  IMAD.WIDE.U32 R10, R10, -0x326172a9, RZ ;  /* 0xcd9e8d570a0a7825 */ /* 0x000fe200078e00ff */
[C---:B------:R-:W-:Y:S02]  /*3a90*/  @!P6 ISETP.GE.AND P4, PT, R0.reuse, R2, PT ;  /* 0x000000020000e20c */ /* 0x040fe40003f86270 */
[----:B------:R-:W-:Y:S01]  /*3aa0*/  @!P6 ISETP.GE.AND P2, PT, R0, R56, PT ;  /* 0x000000380000e20c */ /* 0x000fe20003f46270 */
[----:B------:R-:W-:Y:S01]  /*3ab0*/  MUFU.EX2 R61, R14 ;  /* 0x0000000e003d7308 */ /* 0x000fe20000000800 */
[----:B------:R-:W-:Y:S01]  /*3ac0*/  LOP3.LUT R7, R11, R4, R169, 0x96, !PT ;  /* 0x000000040b077212 */ /* 0x000fe200078e96a9 */
[----:B------:R-:W-:Y:S01]  /*3ad0*/  IMAD.WIDE.U32 R4, R5, -0x2daee0ad, RZ ;  /* 0xd2511f5305047825 */ /* 0x000fe200078e00ff */
[----:B------:R-:W-:Y:S02]  /*3ae0*/  IADD3 R169, R241, 0x646e171e, RZ ;  /* 0x646e171ef1a97810 */ /* 0x000fe40007ffe0ff */
[----:B------:R-:W-:Y:S01]  /*3af0*/  @!P6 FSEL R19, R19, -INF , !P4 ;  /* 0xff8000001313e808 */ /* 0x000fe20006000000 */
[----:B------:R-:W-:Y:S01]  /*3b00*/  IMAD.WIDE.U32 R6, R7, -0x2daee0ad, RZ ;  /* 0xd2511f5307067825 */ /* 0x000fe200078e00ff */
[----:B------:R-:W-:Y:S02]  /*3b10*/  LOP3.LUT R5, R5, R8, R64, 0x96, !PT ;  /* 0x0000000805057212 */ /* 0x000fe400078e9640 */
[----:B------:R-:W-:Y:S01]  /*3b20*/  @!P6 FSEL R18, R18, -INF , !P5 ;  /* 0xff8000001212e808 */ /* 0x000fe20006800000 */
[----:B------:R2:W2:Y:S01]  /*3b30*/  MUFU.EX2 R64, R12 ;  /* 0x0000000c00407308 */ /* 0x0004a20000000800 */
[----:B------:R-:W-:Y:S01]  /*3b40*/  LOP3.LUT R2, R7, R4, R169, 0x96, !PT ;  /* 0x0000000407027212 */ /* 0x000fe200078e96a9 */
[----:B------:R-:W-:Y:S01]  /*3b50*/  IMAD.WIDE.U32 R4, R5, -0x326172a9, RZ ;  /* 0xcd9e8d5705047825 */ /* 0x000fe200078e00ff */
[----:B------:R-:W-:Y:S02]  /*3b60*/  IADD3 R169, R240, -0x4ab325aa, RZ ;  /* 0xb54cda56f0a97810 */ /* 0x000fe40007ffe0ff */
[----:B------:R-:W-:Y:S01]  /*3b70*/  LOP3.LUT R52, R6, 0xffff, RZ, 0xc0, !PT ;  /* 0x0000ffff06347812 */ /* 0x000fe200078ec0ff */
[----:B------:R-:W-:Y:S01]  /*3b80*/  FFMA.FTZ R18, R18, c[0x0][0x23c], -R3 ;  /* 0x00008f0012127a23 */ /* 0x000fe20000010803 */
[----:B------:R-:W-:Y:S01]  /*3b90*/  LOP3.LUT R0, R5, R10, R169, 0x96, !PT ;  /* 0x0000000a05007212 */ /* 0x000fe200078e96a9 */
[----:B------:R-:W-:Y:S01]  /*3ba0*/  FFMA.FTZ R3, R19, c[0x0][0x23c], -R3 ;  /* 0x00008f0013037a23 */ /* 0x000fe20000010803 */
[----:B------:R-:W-:Y:S01]  /*3bb0*/  LOP3.LUT R7, R4, 0xffff, RZ, 0xc0, !PT ;  /* 0x0000ffff04077812 */ /* 0x000fe200078ec0ff */
[----:B------:R-:W3:Y:S01]  /*3bc0*/  MUFU.EX2 R60, R15 ;  /* 0x0000000f003c7308 */ /* 0x000ee20000000800 */
[----:B------:R-:W-:Y:S02]  /*3bd0*/  LOP3.LUT R5, R0, 0xffff, RZ, 0xc0, !PT ;  /* 0x0000ffff00057812 */ /* 0x000fe400078ec0ff */
[----:B------:R-:W-:Y:S02]  /*3be0*/  LOP3.LUT R11, R4, 0xff, RZ, 0xc0, !PT ;  /* 0x000000ff040b7812 */ /* 0x000fe400078ec0ff */
[----:B------:R-:W-:Y:S02]  /*3bf0*/  SHF.R.U32.HI R10, RZ, 0x18, R4 ;  /* 0x00000018ff0a7819 */ /* 0x000fe40000011604 */
[----:B------:R-:W-:Y:S02]  /*3c00*/  @!P6 FSEL R17, R17, -INF , !P2 ;  /* 0xff8000001111e808 */ /* 0x000fe40005000000 */
[--C-:B------:R-:W-:Y:S01]  /*3c10*/  SHF.R.U32.HI R8, RZ, 0x18, R6.reuse ;  /* 0x00000018ff087819 */ /* 0x100fe20000011606 */
[----:B------:R3:W-:Y:S01]  /*3c20*/  MUFU.EX2 R56, R3 ;  /* 0x0000000300387308 */ /* 0x0007e20000000800 */
[----:B------:R-:W-:Y:S02]  /*3c30*/  LOP3.LUT R9, R6, 0xff, RZ, 0xc0, !PT ;  /* 0x000000ff06097812 */ /* 0x000fe400078ec0ff */
[----:B-1----:R-:W-:Y:S02]  /*3c40*/  SHF.R.U32.HI R13, RZ, 0x10, R6 ;  /* 0x00000010ff0d7819 */ /* 0x002fe40000011606 */
[----:B--2---:R-:W-:Y:S02]  /*3c50*/  SHF.R.U32.HI R12, RZ, 0x10, R4 ;  /* 0x00000010ff0c7819 */ /* 0x004fe40000011604 */
[----:B------:R-:W-:Y:S02]  /*3c60*/  SHF.R.U32.HI R4, RZ, 0x8, R5 ;  /* 0x00000008ff047819 */ /* 0x000fe40000011605 */
[--C-:B------:R-:W-:Y:S02]  /*3c70*/  SHF.R.U32.HI R5, RZ, 0x10, R0.reuse ;  /* 0x00000010ff057819 */ /* 0x100fe40000011600 */
[----:B------:R-:W-:Y:S02]  /*3c80*/  LOP3.LUT R4, R4, 0xffff, RZ, 0xc0, !PT ;  /* 0x0000ffff04047812 */ /* 0x000fe400078ec0ff */
[----:B------:R-:W-:Y:S02]  /*3c90*/  LOP3.LUT R5, R5, 0xff, RZ, 0xc0, !PT ;  /* 0x000000ff05057812 */ /* 0x000fe400078ec0ff */
[----:B------:R-:W-:Y:S02]  /*3ca0*/  LOP3.LUT R6, R0, 0xff, RZ, 0xc0, !PT ;  /* 0x000000ff00067812 */ /* 0x000fe400078ec0ff */
[----:B------:R-:W-:Y:S02]  /*3cb0*/  ISETP.LE.U32.AND P5, PT, R5, UR6, PT ;  /* 0x0000000605007c0c */ /* 0x000fe4000bfa3070 */
[----:B------:R-:W-:Y:S02]  /*3cc0*/  ISETP.LE.U32.AND P2, PT, R4, UR6, PT ;  /* 0x0000000604007c0c */ /* 0x000fe4000bf43070 */
[----:B------:R-:W-:Y:S02]  /*3cd0*/  SHF.R.U32.HI R0, RZ, 0x18, R0 ;  /* 0x00000018ff007819 */ /* 0x000fe40000011600 */
[----:B------:R-:W-:Y:S02]  /*3ce0*/  @!P6 FSEL R16, R16, -INF , !P1 ;  /* 0xff8000001010e808 */ /* 0x000fe40004800000 */
[----:B------:R-:W-:Y:S02]  /*3cf0*/  ISETP.LE.U32.AND P1, PT, R6, UR6, PT ;  /* 0x0000000606007c0c */ /* 0x000fe4000bf23070 */
[----:B------:R-:W-:Y:S01]  /*3d00*/  ISETP.LE.U32.AND P6, PT, R0, UR6, PT ;  /* 0x0000000600007c0c */ /* 0x000fe2000bfc3070 */
[----:B------:R-:W-:Y:S01]  /*3d10*/  FFMA.FTZ R16, R16, c[0x0][0x23c], -R57 ;  /* 0x00008f0010107a23 */ /* 0x000fe20000010839 */
[----:B------:R-:W-:Y:S01]  /*3d20*/  SHF.R.U32.HI R4, RZ, 0x8, R7 ;  /* 0x00000008ff047819 */ /* 0x000fe20000011607 */
[----:B------:R-:W-:Y:S01]  /*3d30*/  @!P5 FADD.FTZ R102, -R102, -RZ ;  /* 0x800000ff6666d221 */ /* 0x000fe20000010100 */
[----:B------:R-:W-:Y:S01]  /*3d40*/  ISETP.LE.U32.AND P4, PT, R11, UR6, PT ;  /* 0x000000060b007c0c */ /* 0x000fe2000bf83070 */
[----:B------:R-:W-:Y:S01]  /*3d50*/  @!P2 FADD.FTZ R103, -R103, -RZ ;  /* 0x800000ff6767a221 */ /* 0x000fe20000010100 */
[----:B------:R-:W-:Y:S01]  /*3d60*/  LOP3.LUT R4, R4, 0xffff, RZ, 0xc0, !PT ;  /* 0x0000ffff04047812 */ /* 0x000fe200078ec0ff */
[----:B------:R-:W-:Y:S01]  /*3d70*/  FFMA.FTZ R57, R17, c[0x0][0x23c], -R57 ;  /* 0x00008f0011397a23 */ /* 0x000fe20000010839 */
[----:B------:R-:W-:Y:S01]  /*3d80*/  LOP3.LUT R0, R2, 0xff, RZ, 0xc0, !PT ;  /* 0x000000ff02007812 */ /* 0x000fe200078ec0ff */
[----:B------:R-:W-:Y:S01]  /*3d90*/  MUFU.EX2 R59, R16 ;  /* 0x00000010003b7308 */ /* 0x000fe20000000800 */
[----:B------:R-:W-:Y:S01]  /*3da0*/  ISETP.LE.U32.AND P5, PT, R4, UR6, PT ;  /* 0x0000000604007c0c */ /* 0x000fe2000bfa3070 */
[----:B------:R-:W-:Y:S01]  /*3db0*/  @!P1 FADD.FTZ R168, -R168, -RZ ;  /* 0x800000ffa8a89221 */ /* 0x000fe20000010100 */
[----:B------:R-:W-:Y:S01]  /*3dc0*/  ISETP.LE.U32.AND P2, PT, R0, UR6, PT ;  /* 0x0000000600007c0c */ /* 0x000fe2000bf43070 */
[----:B----4-:R-:W-:Y:S01]  /*3dd0*/  @!P6 FADD.FTZ R101, -R101, -RZ ;  /* 0x800000ff6565e221 */ /* 0x010fe20000010100 */
[----:B------:R-:W-:Y:S02]  /*3de0*/  LOP3.LUT R0, R12, 0xff, RZ, 0xc0, !PT ;  /* 0x000000ff0c007812 */ /* 0x000fe400078ec0ff */
[----:B------:R-:W-:Y:S01]  /*3df0*/  ISETP.LE.U32.AND P1, PT, R10, UR6, PT ;  /* 0x000000060a007c0c */ /* 0x000fe2000bf23070 */
[----:B---3--:R-:W-:Y:S01]  /*3e00*/  @!P4 FADD.FTZ R100, -R100, -RZ ;  /* 0x800000ff6464c221 */ /* 0x008fe20000010100 */
[----:B------:R-:W-:Y:S01]  /*3e10*/  ISETP.LE.U32.AND P6, PT, R0, UR6, PT ;  /* 0x0000000600007c0c */ /* 0x000fe2000bfc3070 */
[----:B------:R-:W-:Y:S01]  /*3e20*/  MUFU.EX2 R58, R57 ;  /* 0x00000039003a7308 */ /* 0x000fe20000000800 */
        /* <DEDUP_REMOVED lines=10> */
[----:B------:R-:W-:Y:S01]  /*3ed0*/  ISETP.LE.U32.AND P5, PT, R0, UR6, PT ;  /* 0x0000000600007c0c */ /* 0x000fe2000bfa3070 */
[----:B------:R-:W1:Y:S01]  /*3ee0*/  MUFU.EX2 R57, R18 ;  /* 0x0000001200397308 */ /* 0x000e620000000800 */
[----:B------:R-:W-:Y:S02]  /*3ef0*/  SHF.R.U32.HI R0, RZ, 0x8, R52 ;  /* 0x00000008ff007819 */ /* 0x000fe40000011634 */
[----:B------:R-:W-:Y:S02]  /*3f00*/  LOP3.LUT R2, R2, 0xffff, RZ, 0xc0, !PT ;  /* 0x0000ffff02027812 */ /* 0x000fe400078ec0ff */
[----:B------:R-:W-:Y:S01]  /*3f10*/  LOP3.LUT R3, R13, 0xff, RZ, 0xc0, !PT ;  /* 0x000000ff0d037812 */ /* 0x000fe200078ec0ff */
[----:B------:R-:W-:Y:S01]  /*3f20*/  @!P4 FADD.FTZ R60, -R60, -RZ ;  /* 0x800000ff3c3cc221 */ /* 0x000fe20000010100 */
[----:B------:R-:W-:Y:S02]  /*3f30*/  LOP3.LUT R0, R0, 0xffff, RZ, 0xc0, !PT ;  /* 0x0000ffff00007812 */ /* 0x000fe400078ec0ff */
[----:B------:R-:W-:Y:S02]  /*3f40*/  ISETP.LE.U32.AND P6, PT, R2, UR6, PT ;  /* 0x0000000602007c0c */ /* 0x000fe4000bfc3070 */
[----:B------:R-:W-:Y:S01]  /*3f50*/  F2FP.RELU.BF16.PACK_AB R2, R101, R102 ;  /* 0x000000666502723e */ /* 0x000fe200000018ff */
[----:B------:R-:W-:Y:S01]  /*3f60*/  @!P5 FADD.FTZ R61, -R61, -RZ ;  /* 0x800000ff3d3dd221 */ /* 0x000fe20000010100 */
        /* <DEDUP_REMOVED lines=11> */
[----:B-1----:R-:W-:Y:S01]  /*4020*/  @!P1 FADD.FTZ R57, -R57, -RZ ;  /* 0x800000ff39399221 */ /* 0x002fe20000010100 */
[----:B------:R-:W-:Y:S02]  /*4030*/  F2FP.RELU.BF16.PACK_AB R4, R62, R64 ;  /* 0x000000403e04723e */ /* 0x000fe400000018ff */
[----:B------:R-:W-:Y:S01]  /*4040*/  FSETP.GE.FTZ.AND P1, PT, R103, RZ, PT ;  /* 0x000000ff6700720b */ /* 0x000fe20003f36000 */
[----:B------:R-:W-:Y:S01]  /*4050*/  @!P2 FADD.FTZ R58, -R58, -RZ ;  /* 0x800000ff3a3aa221 */ /* 0x000fe20000010100 */
[----:B------:R-:W-:Y:S01]  /*4060*/  STS [R224+0x12400], R5 ;  /* 0x01240005e0007388 */ /* 0x000fe20000000800 */
[----:B------:R-:W-:Y:S02]  /*4070*/  FSETP.GE.FTZ.AND P2, PT, R168, RZ, PT ;  /* 0x000000ffa800720b */ /* 0x000fe40003f56000 */
[----:B------:R-:W-:Y:S01]  /*4080*/  @!P0 FADD.FTZ R56, -R56, -RZ ;  /* 0x800000ff38388221 */ /* 0x000fe20000010100 */
[----:B------:R-:W-:Y:S01]  /*4090*/  STS [R222+0x12000], R4 ;  /* 0x01200004de007388 */ /* 0x000fe20000000800 */
[----:B------:R-:W-:Y:S01]  /*40a0*/  @!P3 FADD.FTZ R59, -R59, -RZ ;  /* 0x800000ff3b3bb221 */ /* 0x000fe20000010100 */
[----:B------:R-:W-:Y:S02]  /*40b0*/  FSETP.GE.FTZ.AND P5, PT, R100, RZ, PT ;  /* 0x000000ff6400720b */ /* 0x000fe40003fb6000 */
[----:B------:R-:W-:Y:S02]  /*40c0*/  FSETP.GE.FTZ.AND P3, PT, R64, RZ, PT ;  /* 0x000000ff4000720b */ /* 0x000fe40003f76000 */
[----:B--2---:R-:W-:Y:S02]  /*40d0*/  F2FP.RELU.BF16.PACK_AB R2, R58, R59 ;  /* 0x0000003b3a02723e */ /* 0x004fe400000018ff */
        /* <DEDUP_REMOVED lines=114> */
[----:B------:R-:W-:Y:S03]  /*4800*/  LOP3.LUT R0, R205, 0x1, RZ, 0xc0, !PT ;  /* 0x00000001cd007812 */ /* 0x000fe600078ec0ff */
[----:B------:R-:W-:Y:S05]  /*4810*/  IMAD.U32 R2, R4, -0x40, RZ ;  /* 0xffffffc004027824 */ /* 0x000fea00078e00ff */
[C---:B------:R-:W-:Y:S04]  /*4820*/  LEA R3, P0, R2.reuse, R208, 0x1 ;  /* 0x000000d002037211 */ /* 0x040fe800078008ff */
[----:B------:R-:W-:Y:S01]  /*4830*/  LEA.HI.X.SX32 R2, R2, R209, 0x1, P0 ;  /* 0x000000d102027211 */ /* 0x000fe200000f0eff */
[----:B------:R-:W-:Y:S01]  /*4840*/  IMAD.MOV.U32 R208, RZ, RZ, R3 ;  /* 0x000000ffffd07224 */ /* 0x000fe200078e0003 */
[----:B------:R-:W-:Y:S01]  /*4850*/  ISETP.NE.U32.AND P0, PT, R0, 0x1, PT ;  /* 0x000000010000780c */ /* 0x000fe20003f05070 */
[----:B------:R-:W-:Y:S01]  /*4860*/  IMAD.MOV.U32 R0, RZ, RZ, -0x4000 ;  /* 0xffffc000ff007424 */ /* 0x000fe200078e00ff */
[----:B------:R-:W-:Y:S04]  /*4870*/  MOV R209, R2 ;  /* 0x0000000200d17202 */ /* 0x000fe80000000f00 */
        /* <DEDUP_REMOVED lines=14> */
.L_x_473:
        /* <DEDUP_REMOVED lines=33> */
[----:B------:R-:W3:Y:S03]  /*4b70*/  LDSM.16.MT88.4 R16, [R0+0xa800] ;  /* 0x00a800000010783b */ /* 0x000ee60000004200 */
        /* <DEDUP_REMOVED lines=23> */
[----:B------:R-:W3:Y:S04]  /*4cf0*/  LDSM.16.MT88.4 R16, [R0+0xb800] ;  /* 0x00b800000010783b */ /* 0x000ee80000004200 */
[----:B------:R-:W-:Y:S01]  /*4d00*/  BAR.SYNC.DEFER_BLOCKING 0x0 ;  /* 0x0000000000007b1d */ /* 0x000fe20000010000 */
        /* <DEDUP_REMOVED lines=26> */
.L_x_474:
        /* <DEDUP_REMOVED lines=86> */
[----:B------:R3:W-:Y:S01]  /*5410*/  RED.E.ADD.F32.FTZ.RN.STRONG.GPU [R102.64], R8 ;  /* 0x000000086600798e */ /* 0x0007e2000c10e788 */
[-C--:B-1----:R-:W-:Y:S02]  /*5420*/  LEA R100, P2, R177, R206.reuse, 0x2 ;  /* 0x000000ceb1647211 */ /* 0x082fe400078410ff */
[-C--:B------:R-:W-:Y:S02]  /*5430*/  LEA R6, P0, R171, R206.reuse, 0x2 ;  /* 0x000000ceab067211 */ /* 0x080fe400078010ff */
[-C--:B------:R-:W-:Y:S02]  /*5440*/  LEA.HI.X.SX32 R101, R177, R207.reuse, 0x2, P2 ;  /* 0x000000cfb1657211 */ /* 0x080fe400010f16ff */
[-C--:B--2---:R-:W-:Y:S01]  /*5450*/  LEA.HI.X.SX32 R7, R171, R207.reuse, 0x2, P0 ;  /* 0x000000cfab077211 */ /* 0x084fe200000f16ff */
[----:B------:R-:W-:Y:S01]  /*5460*/  IMAD.IADD R171, R214, 0x1, R251 ;  /* 0x00000001d6ab7824 */ /* 0x000fe200078e02fb */
[CC--:B---3--:R-:W-:Y:S01]  /*5470*/  LEA R8, P2, R234.reuse, R206.reuse, 0x2 ;  /* 0x000000ceea087211 */ /* 0x0c8fe200078410ff */
[----:B------:R1:W-:Y:S04]  /*5480*/  RED.E.ADD.F32.FTZ.RN.STRONG.GPU [R100.64], R9 ;  /* 0x000000096400798e */ /* 0x0003e8000c10e788 */
[----:B------:R2:W-:Y:S04]  /*5490*/  RED.E.ADD.F32.FTZ.RN.STRONG.GPU [R4.64], R10 ;  /* 0x0000000a0400798e */ /* 0x0005e8000c10e788 */
[----:B------:R3:W-:Y:S04]  /*54a0*/  RED.E.ADD.F32.FTZ.RN.STRONG.GPU [R6.64], R11 ;  /* 0x0000000b0600798e */ /* 0x0007e8000c10e788 */
[----:B------:R-:W-:Y:S04]  /*54b0*/  RED.E.ADD.F32.FTZ.RN.STRONG.GPU [R206.64+0x80], R16 ;  /* 0x00008010ce00798e */ /* 0x000fe8000c10e788 */
[----:B------:R-:W-:Y:S01]  /*54c0*/  RED.E.ADD.F32.FTZ.RN.STRONG.GPU [R2.64+0x80], R17 ;  /* 0x000080110200798e */ /* 0x000fe2000c10e788 */
[-C--:B-1----:R-:W-:Y:S02]  /*54d0*/  LEA.HI.X.SX32 R9, R234, R207.reuse, 0x2, P2 ;  /* 0x000000cfea097211 */ /* 0x082fe400010f16ff */
[----:B------:R-:W-:Y:S02]  /*54e0*/  IADD3 R100, R248, 0x60, RZ ;  /* 0x00000060f8647810 */ /* 0x000fe40007ffe0ff */
[CC--:B--2---:R-:W-:Y:S04]  /*54f0*/  LEA R4, P0, R170.reuse, R206.reuse, 0x2 ;  /* 0x000000ceaa047211 */ /* 0x0c4fe800078010ff */
[-C--:B------:R-:W-:Y:S02]  /*5500*/  LEA.HI.X.SX32 R5, R170, R207.reuse, 0x2, P0 ;  /* 0x000000cfaa057211 */ /* 0x080fe400000f16ff */
[-C--:B---3--:R-:W-:Y:S02]  /*5510*/  LEA R6, P1, R251, R206.reuse, 0x2 ;  /* 0x000000cefb067211 */ /* 0x088fe400078210ff */
[-C--:B------:R-:W-:Y:S01]  /*5520*/  LEA R10, P0, R171, R206.reuse, 0x2 ;  /* 0x000000ceab0a7211 */ /* 0x080fe200078010ff */
        /* <DEDUP_REMOVED lines=263> */
.L_x_476:
        /* <DEDUP_REMOVED lines=15> */
.L_x_477:
        /* <DEDUP_REMOVED lines=40> */
.L_x_479:
[----:B-1-34-:R-:W-:Y:S05]  /*6910*/  BSYNC B0 ;  /* 0x0000000000007941 */ /* 0x01afea0003800000 */
.L_x_478:
        /* <DEDUP_REMOVED lines=16> */
.L_x_481:
[----:B------:R-:W-:Y:S05]  /*6a20*/  BSYNC B0 ;  /* 0x0000000000007941 */ /* 0x000fea0003800000 */
.L_x_480:
        /* <DEDUP_REMOVED lines=21> */
.L_x_483:
[----:B------:R-:W-:Y:S05]  /*6b80*/  BSYNC B0 ;  /* 0x0000000000007941 */ /* 0x000fea0003800000 */
.L_x_482:
        /* <DEDUP_REMOVED lines=12> */
.L_x_472:
[----:B------:R-:W-:Y:S05]  /*6c50*/  BSYNC B1 ;  /* 0x0000000000017941 */ /* 0x000fea0003800000 */
.L_x_458:
        /* <DEDUP_REMOVED lines=9> */
.L_x_484:
[----:B------:R-:W-:Y:S05]  /*6cf0*/  EXIT ;  /* 0x000000000000794d */ /* 0x000fea0003800000 */
.L_x_486:
        /* <DEDUP_REMOVED lines=16> */
.L_x_1075:


//--------------------- .text._ZN5flash44flash_bwd_dq_dk_dv_loop_seqk_parallel_kernelI23Flash_bwd_kernel_traitsILi128ELi64ELi64ELi8ELi4ELi2ELi2ELb1ELb0EN7cutlass10bfloat16_tE19Flash_kernel_traitsILi128ELi64ELi64ELi8ES3_EELb0ELb1ELb0ELb0ELb0ELb1ELb1EEEvNS_16Flash_bwd_paramsE --------------------------
	.section	.text._ZN5flash44flash_bwd_dq_dk_dv_loop_seqk_parallel_kernelI23Flash_bwd_kernel_traitsILi128ELi64ELi64ELi8ELi4ELi2ELi2ELb1ELb0EN7cutlass10bfloat16_tE19Flash_kernel_traitsILi128ELi64ELi64ELi8ES3_EELb0ELb1ELb0ELb0ELb0ELb1ELb1EEEvNS_16Flash_bwd_paramsE,"ax",@progbits
	.sectioninfo	@"SHI_REGISTERS=255"
	.align	128
        .global         _ZN5flash44flash_bwd_dq_dk_dv_loop_seqk_parallel_kernelI23Flash_bwd_kernel_traitsILi128ELi64ELi64ELi8ELi4ELi2ELi2ELb1ELb0EN7cutlass10bfloat16_tE19Flash_kernel_traitsILi128ELi64ELi64ELi8ES3_EELb0ELb1ELb0ELb0ELb0ELb1ELb1EEEvNS_16Flash_bwd_paramsE
        .type           _ZN5flash44flash_bwd_dq_dk_dv_loop_seqk_parallel_kernelI23Flash_bwd_kernel_traitsILi128ELi64ELi64ELi8ELi4ELi2ELi2ELb1ELb0EN7cutlass10bfloat16_tE19Flash_kernel_traitsILi128ELi64ELi64ELi8ES3_EELb0ELb1ELb0ELb0ELb0ELb1ELb1EEEvNS_16Flash_bwd_paramsE,@function
        .size           _ZN5flash44flash_bwd_dq_dk_dv_loop_seqk_parallel_kernelI23Flash_bwd_kernel_traitsILi128ELi64ELi64ELi8ELi4ELi2ELi2ELb1ELb0EN7cutlass10bfloat16_tE19Flash_kernel_traitsILi128ELi64ELi64ELi8ES3_EELb0ELb1ELb0ELb0ELb0ELb1ELb1EEEvNS_16Flash_bwd_paramsE,(.L_x_1076 - _ZN5flash44flash_bwd_dq_dk_dv_loop_seqk_parallel_kernelI23Flash_bwd_kernel_traitsILi128ELi64ELi64ELi8ELi4ELi2ELi2ELb1ELb0EN7cutlass10bfloat16_tE19Flash_kernel_traitsILi128ELi64ELi64ELi8ES3_EELb0ELb1ELb0ELb0ELb0ELb1ELb1EEEvNS_16Flash_bwd_paramsE)
        .other          _ZN5flash44flash_bwd_dq_dk_dv_loop_seqk_parallel_kernelI23Flash_bwd_kernel_traitsILi128ELi64ELi64ELi8ELi4ELi2ELi2ELb1ELb0EN7cutlass10bfloat16_tE19Flash_kernel_traitsILi128ELi64ELi64ELi8ES3_EELb0ELb1ELb0ELb0ELb0ELb1ELb1EEEvNS_16Flash_bwd_paramsE,@"STO_CUDA_ENTRY STV_DEFAULT"
_ZN5flash44flash_bwd_dq_dk_dv_loop_seqk_parallel_kernelI23Flash_bwd_kernel_traitsILi128ELi64ELi64ELi8ELi4ELi2ELi2ELb1ELb0EN7cutlass10bfloat16_tE19Flash_kernel_traitsILi128ELi64ELi64ELi8ES3_EELb0ELb1ELb0ELb0ELb0ELb1ELb1EEEvNS_16Flash_bwd_paramsE:
.text._ZN5flash44flash_bwd_dq_dk_dv_loop_seqk_parallel_kernelI23Flash_bwd_kernel_traitsILi128ELi64ELi64ELi8ELi4ELi2ELi2ELb1ELb0EN7cutlass10bfloat16_tE19Flash_kernel_traitsILi128ELi64ELi64ELi8ES3_EELb0ELb1ELb0ELb0ELb0ELb1ELb1EEEvNS_16Flash_bwd_paramsE:
        /* <DEDUP_REMOVED lines=15> */
[C---:B------:R-:W-:Y:S02]  /*00f0*/  LEA.HI R16, R13.reuse, R12, RZ, 0x3 ;  /* 0x0000000c0d107211 */ /* 0x040fe400078f18ff */
[----:B------:R-:W-:Y:S02]  /*0100*/  SHF.R.S32.HI R2, RZ, 0x4, R6 ;  /* 0x00000004ff027819 */ /* 0x000fe40000011406 */
[----:B------:R-:W-:Y:S02]  /*0110*/  SHF.R.S32.HI R239, RZ, 0x3, R16 ;  /* 0x00000003ffef7819 */ /* 0x000fe40000011410 */
[----:B------:R-:W-:Y:S02]  /*0120*/  LEA.HI R0, R6, R2, RZ, 0x1 ;  /* 0x0000000206007211 */ /* 0x000fe400078f08ff */
[----:B------:R-:W-:-:S02]  /*0130*/  LEA.HI R15, R13, R12, RZ, 0x2 ;  /* 0x0000000c0d0f7211 */ /* 0x000fc400078f10ff */
[----:B------:R-:W-:Y:S02]  /*0140*/  LOP3.LUT R0, R0, 0xfffffffe, RZ, 0xc0, !PT ;  /* 0xfffffffe00007812 */ /* 0x000fe400078ec0ff */
[--C-:B------:R-:W-:Y:S02]  /*0150*/  SHF.R.S32.HI R8, RZ, 0x2, R15.reuse ;  /* 0x00000002ff087819 */ /* 0x100fe4000001140f */
[----:B------:R-:W-:Y:S01]  /*0160*/  SHF.R.S32.HI R3, RZ, 0x1f, R15 ;  /* 0x0000001fff037819 */ /* 0x000fe2000001140f */
[----:B------:R-:W-:Y:S01]  /*0170*/  IMAD.IADD R10, R2, 0x1, -R0 ;  /* 0x00000001020a7824 */ /* 0x000fe200078e0a00 */
[----:B------:R-:W-:Y:S01]  /*0180*/  LOP3.LUT R0, R16, 0xfffffff8, RZ, 0xc0, !PT ;  /* 0xfffffff810007812 */ /* 0x000fe200078ec0ff */
[----:B------:R-:W-:Y:S01]  /*0190*/  IMAD.SHL.U32 R2, R239, 0x40, RZ ;  /* 0x00000040ef027824 */ /* 0x000fe200078e00ff */
[----:B------:R-:W-:Y:S01]  /*01a0*/  LEA.HI R14, R13, R12, RZ, 0x5 ;  /* 0x0000000c0d0e7211 */ /* 0x000fe200078f28ff */
[----:B------:R-:W-:Y:S01]  /*01b0*/  IMAD.SHL.U32 R185, R10, 0x200, RZ ;  /* 0x000002000ab97824 */ /* 0x000fe200078e00ff */
[----:B------:R-:W-:Y:S01]  /*01c0*/  LEA.HI R3, R3, R8, RZ, 0x3 ;  /* 0x0000000803037211 */ /* 0x000fe200078f18ff */
[----:B------:R-:W-:Y:S01]  /*01d0*/  IMAD.IADD R0, R12, 0x1, -R0 ;  /* 0x000000010c007824 */ /* 0x000fe200078e0a00 */
[----:B------:R-:W-:-:S02]  /*01e0*/  LOP3.LUT R2, R2, 0x1c0, RZ, 0xc0, !PT ;  /* 0x000001c002027812 */ /* 0x000fc400078ec0ff */
[----:B------:R-:W-:Y:S01]  /*01f0*/  SHF.R.S32.HI R20, RZ, 0x5, R14 ;  /* 0x00000005ff147819 */ /* 0x000fe2000001140e */
[----:B------:R-:W-:Y:S01]  /*0200*/  IMAD.SHL.U32 R18, R0, 0x8, RZ ;  /* 0x0000000800127824 */ /* 0x000fe200078e00ff */
[----:B------:R-:W-:Y:S02]  /*0210*/  LOP3.LUT R4, R3, 0xfffffff8, RZ, 0xc0, !PT ;  /* 0xfffffff803047812 */ /* 0x000fe400078ec0ff */
[----:B------:R-:W-:Y:S02]  /*0220*/  SHF.R.U32.HI R5, RZ, 0x3, R2 ;  /* 0x00000003ff057819 */ /* 0x000fe40000011602 */
[----:B------:R-:W-:Y:S01]  /*0230*/  LOP3.LUT R3, R2, 0x38, R18, 0xf8, !PT ;  /* 0x0000003802037812 */ /* 0x000fe200078ef812 */
[----:B------:R-:W-:Y:S01]  /*0240*/  IMAD.IADD R8, R8, 0x1, -R4 ;  /* 0x0000000108087824 */ /* 0x000fe200078e0a04 */
[----:B------:R-:W-:Y:S01]  /*0250*/  LOP3.LUT R2, R6, 0xfffffff0, RZ, 0xc0, !PT ;  /* 0xfffffff006027812 */ /* 0x000fe200078ec0ff */
[----:B------:R1:W-:Y:S01]  /*0260*/  STL [R1+0x10], R18 ;  /* 0x0000101201007387 */ /* 0x0003e20000100800 */
[----:B------:R-:W-:-:S02]  /*0270*/  LEA.HI R6, R14, R20, RZ, 0x1 ;  /* 0x000000140e067211 */ /* 0x000fc400078f08ff */
[----:B------:R-:W-:Y:S01]  /*0280*/  LOP3.LUT R9, R3, R5, RZ, 0x3c, !PT ;  /* 0x0000000503097212 */ /* 0x000fe200078e3cff */
[----:B------:R-:W-:Y:S01]  /*0290*/  IMAD.IADD R3, R12, 0x1, -R2 ;  /* 0x000000010c037824 */ /* 0x000fe200078e0a02 */
[----:B------:R-:W-:Y:S02]  /*02a0*/  LOP3.LUT R2, R6, 0xfffffffe, RZ, 0xc0, !PT ;  /* 0xfffffffe06027812 */ /* 0x000fe400078ec0ff */
[C---:B------:R-:W-:Y:S02]  /*02b0*/  LOP3.LUT P4, RZ, R0.reuse, 0x2, RZ, 0xc0, !PT ;  /* 0x0000000200ff7812 */ /* 0x040fe4000788c0ff */
[C---:B------:R-:W-:Y:S01]  /*02c0*/  LOP3.LUT P3, RZ, R0.reuse, 0x4, RZ, 0xc0, !PT ;  /* 0x0000000400ff7812 */ /* 0x040fe2000786c0ff */
[----:B------:R-:W-:Y:S01]  /*02d0*/  IMAD.SHL.U32 R0, R0, 0x40, RZ ;  /* 0x0000004000007824 */ /* 0x000fe200078e00ff */
[----:B------:R-:W-:Y:S01]  /*02e0*/  LEA.HI R4, R13, R12, RZ, 0x7 ;  /* 0x0000000c0d047211 */ /* 0x000fe200078f38ff */
[----:B------:R-:W-:Y:S01]  /*02f0*/  IMAD.IADD R193, R20, 0x1, -R2 ;  /* 0x0000000114c17824 */ /* 0x000fe200078e0a02 */
[----:B------:R-:W-:-:S02]  /*0300*/  SHF.R.S32.HI R5, RZ, 0x1f, R3 ;  /* 0x0000001fff057819 */ /* 0x000fc40000011403 */
[----:B------:R-:W-:Y:S01]  /*0310*/  LOP3.LUT R0, R0, 0x1c0, RZ, 0xc0, !PT ;  /* 0x000001c000007812 */ /* 0x000fe200078ec0ff */
[----:B------:R-:W-:Y:S01]  /*0320*/  IMAD.SHL.U32 R2, R193, 0x10, RZ ;  /* 0x00000010c1027824 */ /* 0x000fe200078e00ff */
[----:B------:R-:W-:Y:S02]  /*0330*/  SHF.R.S32.HI R7, RZ, 0x7, R4 ;  /* 0x00000007ff077819 */ /* 0x000fe40000011404 */
[C---:B------:R-:W-:Y:S02]  /*0340*/  LOP3.LUT R187, R0.reuse, 0x8, R16, 0xf8, !PT ;  /* 0x0000000800bb7812 */ /* 0x040fe400078ef810 */
[----:B------:R-:W-:Y:S01]  /*0350*/  LOP3.LUT R4, R0, 0x10, R2, 0xf8, !PT ;  /* 0x0000001000047812 */ /* 0x000fe200078ef802 */
[----:B------:R-:W-:Y:S01]  /*0360*/  IMAD R2, R7, 0x800, R185 ;  /* 0x0000080007027824 */ /* 0x000fe200078e02b9 */
[----:B------:R-:W-:Y:S02]  /*0370*/  SHF.R.U32.HI R0, RZ, 0x3, R0 ;  /* 0x00000003ff007819 */ /* 0x000fe40000011600 */
[----:B------:R-:W-:-:S02]  /*0380*/  LEA.HI R11, R5, R3, RZ, 0x3 ;  /* 0x00000003050b7211 */ /* 0x000fc400078f18ff */
[----:B------:R-:W-:Y:S02]  /*0390*/  LOP3.LUT R4, R4, 0x8, R16, 0xf8, !PT ;  /* 0x0000000804047812 */ /* 0x000fe400078ef810 */
[----:B------:R-:W-:Y:S02]  /*03a0*/  LOP3.LUT R187, R187, R0, RZ, 0x3c, !PT ;  /* 0x00000000bbbb7212 */ /* 0x000fe400078e3cff */
[----:B------:R-:W-:Y:S02]  /*03b0*/  LOP3.LUT R6, R11, 0xfffffff8, RZ, 0xc0, !PT ;  /* 0xfffffff80b067812 */ /* 0x000fe400078ec0ff */
[----:B------:R-:W-:Y:S01]  /*03c0*/  LOP3.LUT R185, R185, R4, R0, 0xf6, !PT ;  /* 0x00000004b9b97212 */ /* 0x000fe200078ef600 */
[----:B------:R-:W-:Y:S01]  /*03d0*/  IMAD.IADD R187, R2, 0x1, R187 ;  /* 0x0000000102bb7824 */ /* 0x000fe200078e02bb */
[----:B------:R-:W-:Y:S01]  /*03e0*/  LEA.HI R0, R13, R12, RZ, 0x6 ;  /* 0x0000000c0d007211 */ /* 0x000fe200078f30ff */
[----:B------:R-:W-:Y:S01]  /*03f0*/  IMAD.IADD R19, R3, 0x1, -R6 ;  /* 0x0000000103137824 */ /* 0x000fe200078e0a06 */
[----:B------:R-:W-:Y:S01]  /*0400*/  LOP3.LUT R4, R14, 0xffffffe0, RZ, 0xc0, !PT ;  /* 0xffffffe00e047812 */ /* 0x000fe200078ec0ff */
[----:B------:R-:W-:Y:S01]  /*0410*/  IMAD.SHL.U32 R187, R187, 0x2, RZ ;  /* 0x00000002bbbb7824 */ /* 0x000fe200078e00ff */
[----:B------:R-:W-:-:S02]  /*0420*/  LOP3.LUT R5, R8, 0x1, RZ, 0xc0, !PT ;  /* 0x0000000108057812 */ /* 0x000fc400078ec0ff */
[----:B------:R-:W-:Y:S01]  /*0430*/  LOP3.LUT R2, R15, 0x7ffffffc, RZ, 0xc0, !PT ;  /* 0x7ffffffc0f027812 */ /* 0x000fe200078ec0ff */
[C---:B-1----:R-:W-:Y:S01]  /*0440*/  IMAD.IADD R18, R12.reuse, 0x1, -R4 ;  /* 0x000000010c127824 */ /* 0x042fe200078e0a04 */
[----:B------:R-:W-:Y:S01]  /*0450*/  SHF.R.S32.HI R3, RZ, 0x1f, R14 ;  /* 0x0000001fff037819 */ /* 0x000fe2000001140e */
[----:B------:R-:W-:Y:S01]  /*0460*/  STL [R1+0x20], R19 ;  /* 0x0000201301007387 */ /* 0x000fe20000100800 */
[----:B------:R-:W-:Y:S02]  /*0470*/  SHF.R.S32.HI R0, RZ, 0x6, R0 ;  /* 0x00000006ff007819 */ /* 0x000fe40000011400 */
[----:B------:R-:W-:Y:S01]  /*0480*/  ISETP.NE.U32.AND P0, PT, R5, 0x1, PT ;  /* 0x000000010500780c */ /* 0x000fe20003f05070 */
[C---:B------:R-:W-:Y:S01]  /*0490*/  IMAD.IADD R5, R12.reuse, 0x1, -R2 ;  /* 0x000000010c057824 */ /* 0x040fe200078e0a02 */
[----:B------:R-:W-:Y:S01]  /*04a0*/  LEA.HI R4, R3, R20, RZ, 0x2 ;  /* 0x0000001403047211 */ /* 0x000fe200078f10ff */
[----:B------:R-:W-:Y:S01]  /*04b0*/  IMAD.SHL.U32 R12, R12, 0x2, RZ ;  /* 0x000000020c0c7824 */ /* 0x000fe200078e00ff */
[----:B------:R-:W-:Y:S01]  /*04c0*/  STL [R1+0x1c], R18 ;  /* 0x00001c1201007387 */ /* 0x000fe20000100800 */
[----:B------:R-:W-:Y:S01]  /*04d0*/  IMAD.SHL.U32 R3, R7, 0x20, RZ ;  /* 0x0000002007037824 */ /* 0x000fe200078e00ff */
[----:B------:R-:W-:Y:S01]  /*04e0*/  LOP3.LUT R4, R4, 0xfffffffc, RZ, 0xc0, !PT ;  /* 0xfffffffc04047812 */ /* 0x000fe200078ec0ff */
[----:B------:R-:W-:Y:S01]  /*04f0*/  IMAD R17, R0, 0x200, R9 ;  /* 0x0000020000117824 */ /* 0x000fe200078e0209 */
[----:B------:R-:W-:Y:S01]  /*0500*/  R2P PR, R8, 0x6 ;  /* 0x0000000608007804 */ /* 0x000fe20000000000 */
[----:B------:R-:W-:Y:S01]  /*0510*/  IMAD.SHL.U32 R2, R0, 0x8, RZ ;  /* 0x0000000800027824 */ /* 0x000fe200078e00ff */
[----:B------:R-:W-:Y:S01]  /*0520*/  LOP3.LUT R6, R3, 0x6, R12, 0xf8, !PT ;  /* 0x0000000603067812 */ /* 0x000fe200078ef80c */
[----:B------:R-:W-:Y:S01]  /*0530*/  IMAD.SHL.U32 R0, R8, 0x40, RZ ;  /* 0x0000004008007824 */ /* 0x000fe200078e00ff */
[----:B------:R-:W-:Y:S01]  /*0540*/  STL [R1+0x18], R17 ;  /* 0x0000181101007387 */ /* 0x000fe20000100800 */
[----:B------:R-:W-:Y:S01]  /*0550*/  IMAD.SHL.U32 R8, R5, 0x2, RZ ;  /* 0x0000000205087824 */ /* 0x000fe200078e00ff */
[----:B------:R-:W-:Y:S01]  /*0560*/  LOP3.LUT R2, R2, 0x18, RZ, 0xc0, !PT ;  /* 0x0000001802027812 */ /* 0x000fe200078ec0ff */
[----:B------:R-:W-:Y:S01]  /*0570*/  IMAD.IADD R203, R20, 0x1, -R4 ;  /* 0x0000000114cb7824 */ /* 0x000fe200078e0a04 */
[----:B------:R-:W-:Y:S01]  /*0580*/  LOP3.LUT R0, R0, 0x1c0, RZ, 0xc0, !PT ;  /* 0x000001c000007812 */ /* 0x000fe200078ec0ff */
[----:B------:R-:W-:Y:S01]  /*0590*/  IMAD.SHL.U32 R5, R10, 0x20, RZ ;  /* 0x000000200a057824 */ /* 0x000fe200078e00ff */
[----:B------:R1:W-:Y:S01]  /*05a0*/  STL [R1+0x4], R6 ;  /* 0x0000040601007387 */ /* 0x0003e20000100800 */
[----:B------:R-:W-:Y:S01]  /*05b0*/  IMAD R7, R203, 0x400, R8 ;  /* 0x00000400cb077824 */ /* 0x000fe200078e0208 */
[----:B------:R-:W-:Y:S01]  /*05c0*/  LOP3.LUT R4, R0, 0x20, R3, 0xf8, !PT ;  /* 0x0000002000047812 */ /* 0x000fe200078ef803 */
[----:B------:R-:W-:Y:S01]  /*05d0*/  IMAD.SHL.U32 R212, R17, 0x2, RZ ;  /* 0x0000000211d47824 */ /* 0x000fe200078e00ff */
[----:B------:R-:W-:-:S02]  /*05e0*/  SHF.R.U32.HI R3, RZ, 0x3, R0 ;  /* 0x00000003ff037819 */ /* 0x000fc40000011600 */
[----:B------:R-:W-:Y:S02]  /*05f0*/  LOP3.LUT R5, R2, 0x20, R5, 0xf8, !PT ;  /* 0x0000002002057812 */ /* 0x000fe400078ef805 */
[----:B------:R-:W-:Y:S02]  /*0600*/  LOP3.LUT R4, R4, R3, RZ, 0x3c, !PT ;  /* 0x0000000304047212 */ /* 0x000fe400078e3cff */
[----:B------:R-:W-:Y:S01]  /*0610*/  LOP3.LUT R9, R3, R0, R2, 0x1e, !PT ;  /* 0x0000000003097212 */ /* 0x000fe200078e1e02 */
[----:B------:R-:W-:Y:S01]  /*0620*/  IMAD.SHL.U32 R0, R10, 0x8, RZ ;  /* 0x000000080a007824 */ /* 0x000fe200078e00ff */
[----:B------:R-:W-:Y:S01]  /*0630*/  SEL R220, R220, 0x10, !P0 ;  /* 0x00000010dcdc7807 */ /* 0x000fe20004000000 */
        /* <DEDUP_REMOVED lines=18> */
[----:B------:R-:W-:Y:S01]  /*0760*/  IMAD.IADD R4, R4, 0x1, R9 ;  /* 0x0000000104047824 */ /* 0x000fe200078e0209 */
[----:B------:R-:W-:Y:S01]  /*0770*/  LOP3.LUT R201, R2, R0, RZ, 0xfc, !PT ;  /* 0x0000000002c97212 */ /* 0x000fe200078efcff */
[C---:B------:R-:W-:Y:S02]  /*0780*/  IMAD R5, R203.reuse, 0x10, R5 ;  /* 0x00000010cb057824 */ /* 0x040fe400078e0205 */
[--C-:B------:R-:W-:Y:S01]  /*0790*/  IMAD R203, R203, 0x400, R0.reuse ;  /* 0x00000400cbcb7824 */ /* 0x100fe200078e0200 */
[----:B------:R-:W-:Y:S01]  /*07a0*/  LEA R249, R4, 0xc000, 0x1 ;  /* 0x0000c00004f97811 */ /* 0x000fe200078e08ff */
[----:B------:R-:W-:Y:S01]  /*07b0*/  IMAD R193, R193, 0x400, R0 ;  /* 0x00000400c1c17824 */ /* 0x000fe200078e0200 */
[----:B------:R1:W-:Y:S01]  /*07c0*/  STL [R1+0xc], R5 ;  /* 0x00000c0501007387 */ /* 0x0003e20000100800 */
[----:B------:R-:W-:-:S02]  /*07d0*/  IMAD.IADD R203, R203, 0x1, R3 ;  /* 0x00000001cbcb7824 */ /* 0x000fc400078e0203 */
[----:B------:R-:W-:Y:S01]  /*07e0*/  IMAD.IADD R193, R3, 0x1, R193 ;  /* 0x0000000103c17824 */ /* 0x000fe200078e02c1 */
[C---:B------:R-:W-:Y:S01]  /*07f0*/  IADD3 R3, R249.reuse, 0x40, RZ ;  /* 0x00000040f9037810 */ /* 0x040fe20007ffe0ff */
[----:B------:R-:W-:Y:S01]  /*0800*/  IMAD.MOV.U32 R0, RZ, RZ, 0x40 ;  /* 0x00000040ff007424 */ /* 0x000fe200078e00ff */
[----:B------:R-:W-:Y:S01]  /*0810*/  @P2 IADD3 R3, R249, -0x40, RZ ;  /* 0xffffffc0f9032810 */ /* 0x000fe20007ffe0ff */
[----:B------:R-:W-:Y:S01]  /*0820*/  IMAD.MOV.U32 R2, RZ, RZ, 0x20 ;  /* 0x00000020ff027424 */ /* 0x000fe200078e00ff */
[----:B------:R-:W-:Y:S02]  /*0830*/  LEA R193, R193, 0x10000, 0x1 ;  /* 0x00010000c1c17811 */ /* 0x000fe400078e08ff */
[----:B------:R-:W-:Y:S01]  /*0840*/  SEL R0, R0, 0xffffffc0, !P3 ;  /* 0xffffffc000007807 */ /* 0x000fe20005800000 */
[----:B------:R1:W-:Y:S01]  /*0850*/  STL [R1], R3 ;  /* 0x0000000301007387 */ /* 0x0003e20000100800 */
[----:B------:R-:W-:-:S03]  /*0860*/  SEL R2, R2, 0xffffffe0, !P4 ;  /* 0xffffffe002027807 */ /* 0x000fc60006000000 */
[----:B------:R-:W-:Y:S01]  /*0870*/  IMAD.IADD R189, R187, 0x1, R0 ;  /* 0x00000001bbbd7824 */ /* 0x000fe200078e0200 */
[----:B------:R-:W-:Y:S01]  /*0880*/  IADD3 R190, R0, R187, R2 ;  /* 0x000000bb00be7210 */ /* 0x000fe20007ffe002 */
[C---:B------:R-:W-:Y:S02]  /*0890*/  IMAD R184, R185.reuse, 0x2, R0 ;  /* 0x00000002b9b87824 */ /* 0x040fe400078e0200 */
[----:B------:R-:W-:Y:S02]  /*08a0*/  IMAD.SHL.U32 R185, R185, 0x2, RZ ;  /* 0x00000002b9b97824 */ /* 0x000fe400078e00ff */
[----:B------:R-:W-:Y:S02]  /*08b0*/  IMAD.IADD R188, R187, 0x1, R2 ;  /* 0x00000001bbbc7824 */ /* 0x000fe400078e0202 */
[----:B------:R-:W-:Y:S02]  /*08c0*/  IMAD.IADD R202, R2, 0x1, R189 ;  /* 0x0000000102ca7824 */ /* 0x000fe400078e02bd */
.L_x_515:
[----:B-1----:R-:W2:Y:S01]  /*08d0*/  S2R R38, SR_CTAID.Y ;  /* 0x0000000000267919 */ /* 0x002ea20000002600 */
[----:B------:R-:W3:Y:S01]  /*08e0*/  LDC.U8 R0, c[0x0][0x312] ;  /* 0x0000c480ff007b82 */ /* 0x000ee20000000000 */
        /* <DEDUP_REMOVED lines=8> */
[----:B---3--:R-:W-:Y:S01]  /*0970*/  ISETP.NE.AND P4, PT, R0, RZ, PT ;  /* 0x000000ff0000720c */ /* 0x008fe20003f85270 */
[----:B------:R-:W-:Y:S01]  /*0980*/  IMAD.MOV.U32 R0, RZ, RZ, -0x1 ;  /* 0xffffffffff007424 */ /* 0x000fe200078e00ff */
[----:B------:R-:W-:Y:S02]  /*0990*/  SHF.L.U64.HI R7, R38, 0x2, R29 ;  /* 0x0000000226077819 */ /* 0x000fe4000001021d */
[----:B------:R-:W-:Y:S02]  /*09a0*/  IADD3 R2, P0, R8, c[0x0][0x240], RZ ;  /* 0x0000900008027a10 */ /* 0x000fe40007f1e0ff */
[----:B------:R-:W-:-:S02]  /*09b0*/  ISETP.EQ.OR.EX P5, PT, RZ, c[0x0][0x24c], !P4, P5 ;  /* 0x00009300ff007a0c */ /* 0x000fc400067a2750 */
[----:B-1----:R-:W-:Y:S02]  /*09c0*/  IADD3.X R3, R7, c[0x0][0x244], RZ, P0, !PT ;  /* 0x0000910007037a10 */ /* 0x002fe400007fe4ff */
        /* <DEDUP_REMOVED lines=19> */
.L_x_487:
        /* <DEDUP_REMOVED lines=22> */
[----:B------:R-:W-:Y:S01]  /*0c60*/  @P0 IMAD.IADD R6, R240, 0x1, R39 ;  /* 0x00000001f0060824 */ /* 0x000fe200078e0227 */
[----:B------:R-:W-:Y:S01]  /*0c70*/  LOP3.LUT R8, R7, 0xffffffc0, RZ, 0xc0, !PT ;  /* 0xffffffc007087812 */ /* 0x000fe200078ec0ff */
[----:B------:R-:W-:Y:S01]  /*0c80*/  IMAD R9, R0, c[0x0][0x194], RZ ;  /* 0x0000650000097a24 */ /* 0x000fe200078e02ff */
[----:B------:R-:W-:Y:S01]  /*0c90*/  SEL R27, R10, R4, !P1 ;  /* 0x000000040a1b7207 */ /* 0x000fe20004800000 */
[----:B------:R-:W-:Y:S01]  /*0ca0*/  IMAD.IADD R20, R11, 0x1, R3 ;  /* 0x000000010b147824 */ /* 0x000fe200078e0203 */
[----:B------:R-:W-:Y:S01]  /*0cb0*/  IADD3 R8, R8, -0x40, RZ ;  /* 0xffffffc008087810 */ /* 0x000fe20007ffe0ff */
[C---:B------:R-:W-:Y:S01]  /*0cc0*/  @P0 IMAD.WIDE.U32 R2, R6.reuse, c[0x0][0x198], RZ ;  /* 0x0000660006020a25 */ /* 0x040fe200078e00ff */
[----:B------:R-:W-:Y:S02]  /*0cd0*/  @P1 IADD3 R20, R5, R9, RZ ;  /* 0x0000000905141210 */ /* 0x000fe40007ffe0ff */
        /* <DEDUP_REMOVED lines=15> */
.L_x_489:
        /* <DEDUP_REMOVED lines=15> */
.L_x_490:
[----:B------:R-:W-:Y:S01]  /*0ec0*/  IABS R14, c[0x0][0x1c8] ;  /* 0x00007200000e7a13 */ /* 0x000fe20000000000 */
[----:B------:R-:W2:Y:S01]  /*0ed0*/  S2R R35, SR_CTAID.Z ;  /* 0x0000000000237919 */ /* 0x000ea20000002700 */
[----:B------:R-:W3:Y:S01]  /*0ee0*/  LDC.U8 R26, c[0x0][0x328] ;  /* 0x0000ca00ff1a7b82 */ /* 0x000ee20000000000 */
[C---:B------:R-:W-:Y:S01]  /*0ef0*/  @P1 IMAD.WIDE.U32 R4, R0.reuse, c[0x0][0x370], RZ ;  /* 0x0000dc0000041a25 */ /* 0x040fe200078e00ff */
[----:B------:R-:W4:Y:S01]  /*0f00*/  I2F.RP R2, R14 ;  /* 0x0000000e00027306 */ /* 0x000f220000209400 */
[----:B------:R-:W5:Y:S02]  /*0f10*/  S2R R16, SR_CTAID.X ;  /* 0x0000000000107919 */ /* 0x000f640000002500 */
[----:B------:R-:W-:Y:S01]  /*0f20*/  IMAD.MOV.U32 R12, RZ, RZ, c[0x0][0x224] ;  /* 0x00008900ff0c7624 */ /* 0x000fe200078e00ff */
[----:B------:R-:W-:Y:S01]  /*0f30*/  @P1 MOV R10, R4 ;  /* 0x00000004000a1202 */ /* 0x000fe20000000f00 */
[----:B------:R-:W-:Y:S01]  /*0f40*/  @P1 IMAD R11, R0, c[0x0][0x374], R5 ;  /* 0x0000dd00000b1a24 */ /* 0x000fe200078e0205 */
[----:B------:R-:W1:Y:S01]  /*0f50*/  LDC.U8 R28, c[0x0][0x3d0] ;  /* 0x0000f400ff1c7b82 */ /* 0x000e620000000000 */
[----:B------:R-:W-:Y:S01]  /*0f60*/  @!P1 IMAD.WIDE.U32 R4, R38, c[0x0][0x368], RZ ;  /* 0x0000da0026049a25 */ /* 0x000fe200078e00ff */
[----:B------:R-:W-:-:S03]  /*0f70*/  SHF.R.S32.HI R12, RZ, 0x1f, R12 ;  /* 0x0000001fff0c7819 */ /* 0x000fc6000001140c */
[----:B------:R-:W-:Y:S02]  /*0f80*/  IMAD.MOV.U32 R31, RZ, RZ, c[0x0][0x22c] ;  /* 0x00008b00ff1f7624 */ /* 0x000fe400078e00ff */
[----:B------:R-:W-:Y:S02]  /*0f90*/  @!P1 IMAD.MOV.U32 R10, RZ, RZ, R4 ;  /* 0x000000ffff0a9224 */ /* 0x000fe400078e0004 */
[----:B------:R-:W-:Y:S01]  /*0fa0*/  IMAD.WIDE R18, R31, c[0x0][0x1c0], RZ ;  /* 0x000070001f127a25 */ /* 0x000fe200078e02ff */
[----:B----4-:R-:W4:Y:S01]  /*0fb0*/  MUFU.RCP R2, R2 ;  /* 0x0000000200027308 */ /* 0x010f220000001000 */
[----:B--2---:R-:W-:Y:S02]  /*0fc0*/  IABS R7, R35 ;  /* 0x0000002300077213 */ /* 0x004fe40000000000 */
[----:B------:R-:W-:Y:S02]  /*0fd0*/  LOP3.LUT R9, R35, c[0x0][0x1c8], RZ, 0x3c, !PT ;  /* 0x0000720023097a12 */ /* 0x000fe400078e3cff */
[----:B---3--:R-:W-:-:S02]  /*0fe0*/  ISETP.NE.AND P3, PT, R26, RZ, PT ;  /* 0x000000ff1a00720c */ /* 0x008fc40003f65270 */
[----:B------:R-:W-:Y:S02]  /*0ff0*/  ISETP.GE.AND P4, PT, R9, RZ, PT ;  /* 0x000000ff0900720c */ /* 0x000fe40003f86270 */
        /* <DEDUP_REMOVED lines=24> */
[C---:B------:R-:W-:Y:S02]  /*1180*/  IMAD.WIDE.U32 R12, R18.reuse, R12, RZ ;  /* 0x0000000c120c7225 */ /* 0x040fe400078e00ff */
[----:B------:R-:W-:Y:S02]  /*1190*/  @!P5 IADD3 R3, R3, -R14, RZ ;  /* 0x8000000e0303d210 */ /* 0x000fe40007ffe0ff */
[----:B------:R-:W-:Y:S01]  /*11a0*/  IMAD R7, R18, R4, R7 ;  /* 0x0000000412077224 */ /* 0x000fe200078e0207 */
[----:B------:R-:W-:Y:S01]  /*11b0*/  @!P5 IADD3 R2, R2, 0x1, RZ ;  /* 0x000000010202d810 */ /* 0x000fe20007ffe0ff */
[----:B------:R-:W-:Y:S01]  /*11c0*/  IMAD.WIDE.U32 R4, R18, R0, RZ ;  /* 0x0000000012047225 */ /* 0x000fe200078e00ff */
[----:B------:R-:W-:-:S02]  /*11d0*/  ISETP.GE.U32.AND P6, PT, R3, R14, PT ;  /* 0x0000000e0300720c */ /* 0x000fc40003fc6070 */
[----:B------:R-:W-:Y:S01]  /*11e0*/  ISETP.NE.AND P5, PT, RZ, c[0x0][0x1c8], PT ;  /* 0x00007200ff007a0c */ /* 0x000fe20003fa5270 */
[----:B------:R-:W-:Y:S01]  /*11f0*/  IMAD.X R9, R15, 0x1, R9, P2 ;  /* 0x000000010f097824 */ /* 0x000fe200010e0609 */
[----:B------:R-:W-:Y:S01]  /*1200*/  IADD3 R13, R13, R7, RZ ;  /* 0x000000070d0d7210 */ /* 0x000fe20007ffe0ff */
[C---:B------:R-:W-:Y:S01]  /*1210*/  IMAD R14, R19.reuse, R6, RZ ;  /* 0x00000006130e7224 */ /* 0x040fe200078e02ff */
[----:B------:R-:W-:Y:S01]  /*1220*/  SEL R209, R12, R4, !P1 ;  /* 0x000000040cd17207 */ /* 0x000fe20004800000 */
[----:B------:R-:W-:Y:S01]  /*1230*/  IMAD R3, R19, R0, RZ ;  /* 0x0000000013037224 */ /* 0x000fe200078e02ff */
[----:B-1----:R-:W-:Y:S01]  /*1240*/  ISETP.NE.AND P2, PT, R28, RZ, PT ;  /* 0x000000ff1c00720c */ /* 0x002fe20003f45270 */
[----:B------:R-:W-:-:S04]  /*1250*/  IMAD.WIDE.U32 R6, R18, R6, RZ ;  /* 0x0000000612067225 */ /* 0x000fc800078e00ff */
[----:B------:R-:W-:Y:S01]  /*1260*/  IMAD R9, R18, R9, R14 ;  /* 0x0000000912097224 */ /* 0x000fe200078e020e */
[----:B------:R-:W-:Y:S01]  /*1270*/  @P6 IADD3 R2, R2, 0x1, RZ ;  /* 0x0000000102026810 */ /* 0x000fe20007ffe0ff */
[----:B------:R-:W-:Y:S02]  /*1280*/  @P3 IMAD R4, R38, c[0x0][0x214], RZ ;  /* 0x0000850026043a24 */ /* 0x000fe400078e02ff */
[----:B-----5:R-:W-:Y:S01]  /*1290*/  IMAD.WIDE.U32 R18, R16, c[0x0][0x3d8], RZ ;  /* 0x0000f60010127a25 */ /* 0x020fe200078e00ff */
[----:B------:R-:W-:Y:S02]  /*12a0*/  @!P4 IADD3 R2, -R2, RZ, RZ ;  /* 0x000000ff0202c210 */ /* 0x000fe40007ffe1ff */
[----:B------:R-:W-:Y:S01]  /*12b0*/  @!P5 LOP3.LUT R2, RZ, c[0x0][0x1c8], RZ, 0x33, !PT ;  /* 0x00007200ff02da12 */ /* 0x000fe200078e33ff */
[----:B------:R-:W-:Y:S01]  /*12c0*/  @P1 IMAD.IADD R13, R5, 0x1, R3 ;  /* 0x00000001050d1824 */ /* 0x000fe200078e0203 */
[----:B------:R-:W-:Y:S01]  /*12d0*/  @P3 SEL R3, R4, R0, !P1 ;  /* 0x0000000004033207 */ /* 0x000fe20004800000 */
[----:B------:R-:W-:Y:S01]  /*12e0*/  IMAD R4, R16, c[0x0][0x3dc], R19 ;  /* 0x0000f70010047a24 */ /* 0x000fe200078e0213 */
[----:B------:R-:W-:Y:S01]  /*12f0*/  SEL R26, R18, RZ, P2 ;  /* 0x000000ff121a7207 */ /* 0x000fe20001000000 */
[C---:B------:R-:W-:Y:S01]  /*1300*/  IMAD R18, R35.reuse, c[0x0][0x22c], RZ ;  /* 0x00008b0023127a24 */ /* 0x040fe200078e02ff */
[----:B------:R-:W-:Y:S01]  /*1310*/  SHF.R.S32.HI R16, RZ, 0x1f, R17 ;  /* 0x0000001fff107819 */ /* 0x000fe20000011411 */
[----:B------:R-:W-:Y:S01]  /*1320*/  @!P3 IMAD R5, R38, c[0x0][0x1c0], R35 ;  /* 0x000070002605ba24 */ /* 0x000fe200078e0223 */
[----:B------:R-:W-:Y:S01]  /*1330*/  SEL R14, R4, RZ, P2 ;  /* 0x000000ff040e7207 */ /* 0x000fe20001000000 */
        /* <DEDUP_REMOVED lines=13> */
.L_x_491:
[----:B------:R-:W-:-:S04]  /*1410*/  IMAD R0, R38, c[0x0][0x1c0], R35 ;  /* 0x0000700026007a24 */ /* 0x000fc800078e0223 */
[----:B------:R-:W-:Y:S02]  /*1420*/  IMAD R0, R0, c[0x0][0x224], RZ ;  /* 0x0000890000007a24 */ /* 0x000fe400078e02ff */
.L_x_492:
[----:B------:R-:W2:Y:S04]  /*1430*/  LDL.64 R4, [R1+0x10] ;  /* 0x0000100001047983 */ /* 0x000ea80000100a00 */
[----:B------:R1:W2:Y:S01]  /*1440*/  LDL.64 R36, [R1+0x10] ;  /* 0x0000100001247983 */ /* 0x0002a20000100a00 */
[----:B------:R-:W-:Y:S02]  /*1450*/  IMAD R31, R31, c[0x0][0x1c0], RZ ;  /* 0x000070001f1f7a24 */ /* 0x000fe400078e02ff */
[----:B------:R-:W-:Y:S01]  /*1460*/  IMAD.IADD R7, R8, 0x1, R3 ;  /* 0x0000000108077824 */ /* 0x000fe200078e0203 */
[----:B------:R-:W3:Y:S04]  /*1470*/  LDL R42, [R1+0x1c] ;  /* 0x00001c00012a7983 */ /* 0x000ee80000100800 */
[----:B------:R-:W4:Y:S04]  /*1480*/  S2R R40, SR_TID.X ;  /* 0x0000000000287919 */ /* 0x000f280000002100 */
[----:B------:R-:W5:Y:S01]  /*1490*/  S2R R41, SR_TID.X ;  /* 0x0000000000297919 */ /* 0x000f620000002100 */
[----:B------:R-:W-:-:S02]  /*14a0*/  IMAD.SHL.U32 R30, R31, 0x40, RZ ;  /* 0x000000401f1e7824 */ /* 0x000fc400078e00ff */
[----:B------:R-:W-:Y:S02]  /*14b0*/  IMAD.MOV.U32 R34, RZ, RZ, 0x4 ;  /* 0x00000004ff227424 */ /* 0x000fe400078e00ff */
[----:B------:R-:W-:Y:S01]  /*14c0*/  IMAD R3, R15, c[0x0][0x370], RZ ;  /* 0x0000dc000f037a24 */ /* 0x000fe200078e02ff */
[----:B------:R-:W-:-:S03]  /*14d0*/  SHF.R.S32.HI R28, RZ, 0x1f, R239 ;  /* 0x0000001fff1c7819 */ /* 0x000fc600000114ef */
[----:B------:R-:W-:Y:S01]  /*14e0*/  IMAD R3, R8, c[0x0][0x374], R3 ;  /* 0x0000dd0008037a24 */ /* 0x000fe200078e0203 */
[----:B----4-:R-:W-:-:S04]  /*14f0*/  SHF.R.S32.HI R40, RZ, 0x1f, R40 ;  /* 0x0000001fff287819 */ /* 0x010fc80000011428 */
[----:B-----5:R-:W-:-:S04]  /*1500*/  LEA.HI R40, R40, R41, RZ, 0x5 ;  /* 0x0000002928287211 */ /* 0x020fc800078f28ff */
[----:B------:R-:W-:Y:S01]  /*1510*/  SHF.R.S32.HI R40, RZ, 0x5, R40 ;  /* 0x00000005ff287819 */ /* 0x000fe20000011428 */
[----:B------:R-:W-:Y:S01]  /*1520*/  BSSY B1, `(.L_x_488) ;  /* 0x000051c000017945 */ /* 0x000fe20003800000 */
[----:B--2---:R-:W-:-:S05]  /*1530*/  IMAD.MOV.U32 R36, RZ, RZ, R4 ;  /* 0x000000ffff247224 */ /* 0x004fca00078e0004 */
[----:B------:R-:W-:Y:S02]  /*1540*/  IADD3 R4, P1, R36, R10, RZ ;  /* 0x0000000a24047210 */ /* 0x000fe40007f3e0ff */
[----:B------:R-:W-:-:S05]  /*1550*/  SHF.R.S32.HI R37, RZ, 0x1f, R36 ;  /* 0x0000001fff257819 */ /* 0x000fca0000011424 */
[----:B------:R-:W-:Y:S01]  /*1560*/  IMAD.X R5, R37, 0x1, R11, P1 ;  /* 0x0000000125057824 */ /* 0x000fe200008e060b */
[----:B------:R-:W-:Y:S01]  /*1570*/  IADD3 R9, P3, P1, R6, R30, R18 ;  /* 0x0000001e06097210 */ /* 0x000fe2000797e012 */
[----:B------:R-:W-:Y:S01]  /*1580*/  IMAD.WIDE R10, R7, R34, c[0x0][0x200] ;  /* 0x00008000070a7625 */ /* 0x000fe200078e0222 */
[C---:B------:R-:W-:Y:S02]  /*1590*/  IADD3 R18, R8.reuse, R0, RZ ;  /* 0x0000000008127210 */ /* 0x040fe40007ffe0ff */
[----:B------:R-:W-:Y:S01]  /*15a0*/  SHF.R.S32.HI R0, RZ, 0x1f, R30 ;  /* 0x0000001fff007819 */ /* 0x000fe2000001141e */
[----:B------:R-:W-:Y:S01]  /*15b0*/  IMAD.WIDE.U32 R4, R8, c[0x0][0x370], R4 ;  /* 0x0000dc0008047a25 */ /* 0x000fe200078e0004 */
[----:B------:R-:W-:-:S03]  /*15c0*/  IADD3 R6, P4, R239, R8, RZ ;  /* 0x00000008ef067210 */ /* 0x000fc60007f9e0ff */
[----:B------:R-:W-:Y:S01]  /*15d0*/  IMAD.MOV.U32 R226, RZ, RZ, R10 ;  /* 0x000000ffffe27224 */ /* 0x000fe200078e000a */
[----:B------:R-:W-:Y:S01]  /*15e0*/  IADD3.X R10, R12, R0, R33, P3, P1 ;  /* 0x000000000c0a7210 */ /* 0x000fe20001fe2421 */
[----:B------:R-:W-:Y:S01]  /*15f0*/  IMAD.IADD R5, R5, 0x1, R3 ;  /* 0x0000000105057824 */ /* 0x000fe200078e0203 */
[----:B------:R-:W-:Y:S02]  /*1600*/  IADD3.X R3, R28, R15, RZ, P4, !PT ;  /* 0x0000000f1c037210 */ /* 0x000fe400027fe4ff */
[----:B------:R-:W-:Y:S01]  /*1610*/  IADD3 R0, -R224, R22, R17 ;  /* 0x00000016e0007210 */ /* 0x000fe20007ffe111 */
[----:B------:R-:W-:Y:S01]  /*1620*/  IMAD R8, R32, c[0x0][0x378], RZ ;  /* 0x0000de0020087a24 */ /* 0x000fe200078e02ff */
[----:B------:R-:W-:Y:S01]  /*1630*/  IADD3 R209, P3, P1, R26, R9, R209 ;  /* 0x000000091ad17210 */ /* 0x000fe2000797e0d1 */
[----:B------:R-:W-:Y:S01]  /*1640*/  IMAD R7, R3, c[0x0][0x190], RZ ;  /* 0x0000640003077a24 */ /* 0x000fe200078e02ff */
[----:B------:R-:W-:Y:S01]  /*1650*/  IADD3 R0, R0, -c[0x0][0x2e8], RZ ;  /* 0x8000ba0000007a10 */ /* 0x000fe20007ffe0ff */
[----:B---3--:R-:W-:-:S02]  /*1660*/  IMAD R3, R40, R31, R42 ;  /* 0x0000001f28037224 */ /* 0x008fc400078e022a */
[C---:B------:R-:W-:Y:S01]  /*1670*/  IMAD R8, R35.reuse, c[0x0][0x37c], R8 ;  /* 0x0000df0023087a24 */ /* 0x040fe200078e0208 */
[----:B------:R-:W-:Y:S01]  /*1680*/  SHF.R.S32.HI R9, RZ, 0x1f, R0 ;  /* 0x0000001fff097819 */ /* 0x000fe20000011400 */
[----:B------:R-:W-:Y:S01]  /*1690*/  IMAD.WIDE.U32 R4, R35, c[0x0][0x378], R4 ;  /* 0x0000de0023047a25 */ /* 0x000fe200078e0004 */
[----:B------:R-:W-:Y:S02]  /*16a0*/  IADD3.X R10, R14, R10, R13, P3, P1 ;  /* 0x0000000a0e0a7210 */ /* 0x000fe40001fe240d */
[----:B------:R-:W-:Y:S01]  /*16b0*/  IADD3 R209, P1, R3, R209, RZ ;  /* 0x000000d103d17210 */ /* 0x000fe20007f3e0ff */
[----:B------:R-:W-:Y:S01]  /*16c0*/  IMAD.IADD R5, R5, 0x1, R8 ;  /* 0x0000000105057824 */ /* 0x000fe200078e0208 */
[----:B------:R-:W-:Y:S01]  /*16d0*/  LEA.HI R8, R9, R0, RZ, 0x6 ;  /* 0x0000000009087211 */ /* 0x000fe200078f30ff */
[----:B------:R-:W-:Y:S01]  /*16e0*/  IMAD.MOV.U32 R225, RZ, RZ, R11 ;  /* 0x000000ffffe17224 */ /* 0x000fe200078e000b */
[----:B------:R-:W-:Y:S01]  /*16f0*/  LEA.HI.X.SX32 R12, R3, R10, 0x1, P1 ;  /* 0x0000000a030c7211 */ /* 0x000fe200008f0eff */
[C---:B------:R-:W-:Y:S01]  /*1700*/  IMAD R11, R6.reuse, c[0x0][0x194], R7 ;  /* 0x00006500060b7a24 */ /* 0x040fe200078e0207 */
[----:B------:R-:W-:Y:S01]  /*1710*/  SHF.R.S32.HI R3, RZ, 0x6, R8 ;  /* 0x00000006ff037819 */ /* 0x000fe20000011408 */
[----:B------:R-:W-:Y:S01]  /*1720*/  IMAD.WIDE.U32 R6, R6, c[0x0][0x190], R36 ;  /* 0x0000640006067a25 */ /* 0x000fe200078e0024 */
[----:B------:R1:W-:Y:S02]  /*1730*/  STL [R1+0x14], R37 ;  /* 0x0000142501007387 */ /* 0x0003e40000100800 */
[----:B------:R-:W-:-:S02]  /*1740*/  IMNMX R238, RZ, R3, !PT ;  /* 0x00000003ffee7217 */ /* 0x000fc40007800200 */
[----:B------:R-:W-:Y:S02]  /*1750*/  IADD3 R6, P3, R27, R6, RZ ;  /* 0x000000061b067210 */ /* 0x000fe40007f7e0ff */
[----:B------:R-:W-:Y:S01]  /*1760*/  ISETP.GT.AND P5, PT, R210, R238, PT ;  /* 0x000000eed200720c */ /* 0x000fe20003fa4270 */
[----:B------:R-:W-:Y:S01]  /*1770*/  IMAD R9, R32, c[0x0][0x1a8], RZ ;  /* 0x00006a0020097a24 */ /* 0x000fe200078e02ff */
[----:B------:R-:W-:Y:S01]  /*1780*/  IADD3.X R7, R20, R7, R11, P3, !PT ;  /* 0x0000000714077210 */ /* 0x000fe20001ffe40b */
[----:B------:R-:W-:Y:S02]  /*1790*/  IMAD R0, R28, c[0x0][0x370], RZ ;  /* 0x0000dc001c007a24 */ /* 0x000fe400078e02ff */
[C---:B------:R-:W-:Y:S02]  /*17a0*/  IMAD R9, R35.reuse, c[0x0][0x1ac], R9 ;  /* 0x00006b0023097a24 */ /* 0x040fe400078e0209 */
[----:B------:R-:W-:-:S04]  /*17b0*/  IMAD.WIDE.U32 R6, R35, c[0x0][0x1a8], R6 ;  /* 0x00006a0023067a25 */ /* 0x000fc800078e0006 */
[C---:B------:R-:W-:Y:S02]  /*17c0*/  IMAD R0, R239.reuse, c[0x0][0x374], R0 ;  /* 0x0000dd00ef007a24 */ /* 0x040fe400078e0200 */
[----:B------:R-:W-:Y:S01]  /*17d0*/  IMAD.WIDE.U32 R4, R239, c[0x0][0x370], R4 ;  /* 0x0000dc00ef047a25 */ /* 0x000fe200078e0004 */
[----:B------:R-:W-:Y:S02]  /*17e0*/  LEA R206, P4, R6, c[0x0][0x160], 0x1 ;  /* 0x0000580006ce7a11 */ /* 0x000fe400078808ff */
[----:B------:R-:W-:Y:S01]  /*17f0*/  LEA R208, P1, R209, c[0x0][0x350], 0x2 ;  /* 0x0000d400d1d07a11 */ /* 0x000fe200078210ff */
        /* <DEDUP_REMOVED lines=8> */
[----:B------:R-:W-:Y:S02]  /*1880*/  LEA.HI.X R209, R209, c[0x0][0x354], R12, 0x2, P1 ;  /* 0x0000d500d1d17a11 */ /* 0x000fe400008f140c */
[----:B------:R-:W-:Y:S01]  /*1890*/  IADD3 R210, R210, -0x1, RZ ;  /* 0xffffffffd2d27810 */ /* 0x000fe20007ffe0ff */
        /* <DEDUP_REMOVED lines=16> */
.L_x_494:
        /* <DEDUP_REMOVED lines=15> */
.L_x_495:
        /* <DEDUP_REMOVED lines=23> */
.L_x_497:
[----:B------:R-:W-:Y:S05]  /*1c00*/  BSYNC B0 ;  /* 0x0000000000007941 */ /* 0x000fea0003800000 */
.L_x_496:
        /* <DEDUP_REMOVED lines=15> */
.L_x_499:
[----:B------:R-:W-:Y:S05]  /*1d00*/  BSYNC B0 ;  /* 0x0000000000007941 */ /* 0x000fea0003800000 */
.L_x_498:
        /* <DEDUP_REMOVED lines=21> */
.L_x_501:
[----:B------:R-:W-:Y:S05]  /*1e60*/  BSYNC B0 ;  /* 0x0000000000007941 */ /* 0x000fea0003800000 */
.L_x_500:
        /* <DEDUP_REMOVED lines=13> */
.L_x_493:
[----:B-1----:R-:W2:Y:S01]  /*1f40*/  LDL R27, [R1+0x18] ;  /* 0x00001800011b7983 */ /* 0x002ea20000100800 */
[----:B------:R-:W-:Y:S01]  /*1f50*/  IMAD R20, R210, -0x40, R22 ;  /* 0xffffffc0d2147824 */ /* 0x000fe200078e0216 */
[----:B------:R-:W-:Y:S01]  /*1f60*/  IADD3 R4, R239, 0x20, RZ ;  /* 0x00000020ef047810 */ /* 0x000fe20007ffe0ff */
[----:B------:R-:W-:Y:S01]  /*1f70*/  IMAD R0, R241, -0x40, R224 ;  /* 0xffffffc0f1007824 */ /* 0x000fe200078e02e0 */
[----:B------:R-:W3:Y:S01]  /*1f80*/  LDL R26, [R1+0xc] ;  /* 0x00000c00011a7983 */ /* 0x000ee20000100800 */
[----:B------:R-:W-:Y:S01]  /*1f90*/  IMAD R3, R16, c[0x0][0x1a0], RZ ;  /* 0x0000680010037a24 */ /* 0x000fe200078e02ff */
[----:B------:R-:W-:Y:S01]  /*1fa0*/  ISETP.GE.AND P1, PT, R4, R20, PT ;  /* 0x000000140400720c */ /* 0x000fe20003f26270 */
[----:B------:R-:W-:Y:S01]  /*1fb0*/  IMAD R8, R16, c[0x0][0x198], RZ ;  /* 0x0000660010087a24 */ /* 0x000fe200078e02ff */
[-C--:B------:R-:W-:Y:S01]  /*1fc0*/  ISETP.GE.AND P3, PT, R4, R0.reuse, PT ;  /* 0x000000000400720c */ /* 0x080fe20003f66270 */
[--C-:B------:R-:W-:Y:S01]  /*1fd0*/  IMAD.WIDE.U32 R4, R17, c[0x0][0x198], R36.reuse ;  /* 0x0000660011047a25 */ /* 0x100fe200078e0024 */
[----:B------:R-:W-:Y:S01]  /*1fe0*/  ISETP.GE.AND P4, PT, R239, R0, PT ;  /* 0x00000000ef00720c */ /* 0x000fe20003f86270 */
[----:B------:R-:W-:Y:S02]  /*1ff0*/  @P2 BAR.SYNC.DEFER_BLOCKING 0x0 ;  /* 0x0000000000002b1d */ /* 0x000fe40000010000 */
[----:B------:R-:W-:Y:S01]  /*2000*/  IMAD.WIDE.U32 R6, R17, c[0x0][0x1a0], R36 ;  /* 0x0000680011067a25 */ /* 0x000fe200078e0024 */
[----:B------:R-:W-:-:S03]  /*2010*/  IADD3 R10, P0, R24, R4, RZ ;  /* 0x00000004180a7210 */ /* 0x000fc60007f1e0ff */
[----:B------:R-:W-:Y:S02]  /*2020*/  IMAD.MOV.U32 R191, RZ, RZ, 0x40 ;  /* 0x00000040ffbf7424 */ /* 0x000fe400078e00ff */
[----:B------:R-:W-:Y:S01]  /*2030*/  IMAD R0, R17, c[0x0][0x19c], R8 ;  /* 0x0000670011007a24 */ /* 0x000fe200078e0208 */
[----:B------:R-:W-:Y:S01]  /*2040*/  IADD3 R6, P5, R21, R6, RZ ;  /* 0x0000000615067210 */ /* 0x000fe20007fbe0ff */
[----:B------:R-:W-:Y:S02]  /*2050*/  IMAD R3, R17, c[0x0][0x1a4], R3 ;  /* 0x0000690011037a24 */ /* 0x000fe400078e0203 */
[----:B------:R-:W-:Y:S01]  /*2060*/  IMAD.WIDE.U32 R8, R191, c[0x0][0x370], RZ ;  /* 0x0000dc00bf087a25 */ /* 0x000fe200078e00ff */
[----:B------:R-:W-:-:S03]  /*2070*/  IADD3.X R11, R25, R5, R0, P0, !PT ;  /* 0x00000005190b7210 */ /* 0x000fc600007fe400 */
[----:B------:R-:W-:Y:S01]  /*2080*/  IMAD.WIDE.U32 R14, R191, c[0x0][0x190], RZ ;  /* 0x00006400bf0e7a25 */ /* 0x000fe200078e00ff */
[----:B------:R-:W-:Y:S02]  /*2090*/  IADD3.X R7, R23, R7, R3, P5, !PT ;  /* 0x0000000717077210 */ /* 0x000fe40002ffe403 */
[----:B------:R-:W-:Y:S01]  /*20a0*/  @!P1 IADD3 R12, P5, R204, R8, RZ ;  /* 0x00000008cc0c9210 */ /* 0x000fe20007fbe0ff */
[C---:B------:R-:W-:Y:S01]  /*20b0*/  IMAD R5, R191.reuse, c[0x0][0x374], RZ ;  /* 0x0000dd00bf057a24 */ /* 0x040fe200078e02ff */
[----:B------:R-:W-:Y:S01]  /*20c0*/  @!P1 IADD3 R14, P0, R206, R14, RZ ;  /* 0x0000000ece0e9210 */ /* 0x000fe20007f1e0ff */
[----:B------:R-:W-:Y:S02]  /*20d0*/  IMAD R4, R191, c[0x0][0x194], RZ ;  /* 0x00006500bf047a24 */ /* 0x000fe400078e02ff */
[C---:B------:R-:W-:Y:S02]  /*20e0*/  IMAD R0, R19.reuse, c[0x0][0x1b0], RZ ;  /* 0x00006c0013007a24 */ /* 0x040fe400078e02ff */
[----:B------:R-:W-:Y:S01]  /*20f0*/  IMAD R3, R19, c[0x0][0x1b8], RZ ;  /* 0x00006e0013037a24 */ /* 0x000fe200078e02ff */
[----:B------:R-:W-:Y:S01]  /*2100*/  @!P1 IADD3.X R13, R205, R9, R5, P5, !PT ;  /* 0x00000009cd0d9210 */ /* 0x000fe20002ffe405 */
[C---:B------:R-:W-:Y:S01]  /*2110*/  IMAD R21, R2.reuse, c[0x0][0x1b4], R0 ;  /* 0x00006d0002157a24 */ /* 0x040fe200078e0200 */
[----:B------:R-:W-:Y:S01]  /*2120*/  @!P1 IADD3.X R15, R207, R15, R4, P0, !PT ;  /* 0x0000000fcf0f9210 */ /* 0x000fe200007fe404 */
[C---:B------:R-:W-:Y:S01]  /*2130*/  IMAD R3, R2.reuse, c[0x0][0x1bc], R3 ;  /* 0x00006f0002037a24 */ /* 0x040fe200078e0203 */
[----:B------:R-:W-:Y:S01]  /*2140*/  @!P3 IADD3 R0, P0, R239, 0x20, RZ ;  /* 0x00000020ef00b810 */ /* 0x000fe20007f1e0ff */
[----:B------:R-:W-:-:S04]  /*2150*/  IMAD.WIDE.U32 R4, R2, c[0x0][0x1b8], R6 ;  /* 0x00006e0002047a25 */ /* 0x000fc800078e0006 */
[----:B------:R-:W-:Y:S01]  /*2160*/  IMAD.WIDE.U32 R10, R2, c[0x0][0x1b0], R10 ;  /* 0x00006c00020a7a25 */ /* 0x000fe200078e000a */
[----:B------:R-:W-:Y:S02]  /*2170*/  LEA.HI R2, R210, R210, RZ, 0x1 ;  /* 0x000000d2d2027211 */ /* 0x000fe400078f08ff */
[----:B------:R-:W-:Y:S01]  /*2180*/  IADD3 R3, R5, R3, RZ ;  /* 0x0000000305037210 */ /* 0x000fe20007ffe0ff */
[----:B------:R-:W-:Y:S01]  /*2190*/  @!P4 IMAD R7, R28, c[0x0][0x1a0], RZ ;  /* 0x000068001c07ca24 */ /* 0x000fe200078e02ff */
[----:B------:R-:W-:Y:S01]  /*21a0*/  LOP3.LUT R18, R2, 0xfffffffe, RZ, 0xc0, !PT ;  /* 0xfffffffe02127812 */ /* 0x000fe200078ec0ff */
[----:B------:R-:W-:Y:S02]  /*21b0*/  @!P3 IMAD.X R6, RZ, RZ, R28, P0 ;  /* 0x000000ffff06b224 */ /* 0x000fe400000e061c */
[----:B------:R-:W-:Y:S02]  /*21c0*/  @!P4 IMAD.MOV.U32 R2, RZ, RZ, R4 ;  /* 0x000000ffff02c224 */ /* 0x000fe400078e0004 */
[----:B------:R-:W-:-:S02]  /*21d0*/  @!P4 IMAD R9, R239, c[0x0][0x1a4], R7 ;  /* 0x00006900ef09ca24 */ /* 0x000fc400078e0207 */
[----:B------:R-:W-:Y:S02]  /*21e0*/  @!P3 IMAD R8, R6, c[0x0][0x1a0], RZ ;  /* 0x000068000608ba24 */ /* 0x000fe400078e02ff */
[----:B------:R-:W-:Y:S01]  /*21f0*/  @!P4 IMAD.WIDE.U32 R6, R239, c[0x0][0x1a0], R2 ;  /* 0x00006800ef06ca25 */ /* 0x000fe200078e0002 */
[----:B------:R-:W-:-:S03]  /*2200*/  IADD3 R19, R210, -R18, RZ ;  /* 0x80000012d2137210 */ /* 0x000fc60007ffe0ff */
[----:B------:R-:W-:Y:S01]  /*2210*/  @!P3 IMAD R18, R0, c[0x0][0x1a4], R8 ;  /* 0x000069000012ba24 */ /* 0x000fe200078e0208 */
[C---:B------:R-:W-:Y:S01]  /*2220*/  @!P4 LEA R8, P5, R6.reuse, c[0x0][0x170], 0x1 ;  /* 0x00005c000608ca11 */ /* 0x040fe200078a08ff */
[----:B------:R-:W-:Y:S01]  /*2230*/  @!P4 IMAD.IADD R9, R7, 0x1, R9 ;  /* 0x000000010709c824 */ /* 0x000fe200078e0209 */
[----:B------:R1:W-:Y:S04]  /*2240*/  @P4 STS.128 [R212+0x10000], RZ ;  /* 0x010000ffd4004388 */ /* 0x0003e80000000c00 */
[----:B------:R-:W-:Y:S01]  /*2250*/  @!P4 LEA.HI.X R9, R6, c[0x0][0x174], R9, 0x1, P5 ;  /* 0x00005d000609ca11 */ /* 0x000fe200028f0c09 */
[----:B------:R1:W-:Y:S04]  /*2260*/  @P4 STS.128 [R212+0x12000], RZ ;  /* 0x012000ffd4004388 */ /* 0x0003e80000000c00 */
[----:B------:R-:W-:Y:S01]  /*2270*/  @!PT LDS RZ, [RZ] ;  /* 0x00000000fffff984 */ /* 0x000fe20000000800 */
[----:B------:R-:W-:Y:S01]  /*2280*/  @!PT LDS RZ, [RZ] ;  /* 0x00000000fffff984 */ /* 0x000fe20000000800 */
[----:B------:R-:W-:Y:S01]  /*2290*/  @!PT LDS RZ, [RZ] ;  /* 0x00000000fffff984 */ /* 0x000fe20000000800 */
[----:B------:R4:W-:Y:S04]  /*22a0*/  @!P4 LDGSTS.E.BYPASS.LTC128B.128 [R212+0x10000], [R8.64] ;  /* 0x1000000008d4cfae */ /* 0x0009e8000b901d46 */
[----:B------:R4:W-:Y:S04]  /*22b0*/  @!P4 LDGSTS.E.BYPASS.LTC128B.128 [R212+0x12000], [R8.64+0x80] ;  /* 0x1200008008d4cfae */ /* 0x0009e8000b901d46 */
[----:B----4-:R-:W4:Y:S01]  /*22c0*/  LDL R8, [R1+0x20] ;  /* 0x0000200001087983 */ /* 0x010f220000100800 */
[----:B------:R-:W-:Y:S01]  /*22d0*/  @!P3 IADD3 R16, P0, R239, 0x20, RZ ;  /* 0x00000020ef10b810 */ /* 0x000fe20007f1e0ff */
[----:B------:R-:W-:-:S04]  /*22e0*/  @!P3 IMAD.MOV.U32 R5, RZ, RZ, R3 ;  /* 0x000000ffff05b224 */ /* 0x000fc800078e0003 */
[----:B------:R-:W-:Y:S02]  /*22f0*/  @!P3 IMAD.X R2, RZ, RZ, R28, P0 ;  /* 0x000000ffff02b224 */ /* 0x000fe400000e061c */
[----:B------:R-:W-:Y:S01]  /*2300*/  @!P3 IMAD.WIDE.U32 R4, R0, c[0x0][0x1a0], R4 ;  /* 0x000068000004ba25 */ /* 0x000fe200078e0004 */
[----:B------:R-:W-:-:S03]  /*2310*/  ISETP.GE.AND P2, PT, R239, R20, PT ;  /* 0x00000014ef00720c */ /* 0x000fc60003f46270 */
[----:B------:R-:W-:Y:S01]  /*2320*/  @!P3 IMAD R0, R2, c[0x0][0x198], RZ ;  /* 0x000066000200ba24 */ /* 0x000fe200078e02ff */
[----:B------:R-:W-:Y:S01]  /*2330*/  @!P3 LEA R6, P5, R4, c[0x0][0x170], 0x1 ;  /* 0x00005c000406ba11 */ /* 0x000fe200078a08ff */
[----:B------:R-:W-:Y:S01]  /*2340*/  @!P3 IMAD.IADD R5, R5, 0x1, R18 ;  /* 0x000000010505b824 */ /* 0x000fe200078e0212 */
[----:B------:R-:W-:Y:S01]  /*2350*/  ISETP.NE.AND P0, PT, R19, 0x1, PT ;  /* 0x000000011300780c */ /* 0x000fe20003f05270 */
[----:B------:R-:W-:Y:S01]  /*2360*/  @!P3 IMAD R18, R16, c[0x0][0x19c], R0 ;  /* 0x000067001012ba24 */ /* 0x000fe200078e0200 */
[----:B------:R-:W-:Y:S02]  /*2370*/  IADD3 R3, R11, R21, RZ ;  /* 0x000000150b037210 */ /* 0x000fe40007ffe0ff */
[----:B------:R-:W-:Y:S01]  /*2380*/  @!P3 LEA.HI.X R7, R4, c[0x0][0x174], R5, 0x1, P5 ;  /* 0x00005d000407ba11 */ /* 0x000fe200028f0c05 */
[----:B------:R-:W-:Y:S01]  /*2390*/  @!P4 IMAD.MOV.U32 R2, RZ, RZ, R10 ;  /* 0x000000ffff02c224 */ /* 0x000fe200078e000a */
[----:B------:R1:W-:Y:S01]  /*23a0*/  @P3 STS.128 [R212+0x11000], RZ ;  /* 0x011000ffd4003388 */ /* 0x0003e20000000c00 */
[----:B------:R-:W-:Y:S01]  /*23b0*/  @!P4 IMAD R4, R28, c[0x0][0x198], RZ ;  /* 0x000066001c04ca24 */ /* 0x000fe200078e02ff */
[----:B------:R-:W-:-:S02]  /*23c0*/  @!P3 MOV R11, R3 ;  /* 0x00000003000bb202 */ /* 0x000fc40000000f00 */
[----:B------:R1:W-:Y:S01]  /*23d0*/  @P3 STS.128 [R212+0x13000], RZ ;  /* 0x013000ffd4003388 */ /* 0x0003e20000000c00 */
[----:B------:R-:W-:-:S03]  /*23e0*/  @!P4 IMAD R4, R239, c[0x0][0x19c], R4 ;  /* 0x00006700ef04ca24 */ /* 0x000fc600078e0204 */
[----:B------:R-:W-:Y:S01]  /*23f0*/  @!PT LDS RZ, [RZ] ;  /* 0x00000000fffff984 */ /* 0x000fe20000000800 */
[----:B------:R-:W-:Y:S01]  /*2400*/  @!PT LDS RZ, [RZ] ;  /* 0x00000000fffff984 */ /* 0x000fe20000000800 */
[----:B------:R-:W-:Y:S01]  /*2410*/  @!PT LDS RZ, [RZ] ;  /* 0x00000000fffff984 */ /* 0x000fe20000000800 */
[----:B------:R1:W-:Y:S01]  /*2420*/  @!P3 LDGSTS.E.BYPASS.LTC128B.128 [R212+0x11000], [R6.64] ;  /* 0x1100000006d4bfae */ /* 0x0003e2000b901d46 */
[----:B------:R-:W-:-:S03]  /*2430*/  @!P4 IMAD.WIDE.U32 R2, R239, c[0x0][0x198], R2 ;  /* 0x00006600ef02ca25 */ /* 0x000fc600078e0002 */
[----:B------:R1:W-:Y:S01]  /*2440*/  @!P3 LDGSTS.E.BYPASS.LTC128B.128 [R212+0x13000], [R6.64+0x80] ;  /* 0x1300008006d4bfae */ /* 0x0003e2000b901d46 */
[----:B------:R-:W-:-:S03]  /*2450*/  @!P3 IMAD.WIDE.U32 R10, R16, c[0x0][0x198], R10 ;  /* 0x00006600100aba25 */ /* 0x000fc600078e000a */
[----:B------:R-:W0:Y:S04]  /*2460*/  LDGDEPBAR ;  /* 0x00000000000079af */ /* 0x000e280000000000 */
[----:B------:R2:W-:Y:S04]  /*2470*/  @P2 STS.128 [R212+0x8000], RZ ;  /* 0x008000ffd4002388 */ /* 0x0005e80000000c00 */
[----:B------:R2:W-:Y:S04]  /*2480*/  @P2 STS.128 [R212+0xa000], RZ ;  /* 0x00a000ffd4002388 */ /* 0x0005e80000000c00 */
[----:B------:R-:W-:Y:S01]  /*2490*/  @!PT LDS RZ, [RZ] ;  /* 0x00000000fffff984 */ /* 0x000fe20000000800 */
[----:B------:R-:W-:Y:S01]  /*24a0*/  @!PT LDS RZ, [RZ] ;  /* 0x00000000fffff984 */ /* 0x000fe20000000800 */
[----:B------:R-:W-:Y:S01]  /*24b0*/  @!PT LDS RZ, [RZ] ;  /* 0x00000000fffff984 */ /* 0x000fe20000000800 */
[----:B------:R2:W-:Y:S04]  /*24c0*/  @!P2 LDGSTS.E.BYPASS.LTC128B.128 [R212+0x8000], [R204.64] ;  /* 0x08000000ccd4afae */ /* 0x0005e8000b901d46 */
[----:B------:R2:W-:Y:S04]  /*24d0*/  @!P2 LDGSTS.E.BYPASS.LTC128B.128 [R212+0xa000], [R204.64+0x80] ;  /* 0x0a000080ccd4afae */ /* 0x0005e8000b901d46 */
[----:B------:R2:W-:Y:S01]  /*24e0*/  @P1 STS.128 [R212+0x9000], RZ ;  /* 0x009000ffd4001388 */ /* 0x0005e20000000c00 */
[----:B-1----:R-:W-:-:S03]  /*24f0*/  @!P4 LEA R6, P6, R2, c[0x0][0x168], 0x1 ;  /* 0x00005a000206ca11 */ /* 0x002fc600078c08ff */
[----:B------:R1:W-:Y:S04]  /*2500*/  @P1 STS.128 [R212+0xb000], RZ ;  /* 0x00b000ffd4001388 */ /* 0x0003e80000000c00 */
[----:B------:R-:W-:Y:S01]  /*2510*/  @!PT LDS RZ, [RZ] ;  /* 0x00000000fffff984 */ /* 0x000fe20000000800 */
[----:B------:R-:W-:Y:S01]  /*2520*/  @!PT LDS RZ, [RZ] ;  /* 0x00000000fffff984 */ /* 0x000fe20000000800 */
[----:B------:R-:W-:Y:S01]  /*2530*/  @!PT LDS RZ, [RZ] ;  /* 0x00000000fffff984 */ /* 0x000fe20000000800 */
[----:B------:R1:W-:Y:S04]  /*2540*/  @!P1 LDGSTS.E.BYPASS.LTC128B.128 [R212+0x9000], [R12.64] ;  /* 0x090000000cd49fae */ /* 0x0003e8000b901d46 */
[----:B------:R1:W-:Y:S01]  /*2550*/  @!P1 LDGSTS.E.BYPASS.LTC128B.128 [R212+0xb000], [R12.64+0x80] ;  /* 0x0b0000800cd49fae */ /* 0x0003e2000b901d46 */
[----:B------:R-:W-:Y:S01]  /*2560*/  IMAD.MOV.U32 R216, RZ, RZ, 0x7f800000 ;  /* 0x7f800000ffd87424 */ /* 0x000fe200078e00ff */
[----:B------:R-:W-:Y:S01]  /*2570*/  MOV R217, 0x7f800000 ;  /* 0x7f80000000d97802 */ /* 0x000fe20000000f00 */
        /* <DEDUP_REMOVED lines=9> */
[----:B--2---:R-:W-:-:S04]  /*2610*/  IADD3 R0, R27, 0x2000, RZ ;  /* 0x000020001b007810 */ /* 0x004fc80007ffe0ff */
[----:B------:R-:W-:-:S05]  /*2620*/  SEL R0, R0, R27, !P0 ;  /* 0x0000001b00007207 */ /* 0x000fca0004000000 */
[----:B------:R-:W-:Y:S02]  /*2630*/  IMAD.SHL.U32 R211, R0, 0x2, RZ ;  /* 0x0000000200d37824 */ /* 0x000fe400078e00ff */
[----:B------:R-:W-:Y:S01]  /*2640*/  @!P4 IMAD.IADD R0, R3, 0x1, R4 ;  /* 0x000000010300c824 */ /* 0x000fe200078e0204 */
[----:B---3--:R-:W-:Y:S02]  /*2650*/  IADD3 R5, R26, 0x8, RZ ;  /* 0x000000081a057810 */ /* 0x008fe40007ffe0ff */
[----:B------:R1:W-:Y:S01]  /*2660*/  @P2 STS [R211], RZ ;  /* 0x000000ffd3002388 */ /* 0x0003e20000000800 */
[----:B------:R-:W-:Y:S02]  /*2670*/  @!P3 IADD3 R3, R11, R18, RZ ;  /* 0x000000120b03b210 */ /* 0x000fe40007ffe0ff */
[----:B------:R-:W-:Y:S01]  /*2680*/  @!P3 LEA R4, P5, R10, c[0x0][0x168], 0x1 ;  /* 0x00005a000a04ba11 */ /* 0x000fe200078a08ff */
        /* <DEDUP_REMOVED lines=13> */
[----:B------:R-:W-:-:S03]  /*2760*/  ISETP.GE.AND P2, PT, R5, R20, PT ;  /* 0x000000140500720c */ /* 0x000fc60003f46270 */
        /* <DEDUP_REMOVED lines=29> */
[----:B------:R-:W-:Y:S01]  /*2940*/  IMAD.SHL.U32 R234, R26, 0x4, RZ ;  /* 0x000000041aea7824 */ /* 0x000fe200078e00ff */
[----:B------:R-:W-:-:S02]  /*2950*/  SHF.R.S32.HI R0, RZ, 0x1f, R26 ;  /* 0x0000001fff007819 */ /* 0x000fc4000001141a */
[C---:B------:R-:W-:Y:S02]  /*2960*/  ISETP.GE.AND P6, PT, R26.reuse, R20, PT ;  /* 0x000000141a00720c */ /* 0x040fe40003fc6270 */
[----:B------:R-:W-:Y:S02]  /*2970*/  SHF.L.U64.HI R233, R26, 0x2, R0 ;  /* 0x000000021ae97819 */ /* 0x000fe40000010200 */
[----:B------:R-:W-:-:S05]  /*2980*/  IADD3 R2, P1, R234, R226, RZ ;  /* 0x000000e2ea027210 */ /* 0x000fca0007f3e0ff */
[----:B------:R-:W-:-:S05]  /*2990*/  IMAD.X R3, R233, 0x1, R225, P1 ;  /* 0x00000001e9037824 */ /* 0x000fca00008e06e1 */
[----:B------:R3:W5:Y:S04]  /*29a0*/  @!P6 LDG.E R216, [R2.64] ;  /* 0x0000000602d8e981 */ /* 0x000768000c1e1900 */
[----:B------:R3:W5:Y:S01]  /*29b0*/  @!P2 LDG.E R217, [R2.64+0x20] ;  /* 0x0000200602d9a981 */ /* 0x000762000c1e1900 */
[----:B------:R-:W-:-:S04]  /*29c0*/  DEPBAR.LE SB0, 0x1 ;  /* 0x000080400000791a */ /* 0x000fc80000000000 */
[----:B------:R-:W-:Y:S01]  /*29d0*/  BAR.SYNC.DEFER_BLOCKING 0x0 ;  /* 0x0000000000007b1d */ /* 0x000fe20000010000 */
[----:B------:R-:W-:-:S04]  /*29e0*/  IADD3 R0, R26, 0x1, RZ ;  /* 0x000000011a007810 */ /* 0x000fc80007ffe0ff */
[----:B------:R-:W-:Y:S02]  /*29f0*/  IADD3 R244, R224, R0, -R22 ;  /* 0x00000000e0f47210 */ /* 0x000fe40007ffe816 */
[----:B------:R-:W-:-:S04]  /*2a00*/  IADD3 R0, R201, 0x2000, RZ ;  /* 0x00002000c9007810 */ /* 0x000fc80007ffe0ff */
[----:B------:R-:W-:-:S05]  /*2a10*/  SEL R0, R0, R201, !P0 ;  /* 0x000000c900007207 */ /* 0x000fca0004000000 */
[----:B---3--:R-:W-:Y:S01]  /*2a20*/  IMAD.SHL.U32 R3, R0, 0x2, RZ ;  /* 0x0000000200037824 */ /* 0x008fe200078e00ff */
[----:B------:R-:W-:Y:S01]  /*2a30*/  MOV R0, c[0x0][0x22c] ;  /* 0x00008b0000007a02 */ /* 0x000fe20000000f00 */
        /* <DEDUP_REMOVED lines=16> */
[----:B------:R-:W-:-:S04]  /*2b40*/  IMAD R0, R0, c[0x0][0x1c0], RZ ;  /* 0x0000700000007a24 */ /* 0x000fc800078e02ff */
[C---:B------:R-:W-:Y:S01]  /*2b50*/  IMAD.SHL.U32 R245, R0.reuse, 0x10, RZ ;  /* 0x0000001000f57824 */ /* 0x040fe200078e00ff */
[----:B------:R-:W-:Y:S01]  /*2b60*/  IADD3 R2, R203, 0x2000, RZ ;  /* 0x00002000cb027810 */ /* 0x000fe20007ffe0ff */
[----:B------:R-:W-:-:S03]  /*2b70*/  IMAD.SHL.U32 R213, R0, 0x8, RZ ;  /* 0x0000000800d57824 */ /* 0x000fc600078e00ff */
[C---:B------:R-:W-:Y:S02]  /*2b80*/  IADD3 R250, R245.reuse, 0x60, RZ ;  /* 0x00000060f5fa7810 */ /* 0x040fe40007ffe0ff */
[C---:B------:R-:W-:Y:S02]  /*2b90*/  IADD3 R251, R245.reuse, 0x40, RZ ;  /* 0x00000040f5fb7810 */ /* 0x040fe40007ffe0ff */
[----:B------:R-:W-:Y:S02]  /*2ba0*/  IADD3 R252, R245, 0x20, RZ ;  /* 0x00000020f5fc7810 */ /* 0x000fe40007ffe0ff */
[----:B------:R-:W-:Y:S01]  /*2bb0*/  SEL R2, R2, R203, !P0 ;  /* 0x000000cb02027207 */ /* 0x000fe20004000000 */
[C---:B------:R-:W-:Y:S01]  /*2bc0*/  IMAD.IADD R246, R213.reuse, 0x1, R250 ;  /* 0x00000001d5f67824 */ /* 0x040fe200078e02fa */
[C---:B------:R-:W-:Y:S01]  /*2bd0*/  IADD3 R248, R213.reuse, R252, RZ ;  /* 0x000000fcd5f87210 */ /* 0x040fe20007ffe0ff */
[C---:B------:R-:W-:Y:S01]  /*2be0*/  IMAD.IADD R247, R213.reuse, 0x1, R251 ;  /* 0x00000001d5f77824 */ /* 0x040fe200078e02fb */
[----:B----4-:R-:W-:Y:S01]  /*2bf0*/  R2P PR, R8, 0x6 ;  /* 0x0000000608007804 */ /* 0x010fe20000000000 */
[----:B------:R-:W-:Y:S01]  /*2c00*/  IMAD.SHL.U32 R186, R2, 0x2, RZ ;  /* 0x0000000202ba7824 */ /* 0x000fe200078e00ff */
[C---:B--2---:R-:W-:Y:S01]  /*2c10*/  IADD3 R5, R213.reuse, R248, RZ ;  /* 0x000000f8d5057210 */ /* 0x044fe20007ffe0ff */
[----:B------:R-:W-:-:S02]  /*2c20*/  IMAD.IADD R2, R213, 0x1, R246 ;  /* 0x00000001d5027824 */ /* 0x000fc400078e02f6 */
[C---:B------:R-:W-:Y:S01]  /*2c30*/  IMAD.IADD R4, R213.reuse, 0x1, R247 ;  /* 0x00000001d5047824 */ /* 0x040fe200078e02f7 */
[----:B------:R-:W-:Y:S01]  /*2c40*/  SEL R200, R200, 0xffffffe0, !P1 ;  /* 0xffffffe0c8c87807 */ /* 0x000fe20004800000 */
[C---:B------:R-:W-:Y:S01]  /*2c50*/  IMAD.IADD R228, R213.reuse, 0x1, R2 ;  /* 0x00000001d5e47824 */ /* 0x040fe200078e0202 */
[C---:B------:R-:W-:Y:S01]  /*2c60*/  IADD3 R232, R213.reuse, R5, RZ ;  /* 0x00000005d5e87210 */ /* 0x040fe20007ffe0ff */
[----:B------:R-:W-:Y:S01]  /*2c70*/  IMAD.IADD R230, R213, 0x1, R4 ;  /* 0x00000001d5e67824 */ /* 0x000fe200078e0204 */
[----:B------:R-:W-:Y:S01]  /*2c80*/  SEL R191, R191, 0xffffffc0, !P2 ;  /* 0xffffffc0bfbf7807 */ /* 0x000fe20005000000 */
[----:B------:R-:W-:Y:S01]  /*2c90*/  IMAD.IADD R195, R193, 0x1, R200 ;  /* 0x00000001c1c37824 */ /* 0x000fe200078e02c8 */
[C---:B------:R-:W-:Y:S01]  /*2ca0*/  IADD3 R231, R213.reuse, R232, RZ ;  /* 0x000000e8d5e77210 */ /* 0x040fe20007ffe0ff */
[----:B------:R-:W-:Y:S01]  /*2cb0*/  IMAD.IADD R194, R200, 0x1, R192 ;  /* 0x00000001c8c27824 */ /* 0x000fe200078e02c0 */
[C---:B------:R-:W-:Y:S01]  /*2cc0*/  IADD3 R227, R213.reuse, R228, RZ ;  /* 0x000000e4d5e37210 */ /* 0x040fe20007ffe0ff */
        /* <DEDUP_REMOVED lines=29> */
[----:B------:R-:W-:Y:S01]  /*2ea0*/  IMAD.IADD R197, R191, 0x1, R192 ;  /* 0x00000001bfc57824 */ /* 0x000fe200078e02c0 */
[----:B------:R-:W-:Y:S01]  /*2eb0*/  IADD3 R198, R193, R191, RZ ;  /* 0x000000bfc1c67210 */ /* 0x000fe20007ffe0ff */
[C---:B------:R-:W-:Y:S01]  /*2ec0*/  IMAD.IADD R196, R191.reuse, 0x1, R194 ;  /* 0x00000001bfc47824 */ /* 0x040fe200078e02c2 */
[----:B------:R-:W-:Y:S01]  /*2ed0*/  IADD3 R199, R191, R195, RZ ;  /* 0x000000c3bfc77210 */ /* 0x000fe20007ffe0ff */
[C---:B------:R-:W-:Y:S01]  /*2ee0*/  IMAD.IADD R236, R213.reuse, 0x1, R229 ;  /* 0x00000001d5ec7824 */ /* 0x040fe200078e02e5 */
[----:B------:R-:W-:-:S02]  /*2ef0*/  IADD3 R237, R213, R231, RZ ;  /* 0x000000e7d5ed7210 */ /* 0x000fc40007ffe0ff */
[----:B-1-3--:R-:W-:Y:S02]  /*2f00*/  IADD3 R235, R213, R227, RZ ;  /* 0x000000e3d5eb7210 */ /* 0x00afe40007ffe0ff */
.L_x_505:
        /* <DEDUP_REMOVED lines=16> */
[----:B------:R-:W-:Y:S01]  /*3010*/  LDSM.16.M88.4 R100, [R2] ;  /* 0x000000000264783b */ /* 0x000fe20000000200 */
[C---:B------:R-:W-:Y:S07]  /*3020*/  HMMA.16816.F32.BF16 R8, R16.reuse, R10, RZ ;  /* 0x0000000a1008723c */ /* 0x040fee00000418ff */
[----:B------:R-:W1:Y:S01]  /*3030*/  LDSM.16.M88.4 R104, [R189+0xc000] ;  /* 0x00c00000bd68783b */ /* 0x000e620000000200 */
        /* <DEDUP_REMOVED lines=8> */
[C---:B------:R-:W-:Y:S08]  /*30c0*/  HMMA.16816.F32.BF16 R12, R56.reuse, R64, R12 ;  /* 0x00000040380c723c */ /* 0x040ff0000004180c */
[----:B------:R-:W-:Y:S01]  /*30d0*/  HMMA.16816.F32.BF16 R16, R56, R66, R16 ;  /* 0x000000423810723c */ /* 0x000fe20000041810 */
[----:B------:R-:W4:Y:S07]  /*30e0*/  LDSM.16.M88.4 R56, [R190+0xc800] ;  /* 0x00c80000be38783b */ /* 0x000f2e0000000200 */
[C---:B-1----:R-:W-:Y:S01]  /*30f0*/  HMMA.16816.F32.BF16 R4, R100.reuse, R104, R4 ;  /* 0x000000686404723c */ /* 0x042fe20000041804 */
[----:B------:R-:W1:Y:S07]  /*3100*/  LDSM.16.M88.4 R64, [R187+0xe000] ;  /* 0x00e00000bb40783b */ /* 0x000e6e0000000200 */
        /* <DEDUP_REMOVED lines=9> */
[C---:B------:R-:W-:Y:S08]  /*31a0*/  HMMA.16816.F32.BF16 R12, R108.reuse, R56, R12 ;  /* 0x000000386c0c723c */ /* 0x040ff0000004180c */
[----:B------:R-:W-:Y:S01]  /*31b0*/  HMMA.16816.F32.BF16 R16, R108, R58, R16 ;  /* 0x0000003a6c10723c */ /* 0x000fe20000041810 */
[----:B------:R-:W3:Y:S03]  /*31c0*/  LDSM.16.M88.4 R56, [R188+0xe800] ;  /* 0x00e80000bc38783b */ /* 0x000ee60000000200 */
[----:B----4-:R-:W-:Y:S04]  /*31d0*/  SHF.L.U32 R0, R210, 0x6, RZ ;  /* 0x00000006d2007819 */ /* 0x010fe800000006ff */
[C---:B-1----:R-:W-:Y:S01]  /*31e0*/  HMMA.16816.F32.BF16 R4, R60.reuse, R64, R4 ;  /* 0x000000403c04723c */ /* 0x042fe20000041804 */
[----:B------:R1:W4:Y:S04]  /*31f0*/  LDSM.16.M88.4 R108, [R2+0x2000] ;  /* 0x00200000026c783b */ /* 0x0003280000000200 */
[----:B------:R-:W-:Y:S03]  /*3200*/  ISETP.GE.AND P2, PT, R0, R242, PT ;  /* 0x000000f20000720c */ /* 0x000fe60003f46270 */
[C---:B------:R-:W-:Y:S01]  /*3210*/  HMMA.16816.F32.BF16 R8, R60.reuse, R66, R8 ;  /* 0x000000423c08723c */ /* 0x040fe20000041808 */
[----:B------:R-:W-:Y:S02]  /*3220*/  LDSM.16.M88.4 R64, [R190+0xe000] ;  /* 0x00e00000be40783b */ /* 0x000fe40000000200 */
[----:B------:R-:W-:Y:S05]  /*3230*/  ISETP.LT.AND P2, PT, R243, R224, P2 ;  /* 0x000000e0f300720c */ /* 0x000fea0001741270 */
[C---:B---3--:R-:W-:Y:S08]  /*3240*/  HMMA.16816.F32.BF16 R12, R60.reuse, R52, R12 ;  /* 0x000000343c0c723c */ /* 0x048ff0000004180c */
[----:B------:R-:W-:Y:S01]  /*3250*/  HMMA.16816.F32.BF16 R16, R60, R54, R16 ;  /* 0x000000363c10723c */ /* 0x000fe20000041810 */
[----:B------:R-:W3:Y:S03]  /*3260*/  LDSM.16.M88.4 R52, [R189+0xe800] ;  /* 0x00e80000bd34783b */ /* 0x000ee60000000200 */
[----:B-1----:R-:W-:Y:S04]  /*3270*/  FMUL.FTZ R2, R216, 1.4426950216293334961 ;  /* 0x3fb8aa3bd8027820 */ /* 0x002fe80000410000 */
[C---:B------:R-:W-:Y:S01]  /*3280*/  HMMA.16816.F32.BF16 R4, R100.reuse, R104, R4 ;  /* 0x000000686404723c */ /* 0x040fe20000041804 */
[----:B------:R-:W1:Y:S04]  /*3290*/  LDSM.16.M88.4 R60, [R180+0x2000] ;  /* 0x00200000b43c783b */ /* 0x000e680000000200 */
[----:B------:R-:W-:Y:S03]  /*32a0*/  FSEL R2, R2, RZ, P0 ;  /* 0x000000ff02027208 */ /* 0x000fe60000000000 */
[C---:B------:R-:W-:Y:S08]  /*32b0*/  HMMA.16816.F32.BF16 R8, R100.reuse, R106, R8 ;  /* 0x0000006a6408723c */ /* 0x040ff00000041808 */
[C---:B------:R-:W-:Y:S08]  /*32c0*/  HMMA.16816.F32.BF16 R12, R100.reuse, R56, R12 ;  /* 0x00000038640c723c */ /* 0x040ff0000004180c */
[----:B------:R-:W-:Y:S08]  /*32d0*/  HMMA.16816.F32.BF16 R16, R100, R58, R16 ;  /* 0x0000003a6410723c */ /* 0x000ff00000041810 */
[C---:B----4-:R-:W-:Y:S08]  /*32e0*/  HMMA.16816.F32.BF16 R4, R108.reuse, R112, R4 ;  /* 0x000000706c04723c */ /* 0x050ff00000041804 */
[C---:B------:R-:W-:Y:S08]  /*32f0*/  HMMA.16816.F32.BF16 R8, R108.reuse, R114, R8 ;  /* 0x000000726c08723c */ /* 0x040ff00000041808 */
[C---:B---3--:R-:W-:Y:S08]  /*3300*/  HMMA.16816.F32.BF16 R12, R108.reuse, R52, R12 ;  /* 0x000000346c0c723c */ /* 0x048ff0000004180c */
        /* <DEDUP_REMOVED lines=25> */
[----:B---3--:R-:W-:Y:S01]  /*34a0*/  MOV R0, R100 ;  /* 0x0000006400007202 */ /* 0x008fe20000000f00 */
        /* <DEDUP_REMOVED lines=8> */
[----:B------:R-:W-:Y:S05]  /*3530*/  @!P2 ISETP.GE.AND P1, PT, R4, R6, PT ;  /* 0x000000060400a20c */ /* 0x000fea0003f26270 */
[----:B------:R1:W1:Y:S01]  /*3540*/  MUFU.TANH R64, R9 ;  /* 0x0000000900407308 */ /* 0x0002620000002400 */
[----:B------:R-:W-:Y:S02]  /*3550*/  @!P2 IMNMX R5, R5, R224, PT ;  /* 0x000000e00505a217 */ /* 0x000fe40003800200 */
[----:B------:R-:W-:Y:S02]  /*3560*/  @!P2 FSEL R0, R100, -INF , !P1 ;  /* 0xff8000006400a808 */ /* 0x000fe40004800000 */
[C---:B--2---:R-:W-:Y:S02]  /*3570*/  @!P2 IADD3 R8, R4.reuse, 0x1, RZ ;  /* 0x000000010408a810 */ /* 0x044fe40007ffe0ff */
[-C--:B------:R-:W-:Y:S02]  /*3580*/  @!P2 ISETP.GE.AND P1, PT, R4, R5.reuse, PT ;  /* 0x000000050400a20c */ /* 0x080fe40003f26270 */
[----:B------:R-:W-:Y:S01]  /*3590*/  @!P2 ISETP.GE.AND P0, PT, R8, R6, PT ;  /* 0x000000060800a20c */ /* 0x000fe20003f06270 */
[----:B------:R2:W2:Y:S01]  /*35a0*/  MUFU.TANH R103, R10 ;  /* 0x0000000a00677308 */ /* 0x0004a20000002400 */
[--C-:B---3--:R-:W-:Y:S01]  /*35b0*/  FFMA.FTZ R7, R0, c[0x0][0x23c], -R2.reuse ;  /* 0x00008f0000077a23 */ /* 0x108fe20000010802 */
[----:B------:R-:W-:Y:S02]  /*35c0*/  MOV R0, R66 ;  /* 0x0000004200007202 */ /* 0x000fe40000000f00 */
[----:B------:R-:W-:Y:S02]  /*35d0*/  @!P2 FSEL R0, R66, -INF , !P0 ;  /* 0xff8000004200a808 */ /* 0x000fe40004000000 */
[C---:B------:R-:W-:Y:S04]  /*35e0*/  FSETP.NEU.FTZ.AND P0, PT, R217.reuse, -INF , PT ;  /* 0xff800000d900780b */ /* 0x040fe80003f1d000 */
[----:B------:R4:W-:Y:S01]  /*35f0*/  MUFU.EX2 R113, R7 ;  /* 0x0000000700717308 */ /* 0x0009e20000000800 */
[----:B-1----:R-:W-:Y:S09]  /*3600*/  FMUL.FTZ R9, R217, 1.4426950216293334961 ;  /* 0x3fb8aa3bd9097820 */ /* 0x002ff20000410000 */
        /* <DEDUP_REMOVED lines=39> */
[C---:B---3--:R-:W-:Y:S04]  /*3880*/  @!P2 IADD3 R9, R4.reuse, 0x10, RZ ;  /* 0x000000100409a810 */ /* 0x048fe80007ffe0ff */
        /* <DEDUP_REMOVED lines=33> */
[-C--:B------:R-:W-:Y:S03]  /*3aa0*/  @!P2 ISETP.GE.AND P0, PT, R9, R5.reuse, PT ;  /* 0x000000050900a20c */ /* 0x080fe60003f06270 */
        /* <DEDUP_REMOVED lines=176> */
.L_x_503:
        /* <DEDUP_REMOVED lines=85> */
.L_x_504:
        /* <DEDUP_REMOVED lines=8> */
[----:B------:R-:W-:Y:S01]  /*4b80*/  IMAD R215, R215, 0x28, RZ ;  /* 0x00000028d7d77824 */ /* 0x000fe200078e02ff */
        /* <DEDUP_REMOVED lines=51> */
[----:B------:R-:W-:Y:S01]  /*4ec0*/  IMAD.SHL.U32 R0, R0, 0x20, RZ ;  /* 0x0000002000007824 */ /* 0x000fe200078e00ff */
        /* <DEDUP_REMOVED lines=9> */
[-C--:B------:R-:W-:Y:S02]  /*4f60*/  LEA R104, P1, R213, R100.reuse, 0x2 ;  /* 0x00000064d5687211 */ /* 0x080fe400078210ff */
[-C--:B------:R-:W-:Y:S01]  /*4f70*/  LEA R112, P0, R245, R100.reuse, 0x2 ;  /* 0x00000064f5707211 */ /* 0x080fe200078010ff */
[----:B------:R-:W-:Y:S01]  /*4f80*/  HMMA.16816.F32.BF16 R64, R108, R102, R64 ;  /* 0x000000666c40723c */ /* 0x000fe20000041840 */
[----:B------:R1:W-:Y:S03]  /*4f90*/  RED.E.ADD.F32.FTZ.RN.STRONG.GPU [R100.64], R4 ;  /* 0x000000046400798e */ /* 0x0003e6000c10e786 */
[-C--:B------:R-:W-:Y:S02]  /*4fa0*/  LEA.HI.X.SX32 R105, R213, R101.reuse, 0x2, P1 ;  /* 0x00000065d5697211 */ /* 0x080fe400008f16ff */
[-C--:B------:R-:W-:Y:S02]  /*4fb0*/  LEA.HI.X.SX32 R113, R245, R101.reuse, 0x2, P0 ;  /* 0x00000065f5717211 */ /* 0x080fe400000f16ff */
[-C--:B------:R-:W-:Y:S01]  /*4fc0*/  LEA R108, P1, R2, R100.reuse, 0x2 ;  /* 0x00000064026c7211 */ /* 0x080fe200078210ff */
[----:B------:R2:W-:Y:S03]  /*4fd0*/  RED.E.ADD.F32.FTZ.RN.STRONG.GPU [R104.64], R5 ;  /* 0x000000056800798e */ /* 0x0005e6000c10e786 */
[-C--:B----4-:R-:W-:Y:S01]  /*4fe0*/  LEA R106, P0, R0, R100.reuse, 0x2 ;  /* 0x00000064006a7211 */ /* 0x090fe200078010ff */
[----:B------:R3:W-:Y:S01]  /*4ff0*/  RED.E.ADD.F32.FTZ.RN.STRONG.GPU [R112.64], R6 ;  /* 0x000000067000798e */ /* 0x0007e2000c10e786 */
[-C--:B------:R-:W-:Y:S01]  /*5000*/  LEA.HI.X.SX32 R109, R2, R101.reuse, 0x2, P1 ;  /* 0x00000065026d7211 */ /* 0x080fe200008f16ff */
[----:B------:R-:W-:Y:S01]  /*5010*/  IMAD.MOV.U32 R2, RZ, RZ, c[0x0][0x22c] ;  /* 0x00008b00ff027624 */ /* 0x000fe200078e00ff */
[CC--:B------:R-:W-:Y:S02]  /*5020*/  LEA R102, P2, R215.reuse, R100.reuse, 0x2 ;  /* 0x00000064d7667211 */ /* 0x0c0fe400078410ff */
[-C--:B------:R-:W-:Y:S01]  /*5030*/  LEA.HI.X.SX32 R107, R0, R101.reuse, 0x2, P0 ;  /* 0x00000065006b7211 */ /* 0x080fe200000f16ff */
[----:B------:R4:W-:Y:S01]  /*5040*/  RED.E.ADD.F32.FTZ.RN.STRONG.GPU [R108.64], R7 ;  /* 0x000000076c00798e */ /* 0x0009e2000c10e786 */
[-C--:B------:R-:W-:Y:S01]  /*5050*/  LEA.HI.X.SX32 R103, R215, R101.reuse, 0x2, P2 ;  /* 0x00000065d7677211 */ /* 0x080fe200010f16ff */
[----:B------:R-:W-:Y:S02]  /*5060*/  IMAD R2, R2, c[0x0][0x1c0], RZ ;  /* 0x0000700002027a24 */ /* 0x000fe400078e02ff */
[----:B------:R4:W-:Y:S01]  /*5070*/  RED.E.ADD.F32.FTZ.RN.STRONG.GPU [R106.64], R8 ;  /* 0x000000086a00798e */ /* 0x0009e2000c10e786 */
[C---:B------:R-:W-:Y:S02]  /*5080*/  IMAD.IADD R0, R213.reuse, 0x1, R248 ;  /* 0x00000001d5007824 */ /* 0x040fe400078e02f8 */
[----:B------:R-:W-:Y:S01]  /*5090*/  IMAD R2, R2, 0x38, RZ ;  /* 0x0000003802027824 */ /* 0x000fe200078e02ff */
[----:B------:R4:W-:Y:S01]  /*50a0*/  RED.E.ADD.F32.FTZ.RN.STRONG.GPU [R102.64], R9 ;  /* 0x000000096600798e */ /* 0x0009e2000c10e786 */
[CC--:B-1----:R-:W-:Y:S04]  /*50b0*/  LEA R4, P1, R214.reuse, R100.reuse, 0x2 ;  /* 0x00000064d6047211 */ /* 0x0c2fe800078210ff */
[-C--:B--2---:R-:W-:Y:S02]  /*50c0*/  LEA.HI.X.SX32 R5, R214, R101.reuse, 0x2, P1 ;  /* 0x00000065d6057211 */ /* 0x084fe400008f16ff */
[CC--:B---3--:R-:W-:Y:S03]  /*50d0*/  LEA R6, P0, R2.reuse, R100.reuse, 0x2 ;  /* 0x0000006402067211 */ /* 0x0c8fe600078010ff */
[----:B------:R1:W-:Y:S01]  /*50e0*/  RED.E.ADD.F32.FTZ.RN.STRONG.GPU [R4.64], R10 ;  /* 0x0000000a0400798e */ /* 0x0003e2000c10e786 */
[-C--:B----4-:R-:W-:Y:S02]  /*50f0*/  LEA.HI.X.SX32 R7, R2, R101.reuse, 0x2, P0 ;  /* 0x0000006502077211 */ /* 0x090fe400000f16ff */
[CC--:B------:R-:W-:Y:S03]  /*5100*/  LEA R8, P2, R232.reuse, R100.reuse, 0x2 ;  /* 0x00000064e8087211 */ /* 0x0c0fe600078410ff */
[----:B------:R2:W-:Y:S01]  /*5110*/  RED.E.ADD.F32.FTZ.RN.STRONG.GPU [R6.64], R11 ;  /* 0x0000000b0600798e */ /* 0x0005e2000c10e786 */
[-C--:B------:R-:W-:Y:S03]  /*5120*/  LEA.HI.X.SX32 R9, R232, R101.reuse, 0x2, P2 ;  /* 0x00000065e8097211 */ /* 0x080fe600010f16ff */
[----:B------:R-:W-:Y:S04]  /*5130*/  RED.E.ADD.F32.FTZ.RN.STRONG.GPU [R100.64+0x80], R16 ;  /* 0x000080106400798e */ /* 0x000fe8000c10e786 */
[----:B------:R-:W-:Y:S01]  /*5140*/  RED.E.ADD.F32.FTZ.RN.STRONG.GPU [R104.64+0x80], R17 ;  /* 0x000080116800798e */ /* 0x000fe2000c10e786 */
[CC--:B-1----:R-:W-:Y:S04]  /*5150*/  LEA R4, P0, R252.reuse, R100.reuse, 0x2 ;  /* 0x00000064fc047211 */ /* 0x0c2fe800078010ff */
[-C--:B------:R-:W-:Y:S02]  /*5160*/  LEA.HI.X.SX32 R5, R252, R101.reuse, 0x2, P0 ;  /* 0x00000065fc057211 */ /* 0x080fe400000f16ff */
[-C--:B------:R-:W-:Y:S03]  /*5170*/  LEA R10, P0, R0, R100.reuse, 0x2 ;  /* 0x00000064000a7211 */ /* 0x080fe600078010ff */
        /* <DEDUP_REMOVED lines=21> */
[CC--:B-1----:R-:W-:Y:S02]  /*52d0*/  LEA R4, P0, R251.reuse, R100.reuse, 0x2 ;  /* 0x00000064fb047211 */ /* 0x0c2fe400078010ff */
[-C--:B------:R-:W-:Y:S02]  /*52e0*/  LEA R14, P5, R250, R100.reuse, 0x2 ;  /* 0x00000064fa0e7211 */ /* 0x080fe400078a10ff */
[-C--:B------:R-:W-:Y:S02]  /*52f0*/  LEA.HI.X.SX32 R5, R251, R101.reuse, 0x2, P0 ;  /* 0x00000065fb057211 */ /* 0x080fe400000f16ff */
[CC--:B------:R-:W-:Y:S03]  /*5300*/  LEA R10, P0, R0.reuse, R100.reuse, 0x2 ;  /* 0x00000064000a7211 */ /* 0x0c0fe600078010ff */
[----:B------:R1:W-:Y:S01]  /*5310*/  RED.E.ADD.F32.FTZ.RN.STRONG.GPU [R4.64], R54 ;  /* 0x000000360400798e */ /* 0x0003e2000c10e786 */
[-C--:B------:R-:W-:Y:S01]  /*5320*/  LEA.HI.X.SX32 R11, R0, R101.reuse, 0x2, P0 ;  /* 0x00000065000b7211 */ /* 0x080fe200000f16ff */
[----:B------:R-:W-:Y:S01]  /*5330*/  IMAD.IADD R0, R213, 0x1, R246 ;  /* 0x00000001d5007824 */ /* 0x000fe200078e02f6 */
[CC--:B--2---:R-:W-:Y:S01]  /*5340*/  LEA R6, P1, R229.reuse, R100.reuse, 0x2 ;  /* 0x00000064e5067211 */ /* 0x0c4fe200078210ff */
[----:B------:R2:W-:Y:S01]  /*5350*/  RED.E.ADD.F32.FTZ.RN.STRONG.GPU [R12.64], R55 ;  /* 0x000000370c00798e */ /* 0x0005e2000c10e786 */
[-C--:B------:R-:W-:Y:S02]  /*5360*/  LEA.HI.X.SX32 R15, R250, R101.reuse, 0x2, P5 ;  /* 0x00000065fa0f7211 */ /* 0x080fe400028f16ff */
[-C--:B------:R-:W-:Y:S01]  /*5370*/  LEA.HI.X.SX32 R7, R229, R101.reuse, 0x2, P1 ;  /* 0x00000065e5077211 */ /* 0x080fe200008f16ff */
[----:B------:R3:W-:Y:S04]  /*5380*/  RED.E.ADD.F32.FTZ.RN.STRONG.GPU [R10.64], R56 ;  /* 0x000000380a00798e */ /* 0x0007e8000c10e786 */
[----:B------:R4:W-:Y:S04]  /*5390*/  RED.E.ADD.F32.FTZ.RN.STRONG.GPU [R8.64], R57 ;  /* 0x000000390800798e */ /* 0x0009e8000c10e786 */
[----:B------:R4:W-:Y:S04]  /*53a0*/  RED.E.ADD.F32.FTZ.RN.STRONG.GPU [R6.64], R58 ;  /* 0x0000003a0600798e */ /* 0x0009e8000c10e786 */
[----:B------:R-:W-:Y:S01]  /*53b0*/  LDSM.16.MT88.4 R52, [R185+0x10800] ;  /* 0x01080000b934783b */ /* 0x000fe20000004200 */
[CC--:B-1----:R-:W-:Y:S04]  /*53c0*/  LEA R4, P0, R236.reuse, R100.reuse, 0x2 ;  /* 0x00000064ec047211 */ /* 0x0c2fe800078010ff */
[-C--:B------:R-:W-:Y:S02]  /*53d0*/  LEA.HI.X.SX32 R5, R236, R101.reuse, 0x2, P0 ;  /* 0x00000065ec057211 */ /* 0x080fe400000f16ff */
[-C--:B--2---:R-:W-:Y:S02]  /*53e0*/  LEA R12, P4, R246, R100.reuse, 0x2 ;  /* 0x00000064f60c7211 */ /* 0x084fe400078810ff */
[-C--:B---3--:R-:W-:Y:S01]  /*53f0*/  LEA R10, P3, R0, R100.reuse, 0x2 ;  /* 0x00000064000a7211 */ /* 0x088fe200078610ff */
[----:B------:R1:W-:Y:S01]  /*5400*/  RED.E.ADD.F32.FTZ.RN.STRONG.GPU [R4.64], R59 ;  /* 0x0000003b0400798e */ /* 0x0003e2000c10e786 */
[-C--:B------:R-:W-:Y:S02]  /*5410*/  LEA.HI.X.SX32 R13, R246, R101.reuse, 0x2, P4 ;  /* 0x00000065f60d7211 */ /* 0x080fe400020f16ff */
[-C--:B----4-:R-:W-:Y:S01]  /*5420*/  LEA R8, P2, R228, R100.reuse, 0x2 ;  /* 0x00000064e4087211 */ /* 0x090fe200078410ff */
        /* <DEDUP_REMOVED lines=23> */
[C---:B------:R-:W-:Y:S02]  /*55a0*/  ISETP.GT.AND P2, PT, R210.reuse, R238, PT ;  /* 0x000000eed200720c */ /* 0x040fe40003f44270 */
        /* <DEDUP_REMOVED lines=52> */
[----:B------:R-:W3:Y:S01]  /*58f0*/  LDL R107, [R1+0x8] ;  /* 0x00000800016b7983 */ /* 0x000ee20000100800 */
        /* <DEDUP_REMOVED lines=64> */
[----:B------:R-:W-:-:S02]  /*5d00*/  F2FP.BF16.PACK_AB R2, R2, R92 ;  /* 0x0000005c0202723e */ /* 0x000fc400000010ff */
[----:B------:R-:W-:Y:S02]  /*5d10*/  F2FP.BF16.PACK_AB R46, R47, R46 ;  /* 0x0000002e2f2e723e */ /* 0x000fe400000010ff */
[----:B------:R-:W-:Y:S01]  /*5d20*/  F2FP.BF16.PACK_AB R0, R0, R94 ;  /* 0x0000005e0000723e */ /* 0x000fe200000010ff */
[----:B--2---:R-:W-:Y:S04]  /*5d30*/  STS [R106], R12 ;  /* 0x0000000c6a007388 */ /* 0x004fe80000000800 */
[----:B------:R-:W-:Y:S01]  /*5d40*/  STS [R106+0x400], R11 ;  /* 0x0004000b6a007388 */ /* 0x000fe20000000800 */
[----:B---3--:R-:W-:-:S03]  /*5d50*/  ISETP.NE.AND P0, PT, R107, -0x1, PT ;  /* 0xffffffff6b00780c */ /* 0x008fc60003f05270 */
        /* <DEDUP_REMOVED lines=45> */
.L_x_506:
        /* <DEDUP_REMOVED lines=15> */
.L_x_507:
        /* <DEDUP_REMOVED lines=40> */
.L_x_509:
[----:B-1-34-:R-:W-:Y:S05]  /*63a0*/  BSYNC B0 ;  /* 0x0000000000007941 */ /* 0x01afea0003800000 */
.L_x_508:
        /* <DEDUP_REMOVED lines=16> */
.L_x_511:
[----:B------:R-:W-:Y:S05]  /*64b0*/  BSYNC B0 ;  /* 0x0000000000007941 */ /* 0x000fea0003800000 */
.L_x_510:
        /* <DEDUP_REMOVED lines=21> */
.L_x_513:
[----:B------:R-:W-:Y:S05]  /*6610*/  BSYNC B0 ;  /* 0x0000000000007941 */ /* 0x000fea0003800000 */
.L_x_512:
        /* <DEDUP_REMOVED lines=12> */
.L_x_502:
[----:B------:R-:W-:Y:S05]  /*66e0*/  BSYNC B1 ;  /* 0x0000000000017941 */ /* 0x000fea0003800000 */
.L_x_488:
[----:B------:R-:W-:-:S04]  /*66f0*/  IADD3 R241, R241, c[0x0][0xc], RZ ;  /* 0x00000300f1f17a10 */ /* 0x000fc80007ffe0ff */
[----:B------:R-:W-:-:S13]  /*6700*/  ISETP.GE.AND P0, PT, R241, UR4, PT ;  /* 0x00000004f1007c0c */ /* 0x000fda000bf06270 */
[----:B------:R-:W-:Y:S01]  /*6710*/  @P0 CALL.REL.NOINC `(.L_x_514) ;  /* 0x0000001000000944 */ /* 0x000fe20003c00000 */
[----:B------:R-:W-:Y:S05]  /*6720*/  BRA `(.L_x_515) ;  /* 0xffffa1a000007947 */ /* 0x000fea000383ffff */
.L_x_514:
[----:B------:R-:W-:Y:S05]  /*6730*/  EXIT ;  /* 0x000000000000794d */ /* 0x000fea0003800000 */
.L_x_516:
        /* <DEDUP_REMOVED lines=12> */
.L_x_1076:


//--------------------- .text._ZN5flash44flash_bwd_dq_dk_dv_loop_seqk_parallel_kernelI23Flash_bwd_kernel_traitsILi128ELi64ELi64ELi8ELi4ELi2ELi2ELb1ELb0EN7cutlass10bfloat16_tE19Flash_kernel_traitsILi128ELi64ELi64ELi8ES3_EELb1ELb1ELb0ELb1ELb0ELb0ELb0EEEvNS_16Flash_bwd_paramsE --------------------------
	.section	.text._ZN5flash44flash_bwd_dq_dk_dv_loop_seqk_parallel_kernelI23Flash_bwd_kernel_traitsILi128ELi64ELi64ELi8ELi4ELi2ELi2ELb1ELb0EN7cutlass10bfloat16_tE19Flash_kernel_traitsILi128ELi64ELi64ELi8ES3_EELb1ELb1ELb0ELb1ELb0ELb0ELb0EEEvNS_16Flash_bwd_paramsE,"ax",@progbits
	.sectioninfo	@"SHI_REGISTERS=255"
	.align	128
        .global         _ZN5flash44flash_bwd_dq_dk_dv_loop_seqk_parallel_kernelI23Flash_bwd_kernel_traitsILi128ELi64ELi64ELi8ELi4ELi2ELi2ELb1ELb0EN7cutlass10bfloat16_tE19Flash_kernel_traitsILi128ELi64ELi64ELi8ES3_EELb1ELb1ELb0ELb1ELb0ELb0ELb0EEEvNS_16Flash_bwd_paramsE
        .type           _ZN5flash44flash_bwd_dq_dk_dv_loop_seqk_parallel_kernelI23Flash_bwd_kernel_traitsILi128ELi64ELi64ELi8ELi4ELi2ELi2ELb1ELb0EN7cutlass10bfloat16_tE19Flash_kernel_traitsILi128ELi64ELi64ELi8ES3_EELb1ELb1ELb0ELb1ELb0ELb0ELb0EEEvNS_16Flash_bwd_paramsE,@function
        .size           _ZN5flash44flash_bwd_dq_dk_dv_loop_seqk_parallel_kernelI23Flash_bwd_kernel_traitsILi128ELi64ELi64ELi8ELi4ELi2ELi2ELb1ELb0EN7cutlass10bfloat16_tE19Flash_kernel_traitsILi128ELi64ELi64ELi8ES3_EELb1ELb1ELb0ELb1ELb0ELb0ELb0EEEvNS_16Flash_bwd_paramsE,(.L_x_1077 - _ZN5flash44flash_bwd_dq_dk_dv_loop_seqk_parallel_kernelI23Flash_bwd_kernel_traitsILi128ELi64ELi64ELi8ELi4ELi2ELi2ELb1ELb0EN7cutlass10bfloat16_tE19Flash_kernel_traitsILi128ELi64ELi64ELi8ES3_EELb1ELb1ELb0ELb1ELb0ELb0ELb0EEEvNS_16Flash_bwd_paramsE)
        .other          _ZN5flash44flash_bwd_dq_dk_dv_loop_seqk_parallel_kernelI23Flash_bwd_kernel_traitsILi128ELi64ELi64ELi8ELi4ELi2ELi2ELb1ELb0EN7cutlass10bfloat16_tE19Flash_kernel_traitsILi128ELi64ELi64ELi8ES3_EELb1ELb1ELb0ELb1ELb0ELb0ELb0EEEvNS_16Flash_bwd_paramsE,@"STO_CUDA_ENTRY STV_DEFAULT"
_ZN5flash44flash_bwd_dq_dk_dv_loop_seqk_parallel_kernelI23Flash_bwd_kernel_traitsILi128ELi64ELi64ELi8ELi4ELi2ELi2ELb1ELb0EN7cutlass10bfloat16_tE19Flash_kernel_traitsILi128ELi64ELi64ELi8ES3_EELb1ELb1ELb0ELb1ELb0ELb0ELb0EEEvNS_16Flash_bwd_paramsE:
.text._ZN5flash44flash_bwd_dq_dk_dv_loop_seqk_parallel_kernelI23Flash_bwd_kernel_traitsILi128ELi64ELi64ELi8ELi4ELi2ELi2ELb1ELb0EN7cutlass10bfloat16_tE19Flash_kernel_traitsILi128ELi64ELi64ELi8ES3_EELb1ELb1ELb0ELb1ELb0ELb0ELb0EEEvNS_16Flash_bwd_paramsE:
        /* <DEDUP_REMOVED lines=14> */
[----:B------:R-:W-:Y:S01]  /*00e0*/  IMAD.MOV.U32 R185, RZ, RZ, 0x40 ;  /* 0x00000040ffb97424 */ /* 0x000fe200078e00ff */
[----:B------:R-:W-:Y:S01]  /*00f0*/  USHF.R.S32.HI UR6, URZ, 0x1f, UR15 ;  /* 0x0000001f3f067899 */ /* 0x000fe2000801140f */
[----:B------:R-:W-:Y:S01]  /*0100*/  IMAD.MOV.U32 R221, RZ, RZ, -0x10 ;  /* 0xfffffff0ffdd7424 */ /* 0x000fe200078e00ff */
[----:B------:R-:W-:Y:S02]  /*0110*/  ULDC.U8 UR7, c[0x0][0x328] ;  /* 0x0000ca0000077ab9 */ /* 0x000fe40000000000 */
[----:B------:R-:W-:Y:S01]  /*0120*/  UISETP.NE.AND UP5, UPT, UR7, URZ, UPT ;  /* 0x0000003f0700728c */ /* 0x000fe2000bfa5270 */
[----:B------:R-:W3:Y:S01]  /*0130*/  S2UR UR36, SR_CTAID.Z ;  /* 0x00000000002479c3 */ /* 0x000ee20000002700 */
[----:B------:R-:W-:-:S02]  /*0140*/  ULDC UR48, c[0x0][0x22c] ;  /* 0x00008b0000307ab9 */ /* 0x000fc40000000800 */
[----:B------:R-:W-:Y:S02]  /*0150*/  ULDC UR38, c[0x0][0x1c0] ;  /* 0x0000700000267ab9 */ /* 0x000fe40000000800 */
[----:B------:R-:W-:Y:S02]  /*0160*/  UMOV UR5, 0x80 ;  /* 0x0000008000057882 */ /* 0x000fe40000000000 */
[----:B------:R-:W-:Y:S02]  /*0170*/  ULDC UR4, c[0x0][0x210] ;  /* 0x0000840000047ab9 */ /* 0x000fe40000000800 */
[----:B------:R-:W-:Y:S02]  /*0180*/  ULDC UR58, c[0x0][0x234] ;  /* 0x00008d00003a7ab9 */ /* 0x000fe40000000800 */
[----:B------:R-:W-:Y:S02]  /*0190*/  ULDC UR10, c[0x0][0x1c0] ;  /* 0x00007000000a7ab9 */ /* 0x000fe40000000800 */
[----:B------:R-:W-:Y:S01]  /*01a0*/  ULDC UR11, c[0x0][0x1c0] ;  /* 0x00007000000b7ab9 */ /* 0x000fe20000000800 */
[----:B-1----:R-:W-:Y:S01]  /*01b0*/  SHF.R.S32.HI R4, RZ, 0x1f, R10 ;  /* 0x0000001fff047819 */ /* 0x002fe2000001140a */
[----:B--2---:R-:W-:-:S02]  /*01c0*/  UIMAD.WIDE.U32 UR44, UR33, UR15, URZ ;  /* 0x0000000f212c72a5 */ /* 0x004fc4000f8e003f */
[----:B------:R-:W-:Y:S01]  /*01d0*/  USHF.L.U32 UR15, UR33, 0x7, URZ ;  /* 0x00000007210f7899 */ /* 0x000fe2000800063f */
[CC--:B------:R-:W-:Y:S01]  /*01e0*/  LEA.HI R2, R4.reuse, R10.reuse, RZ, 0x5 ;  /* 0x0000000a04027211 */ /* 0x0c0fe200078f28ff */
[----:B------:R-:W-:Y:S01]  /*01f0*/  UIMAD.WIDE UR38, UR48, UR38, URZ ;  /* 0x00000026302672a5 */ /* 0x000fe2000f8e023f */
[----:B------:R-:W-:Y:S01]  /*0200*/  LEA.HI R9, R4, R10, RZ, 0x3 ;  /* 0x0000000a04097211 */ /* 0x000fe200078f18ff */
[----:B------:R-:W-:Y:S01]  /*0210*/  UIMAD UR58, UR5, UR4, UR58 ;  /* 0x00000004053a72a4 */ /* 0x000fe2000f8e023a */
[--C-:B------:R-:W-:Y:S01]  /*0220*/  SHF.R.S32.HI R0, RZ, 0x5, R2.reuse ;  /* 0x00000005ff007819 */ /* 0x100fe20000011402 */
[----:B---3--:R-:W-:Y:S01]  /*0230*/  UIMAD UR49, UR36, UR48, URZ ;  /* 0x00000030243172a4 */ /* 0x008fe2000f8e023f */
[----:B------:R-:W-:Y:S01]  /*0240*/  SHF.R.S32.HI R3, RZ, 0x1f, R2 ;  /* 0x0000001fff037819 */ /* 0x000fe20000011402 */
[----:B------:R-:W-:Y:S01]  /*0250*/  USHF.R.S32.HI UR7, URZ, 0x1f, UR33 ;  /* 0x0000001f3f077899 */ /* 0x000fe20008011421 */
[C---:B------:R-:W-:Y:S01]  /*0260*/  LOP3.LUT R8, R2.reuse, 0xffffffe0, RZ, 0xc0, !PT ;  /* 0xffffffe002087812 */ /* 0x040fe200078ec0ff */
[----:B------:R-:W-:Y:S01]  /*0270*/  UIMAD UR48, UR48, UR10, URZ ;  /* 0x0000000a303072a4 */ /* 0x000fe2000f8e023f */
[-C--:B------:R-:W-:Y:S01]  /*0280*/  LEA.HI R3, R3, R0.reuse, RZ, 0x2 ;  /* 0x0000000003037211 */ /* 0x080fe200078f10ff */
[----:B------:R-:W-:Y:S01]  /*0290*/  UIMAD UR4, UR33, UR11, UR36 ;  /* 0x0000000b210472a4 */ /* 0x000fe2000f8e0224 */
[----:B------:R-:W-:Y:S01]  /*02a0*/  LEA.HI R2, R2, R0, RZ, 0x1 ;  /* 0x0000000002027211 */ /* 0x000fe200078f08ff */
[----:B------:R-:W-:Y:S01]  /*02b0*/  IMAD.IADD R8, R10, 0x1, -R8 ;  /* 0x000000010a087824 */ /* 0x000fe200078e0a08 */
[----:B------:R-:W-:Y:S01]  /*02c0*/  LOP3.LUT R3, R3, 0xfffffffc, RZ, 0xc0, !PT ;  /* 0xfffffffc03037812 */ /* 0x000fe200078ec0ff */
[----:B------:R-:W-:Y:S01]  /*02d0*/  ULDC UR14, c[0x0][0x1c0] ;  /* 0x00007000000e7ab9 */ /* 0x000fe20000000800 */
[----:B------:R-:W-:Y:S01]  /*02e0*/  LOP3.LUT R2, R2, 0xfffffffe, RZ, 0xc0, !PT ;  /* 0xfffffffe02027812 */ /* 0x000fe200078ec0ff */
[----:B------:R-:W-:Y:S01]  /*02f0*/  ULDC UR9, c[0x0][0x1c0] ;  /* 0x0000700000097ab9 */ /* 0x000fe20000000800 */
[-C--:B------:R-:W-:Y:S01]  /*0300*/  LEA.HI R5, R4, R10.reuse, RZ, 0x4 ;  /* 0x0000000a04057211 */ /* 0x080fe200078f20ff */
[----:B------:R-:W-:Y:S01]  /*0310*/  IMAD.IADD R15, R0, 0x1, -R3 ;  /* 0x00000001000f7824 */ /* 0x000fe200078e0a03 */
[-C--:B------:R-:W-:Y:S01]  /*0320*/  LEA.HI R12, R4, R10.reuse, RZ, 0x7 ;  /* 0x0000000a040c7211 */ /* 0x080fe200078f38ff */
[----:B------:R-:W-:Y:S01]  /*0330*/  IMAD.IADD R194, R0, 0x1, -R2 ;  /* 0x0000000100c27824 */ /* 0x000fe200078e0a02 */
[CC--:B------:R-:W-:Y:S01]  /*0340*/  LEA.HI R13, R4.reuse, R10.reuse, RZ, 0x6 ;  /* 0x0000000a040d7211 */ /* 0x0c0fe200078f30ff */
[----:B------:R-:W-:Y:S01]  /*0350*/  UIMAD UR55, UR6, UR33, URZ ;  /* 0x00000021063772a4 */ /* 0x000fe2000f8e023f */
[----:B------:R-:W-:Y:S01]  /*0360*/  LEA.HI R4, R4, R10, RZ, 0x2 ;  /* 0x0000000a04047211 */ /* 0x000fe200078f10ff */
[----:B------:R-:W-:Y:S01]  /*0370*/  STL [R1], R15 ;  /* 0x0000000f01007387 */ /* 0x000fe20000100800 */
[----:B------:R-:W-:Y:S01]  /*0380*/  SHF.R.S32.HI R3, RZ, 0x4, R5 ;  /* 0x00000004ff037819 */ /* 0x000fe20000011405 */
[----:B------:R-:W-:Y:S01]  /*0390*/  UIMAD UR5, UR33, UR9, UR36 ;  /* 0x00000009210572a4 */ /* 0x000fe2000f8e0224 */
[--C-:B------:R-:W-:Y:S01]  /*03a0*/  SHF.R.S32.HI R2, RZ, 0x2, R4.reuse ;  /* 0x00000002ff027819 */ /* 0x100fe20000011404 */
[----:B------:R-:W-:Y:S01]  /*03b0*/  @!UP5 UIMAD UR6, UR33, UR14, UR36 ;  /* 0x0000000e2106d2a4 */ /* 0x000fe2000f8e0224 */
[----:B------:R-:W-:Y:S01]  /*03c0*/  SHF.R.S32.HI R0, RZ, 0x1f, R4 ;  /* 0x0000001fff007819 */ /* 0x000fe20000011404 */
[----:B------:R-:W-:Y:S01]  /*03d0*/  USHF.L.U32 UR47, UR48, 0x6, URZ ;  /* 0x00000006302f7899 */ /* 0x000fe2000800063f */
[----:B------:R-:W-:Y:S01]  /*03e0*/  LOP3.LUT R11, R4, 0x7ffffffc, RZ, 0xc0, !PT ;  /* 0x7ffffffc040b7812 */ /* 0x000fe200078ec0ff */
[----:B------:R-:W-:Y:S01]  /*03f0*/  USHF.L.U32 UR46, UR4, 0x5, URZ ;  /* 0x00000005042e7899 */ /* 0x000fe2000800063f */
[----:B------:R-:W-:Y:S01]  /*0400*/  LEA.HI R0, R0, R2, RZ, 0x3 ;  /* 0x0000000200007211 */ /* 0x000fe200078f18ff */
[----:B------:R-:W-:Y:S01]  /*0410*/  ULDC UR52, c[0x0][0x214] ;  /* 0x0000850000347ab9 */ /* 0x000fe20000000800 */
[C---:B------:R-:W-:Y:S01]  /*0420*/  LOP3.LUT R7, R5.reuse, 0xfffffff0, RZ, 0xc0, !PT ;  /* 0xfffffff005077812 */ /* 0x040fe200078ec0ff */
[----:B------:R-:W-:Y:S01]  /*0430*/  IMAD.IADD R14, R10, 0x1, -R11 ;  /* 0x000000010a0e7824 */ /* 0x000fe200078e0a0b */
[----:B------:R-:W-:Y:S01]  /*0440*/  LOP3.LUT R0, R0, 0xfffffff8, RZ, 0xc0, !PT ;  /* 0xfffffff800007812 */ /* 0x000fe200078ec0ff */
[----:B------:R-:W-:Y:S01]  /*0450*/  ULDC UR59, c[0x0][0x1c8] ;  /* 0x00007200003b7ab9 */ /* 0x000fe20000000800 */
[----:B------:R-:W-:Y:S01]  /*0460*/  LEA.HI R4, R5, R3, RZ, 0x1 ;  /* 0x0000000305047211 */ /* 0x000fe200078f08ff */
[----:B------:R-:W-:Y:S01]  /*0470*/  IMAD.IADD R7, R10, 0x1, -R7 ;  /* 0x000000010a077824 */ /* 0x000fe200078e0a07 */
[----:B------:R-:W-:Y:S01]  /*0480*/  LOP3.LUT R6, R9, 0xfffffff8, RZ, 0xc0, !PT ;  /* 0xfffffff809067812 */ /* 0x000fe200078ec0ff */
[----:B------:R-:W-:Y:S01]  /*0490*/  IMAD.IADD R5, R2, 0x1, -R0 ;  /* 0x0000000102057824 */ /* 0x000fe200078e0a00 */
[----:B------:R-:W-:Y:S01]  /*04a0*/  SHF.R.S32.HI R0, RZ, 0x3, R9 ;  /* 0x00000003ff007819 */ /* 0x000fe20000011409 */
[----:B------:R-:W-:Y:S01]  /*04b0*/  ULDC.U8 UR8, c[0x0][0x3d0] ;  /* 0x0000f40000087ab9 */ /* 0x000fe20000000000 */
[----:B------:R-:W-:Y:S01]  /*04c0*/  LOP3.LUT R4, R4, 0xfffffffe, RZ, 0xc0, !PT ;  /* 0xfffffffe04047812 */ /* 0x000fe200078ec0ff */
[----:B------:R-:W-:Y:S01]  /*04d0*/  IMAD.IADD R6, R10, 0x1, -R6 ;  /* 0x000000010a067824 */ /* 0x000fe200078e0a06 */
[----:B------:R-:W-:Y:S01]  /*04e0*/  SHF.R.S32.HI R2, RZ, 0x1f, R8 ;  /* 0x0000001fff027819 */ /* 0x000fe20000011408 */
[----:B------:R-:W-:Y:S01]  /*04f0*/  IMAD.SHL.U32 R0, R0, 0x40, RZ ;  /* 0x0000004000007824 */ /* 0x000fe200078e00ff */
[----:B------:R-:W-:Y:S01]  /*0500*/  ULDC UR53, c[0x0][0x224] ;  /* 0x0000890000357ab9 */ /* 0x000fe20000000800 */
[----:B------:R-:W-:Y:S01]  /*0510*/  IMAD.SHL.U32 R216, R6, 0x8, RZ ;  /* 0x0000000806d87824 */ /* 0x000fe200078e00ff */
[----:B------:R-:W-:Y:S01]  /*0520*/  LEA.HI R215, R2, R8, RZ, 0x2 ;  /* 0x0000000802d77211 */ /* 0x000fe200078f10ff */
[----:B------:R-:W-:Y:S01]  /*0530*/  IMAD.IADD R10, R3, 0x1, -R4 ;  /* 0x00000001030a7824 */ /* 0x000fe200078e0a04 */
[----:B------:R-:W-:Y:S01]  /*0540*/  LOP3.LUT R0, R0, 0x1c0, RZ, 0xc0, !PT ;  /* 0x000001c000007812 */ /* 0x000fe200078ec0ff */
[----:B------:R-:W-:Y:S01]  /*0550*/  @UP5 UIMAD UR57, UR33, UR52, URZ ;  /* 0x00000034213952a4 */ /* 0x000fe2000f8e023f */
[----:B------:R-:W-:Y:S01]  /*0560*/  SHF.R.S32.HI R3, RZ, 0x1f, R7 ;  /* 0x0000001fff037819 */ /* 0x000fe20000011407 */
[----:B------:R-:W-:Y:S01]  /*0570*/  IMAD.SHL.U32 R186, R10, 0x200, RZ ;  /* 0x000002000aba7824 */ /* 0x000fe200078e00ff */
[----:B------:R-:W-:Y:S01]  /*0580*/  SHF.R.U32.HI R2, RZ, 0x3, R0 ;  /* 0x00000003ff027819 */ /* 0x000fe20000011600 */
[----:B------:R-:W-:Y:S01]  /*0590*/  ULDC.64 UR12, c[0x0][0x118] ;  /* 0x00004600000c7ab9 */ /* 0x000fe20000000a00 */
[----:B------:R-:W-:Y:S01]  /*05a0*/  LOP3.LUT R0, R0, 0x38, R216, 0xf8, !PT ;  /* 0x0000003800007812 */ /* 0x000fe200078ef8d8 */
[----:B------:R-:W-:Y:S01]  /*05b0*/  ULOP3.LUT UR59, UR36, UR59, URZ, 0x3c, !UPT ;  /* 0x0000003b243b7292 */ /* 0x000fe2000f8e3c3f */
[----:B------:R-:W-:Y:S01]  /*05c0*/  LEA.HI R11, R3, R7, RZ, 0x3 ;  /* 0x00000007030b7211 */ /* 0x000fe200078f18ff */
[----:B------:R-:W-:Y:S01]  /*05d0*/  USHF.R.S32.HI UR60, URZ, 0x1f, UR36 ;  /* 0x0000001f3f3c7899 */ /* 0x000fe20008011424 */
[----:B------:R-:W-:Y:S01]  /*05e0*/  LOP3.LUT R8, R0, R2, RZ, 0x3c, !PT ;  /* 0x0000000200087212 */ /* 0x000fe200078e3cff */
[C---:B------:R-:W-:Y:S01]  /*05f0*/  IMAD.SHL.U32 R0, R6.reuse, 0x40, RZ ;  /* 0x0000004006007824 */ /* 0x040fe200078e00ff */
[----:B------:R-:W-:Y:S01]  /*0600*/  LOP3.LUT R2, R11, 0xfffffff8, RZ, 0xc0, !PT ;  /* 0xfffffff80b027812 */ /* 0x000fe200078ec0ff */
[----:B------:R-:W-:Y:S01]  /*0610*/  UISETP.NE.AND UP6, UPT, UR8, URZ, UPT ;  /* 0x0000003f0800728c */ /* 0x000fe2000bfc5270 */
[----:B------:R-:W-:Y:S01]  /*0620*/  LOP3.LUT P4, RZ, R6, 0x2, RZ, 0xc0, !PT ;  /* 0x0000000206ff7812 */ /* 0x000fe2000788c0ff */
[----:B------:R-:W-:Y:S01]  /*0630*/  USHF.R.S32.HI UR61, URZ, 0x1f, UR36 ;  /* 0x0000001f3f3d7899 */ /* 0x000fe20008011424 */
[----:B------:R-:W-:Y:S01]  /*0640*/  LOP3.LUT R0, R0, 0x1c0, RZ, 0xc0, !PT ;  /* 0x000001c000007812 */ /* 0x000fe200078ec0ff */
[----:B------:R-:W-:Y:S01]  /*0650*/  IMAD.IADD R7, R7, 0x1, -R2 ;  /* 0x0000000107077824 */ /* 0x000fe200078e0a02 */
[----:B------:R-:W-:Y:S01]  /*0660*/  LOP3.LUT P3, RZ, R6, 0x4, RZ, 0xc0, !PT ;  /* 0x0000000406ff7812 */ /* 0x000fe2000786c0ff */
[----:B------:R-:W-:Y:S01]  /*0670*/  IMAD.SHL.U32 R2, R194, 0x10, RZ ;  /* 0x00000010c2027824 */ /* 0x000fe200078e00ff */
[C-C-:B------:R-:W-:Y:S01]  /*0680*/  LOP3.LUT R188, R0.reuse, 0x8, R9.reuse, 0xf8, !PT ;  /* 0x0000000800bc7812 */ /* 0x140fe200078ef809 */
[----:B------:R-:W-:Y:S01]  /*0690*/  UIMAD.WIDE.U32 UR42, UR38, UR44, URZ ;  /* 0x0000002c262a72a5 */ /* 0x000fe2000f8e003f */
[----:B------:R-:W-:Y:S01]  /*06a0*/  SHF.R.S32.HI R6, RZ, 0x7, R12 ;  /* 0x00000007ff067819 */ /* 0x000fe2000001140c */
[----:B------:R-:W-:Y:S01]  /*06b0*/  UIMAD UR54, UR39, UR44, URZ ;  /* 0x0000002c273672a4 */ /* 0x000fe2000f8e023f */
[----:B------:R-:W-:Y:S01]  /*06c0*/  LOP3.LUT R4, R0, 0x10, R2, 0xf8, !PT ;  /* 0x0000001000047812 */ /* 0x000fe200078ef802 */
[----:B------:R-:W-:Y:S01]  /*06d0*/  USHF.R.S32.HI UR56, URZ, 0x1f, UR49 ;  /* 0x0000001f3f387899 */ /* 0x000fe20008011431 */
[----:B------:R-:W-:Y:S01]  /*06e0*/  SHF.R.U32.HI R0, RZ, 0x3, R0 ;  /* 0x00000003ff007819 */ /* 0x000fe20000011600 */
[----:B------:R-:W-:Y:S01]  /*06f0*/  IMAD R2, R6, 0x800, R186 ;  /* 0x0000080006027824 */ /* 0x000fe200078e02ba */
[----:B------:R-:W-:Y:S01]  /*0700*/  LOP3.LUT R3, R5, 0x1, RZ, 0xc0, !PT ;  /* 0x0000000105037812 */ /* 0x000fe200078ec0ff */
[----:B------:R-:W-:Y:S01]  /*0710*/  UIMAD UR53, UR5, UR53, URZ ;  /* 0x00000035053572a4 */ /* 0x000fe2000f8e023f */
[----:B------:R-:W-:Y:S01]  /*0720*/  LOP3.LUT R188, R188, R0, RZ, 0x3c, !PT ;  /* 0x00000000bcbc7212 */ /* 0x000fe200078e3cff */
[----:B------:R-:W-:Y:S01]  /*0730*/  @!UP5 UIMAD UR52, UR6, UR52, URZ ;  /* 0x000000340634d2a4 */ /* 0x000fe2000f8e023f */
[----:B------:R-:W-:Y:S01]  /*0740*/  ISETP.NE.U32.AND P0, PT, R3, 0x1, PT ;  /* 0x000000010300780c */ /* 0x000fe20003f05070 */
[----:B------:R-:W-:Y:S01]  /*0750*/  IMAD.U32 R3, RZ, RZ, UR15 ;  /* 0x0000000fff037e24 */ /* 0x000fe2000f8e00ff */
[----:B------:R-:W-:Y:S01]  /*0760*/  LOP3.LUT R4, R4, 0x8, R9, 0xf8, !PT ;  /* 0x0000000804047812 */ /* 0x000fe200078ef809 */
[----:B------:R-:W-:Y:S01]  /*0770*/  IMAD.IADD R188, R2, 0x1, R188 ;  /* 0x0000000102bc7824 */ /* 0x000fe200078e02bc */
[----:B------:R-:W-:Y:S01]  /*0780*/  SHF.R.S32.HI R2, RZ, 0x6, R13 ;  /* 0x00000006ff027819 */ /* 0x000fe2000001140d */
[C---:B------:R-:W-:Y:S01]  /*0790*/  IMAD.SHL.U32 R3, R5.reuse, 0x40, RZ ;  /* 0x0000004005037824 */ /* 0x040fe200078e00ff */
[----:B------:R-:W-:Y:S01]  /*07a0*/  R2P PR, R5, 0x6 ;  /* 0x0000000605007804 */ /* 0x000fe20000000000 */
[----:B------:R-:W-:Y:S01]  /*07b0*/  IMAD.SHL.U32 R190, R188, 0x2, RZ ;  /* 0x00000002bcbe7824 */ /* 0x000fe200078e00ff */
[----:B------:R-:W-:Y:S01]  /*07c0*/  LOP3.LUT R186, R186, R4, R0, 0xf6, !PT ;  /* 0x00000004baba7212 */ /* 0x000fe200078ef600 */
[C---:B------:R-:W-:Y:S01]  /*07d0*/  IMAD R5, R2.reuse, 0x200, R8 ;  /* 0x0000020002057824 */ /* 0x040fe200078e0208 */
[----:B------:R-:W-:Y:S01]  /*07e0*/  LOP3.LUT R0, R3, 0x1c0, RZ, 0xc0, !PT ;  /* 0x000001c003007812 */ /* 0x000fe200078ec0ff */
[----:B------:R-:W-:Y:S01]  /*07f0*/  IMAD.SHL.U32 R2, R2, 0x8, RZ ;  /* 0x0000000802027824 */ /* 0x000fe200078e00ff */
[----:B------:R-:W-:Y:S01]  /*0800*/  SEL R185, R185, 0xffffffc0, !P3 ;  /* 0xffffffc0b9b97807 */ /* 0x000fe20005800000 */
[----:B------:R-:W-:Y:S01]  /*0810*/  IMAD.SHL.U32 R4, R10, 0x20, RZ ;  /* 0x000000200a047824 */ /* 0x000fe200078e00ff */
[----:B------:R1:W-:Y:S01]  /*0820*/  STL [R1+0x4], R5 ;  /* 0x0000040501007387 */ /* 0x0003e20000100800 */
[----:B------:R-:W-:Y:S01]  /*0830*/  SHF.R.U32.HI R3, RZ, 0x3, R0 ;  /* 0x00000003ff037819 */ /* 0x000fe20000011600 */
[----:B------:R-:W-:Y:S01]  /*0840*/  USHF.R.S32.HI UR51, URZ, 0x1f, UR47 ;  /* 0x0000001f3f337899 */ /* 0x000fe2000801142f */
[----:B------:R-:W-:Y:S01]  /*0850*/  LOP3.LUT R2, R2, 0x18, RZ, 0xc0, !PT ;  /* 0x0000001802027812 */ /* 0x000fe200078ec0ff */
[----:B------:R-:W-:Y:S01]  /*0860*/  USHF.R.S32.HI UR50, URZ, 0x1f, UR46 ;  /* 0x0000001f3f327899 */ /* 0x000fe2000801142e */
[----:B------:R-:W-:Y:S01]  /*0870*/  SEL R221, R221, 0x10, !P0 ;  /* 0x00000010dddd7807 */ /* 0x000fe20004000000 */
[----:B------:R-:W-:Y:S01]  /*0880*/  UMOV UR41, 0xffffc000 ;  /* 0xffffc00000297882 */ /* 0x000fe20000000000 */
[----:B------:R-:W-:-:S05]  /*0890*/  SHF.R.S32.HI R215, RZ, 0x2, R215 ;  /* 0x00000002ffd77819 */ /* 0x000fca00000114d7 */
[----:B------:R-:W-:Y:S02]  /*08a0*/  IMAD R215, R15, 0x10, R215 ;  /* 0x000000100fd77824 */ /* 0x000fe400078e02d7 */
[----:B-1----:R-:W-:Y:S01]  /*08b0*/  IMAD.SHL.U32 R5, R6, 0x20, RZ ;  /* 0x0000002006057824 */ /* 0x002fe200078e00ff */
[----:B------:R-:W-:-:S04]  /*08c0*/  LOP3.LUT R6, R2, 0x20, R4, 0xf8, !PT ;  /* 0x0000002002067812 */ /* 0x000fc800078ef804 */
[----:B------:R-:W-:Y:S02]  /*08d0*/  LOP3.LUT R4, R0, 0x20, R5, 0xf8, !PT ;  /* 0x0000002000047812 */ /* 0x000fe400078ef805 */
[----:B------:R-:W-:Y:S01]  /*08e0*/  LOP3.LUT R5, R3, R0, R2, 0x1e, !PT ;  /* 0x0000000003057212 */ /* 0x000fe200078e1e02 */
[----:B------:R-:W-:Y:S01]  /*08f0*/  IMAD.SHL.U32 R0, R14, 0x2, RZ ;  /* 0x000000020e007824 */ /* 0x000fe200078e00ff */
[----:B------:R-:W-:Y:S01]  /*0900*/  LOP3.LUT R3, R4, R3, RZ, 0x3c, !PT ;  /* 0x0000000304037212 */ /* 0x000fe200078e3cff */
[----:B------:R-:W-:Y:S02]  /*0910*/  IMAD.SHL.U32 R4, R7, 0x40, RZ ;  /* 0x0000004007047824 */ /* 0x000fe400078e00ff */
[--C-:B------:R-:W-:Y:S02]  /*0920*/  IMAD R2, R15, 0x400, R0.reuse ;  /* 0x000004000f027824 */ /* 0x100fe400078e0200 */
[----:B------:R-:W-:Y:S02]  /*0930*/  IMAD R0, R194, 0x400, R0 ;  /* 0x00000400c2007824 */ /* 0x000fe400078e0200 */
[----:B------:R-:W-:Y:S01]  /*0940*/  IMAD.IADD R219, R2, 0x1, R3 ;  /* 0x0000000102db7824 */ /* 0x000fe200078e0203 */
[----:B------:R-:W-:Y:S01]  /*0950*/  LOP3.LUT R2, R4, 0x1c0, RZ, 0xc0, !PT ;  /* 0x000001c004027812 */ /* 0x000fe200078ec0ff */
[----:B------:R-:W-:-:S02]  /*0960*/  IMAD.IADD R251, R0, 0x1, R5 ;  /* 0x0000000100fb7824 */ /* 0x000fc400078e0205 */
[----:B------:R-:W-:Y:S01]  /*0970*/  IMAD.SHL.U32 R0, R10, 0x8, RZ ;  /* 0x000000080a007824 */ /* 0x000fe200078e00ff */
[----:B------:R-:W-:Y:S01]  /*0980*/  SHF.R.U32.HI R3, RZ, 0x3, R2 ;  /* 0x00000003ff037819 */ /* 0x000fe20000011602 */
[----:B------:R-:W-:Y:S01]  /*0990*/  IMAD.SHL.U32 R4, R11, 0x40, RZ ;  /* 0x000000400b047824 */ /* 0x000fe200078e00ff */
[----:B------:R-:W-:Y:S01]  /*09a0*/  LEA R251, R251, 0xc000, 0x1 ;  /* 0x0000c000fbfb7811 */ /* 0x000fe200078e08ff */
[----:B------:R-:W-:Y:S01]  /*09b0*/  IMAD.SHL.U32 R219, R219, 0x2, RZ ;  /* 0x00000002dbdb7824 */ /* 0x000fe200078e00ff */
[----:B------:R-:W-:Y:S01]  /*09c0*/  LOP3.LUT R5, R2, 0x8, R0, 0xf8, !PT ;  /* 0x0000000802057812 */ /* 0x000fe200078ef800 */
[----:B------:R-:W-:Y:S01]  /*09d0*/  IMAD.U32 R7, RZ, RZ, UR7 ;  /* 0x00000007ff077e24 */ /* 0x000fe2000f8e00ff */
[----:B------:R-:W-:Y:S01]  /*09e0*/  LOP3.LUT R0, R4, 0xfffffe00, RZ, 0xc0, !PT ;  /* 0xfffffe0004007812 */ /* 0x000fe200078ec0ff */
[----:B------:R-:W-:Y:S01]  /*09f0*/  IMAD.IADD R222, R219, 0x1, R221 ;  /* 0x00000001dbde7824 */ /* 0x000fe200078e02dd */
[----:B------:R-:W-:Y:S02]  /*0a00*/  LOP3.LUT R2, R3, R6, R2, 0x1e, !PT ;  /* 0x0000000603027212 */ /* 0x000fe400078e1e02 */
[----:B------:R-:W-:Y:S01]  /*0a10*/  LOP3.LUT R3, R5, R3, RZ, 0x3c, !PT ;  /* 0x0000000305037212 */ /* 0x000fe200078e3cff */
[--C-:B------:R-:W-:Y:S01]  /*0a20*/  IMAD R203, R15, 0x400, R0.reuse ;  /* 0x000004000fcb7824 */ /* 0x100fe200078e0200 */
[----:B------:R-:W-:Y:S01]  /*0a30*/  LOP3.LUT R202, R2, R0, RZ, 0xfc, !PT ;  /* 0x0000000002ca7212 */ /* 0x000fe200078efcff */
[----:B------:R-:W-:Y:S01]  /*0a40*/  IMAD R194, R194, 0x400, R0 ;  /* 0x00000400c2c27824 */ /* 0x000fe200078e0200 */
[C---:B------:R-:W-:Y:S01]  /*0a50*/  IADD3 R220, R219.reuse, 0x20, RZ ;  /* 0x00000020dbdc7810 */ /* 0x040fe20007ffe0ff */
[----:B------:R-:W-:Y:S01]  /*0a60*/  IMAD.MOV.U32 R0, RZ, RZ, 0x20 ;  /* 0x00000020ff007424 */ /* 0x000fe200078e00ff */
[----:B------:R-:W-:Y:S01]  /*0a70*/  @P1 IADD3 R220, R219, -0x20, RZ ;  /* 0xffffffe0dbdc1810 */ /* 0x000fe20007ffe0ff */
[----:B------:R-:W-:Y:S01]  /*0a80*/  IMAD.IADD R194, R3, 0x1, R194 ;  /* 0x0000000103c27824 */ /* 0x000fe200078e02c2 */
[----:B------:R-:W-:Y:S01]  /*0a90*/  IADD3 R252, R251, 0x40, RZ ;  /* 0x00000040fbfc7810 */ /* 0x000fe20007ffe0ff */
[----:B------:R-:W-:Y:S01]  /*0aa0*/  IMAD.IADD R203, R203, 0x1, R3 ;  /* 0x00000001cbcb7824 */ /* 0x000fe200078e0203 */
[----:B------:R-:W-:Y:S01]  /*0ab0*/  SEL R0, R0, 0xffffffe0, !P4 ;  /* 0xffffffe000007807 */ /* 0x000fe20006000000 */
[----:B------:R-:W-:Y:S01]  /*0ac0*/  IMAD.IADD R221, R221, 0x1, R220 ;  /* 0x00000001dddd7824 */ /* 0x000fe200078e02dc */
[----:B------:R-:W-:-:S02]  /*0ad0*/  LEA R194, R194, 0x10000, 0x1 ;  /* 0x00010000c2c27811 */ /* 0x000fc400078e08ff */
[----:B------:R-:W-:Y:S01]  /*0ae0*/  @P2 IADD3 R252, R251, -0x40, RZ ;  /* 0xffffffc0fbfc2810 */ /* 0x000fe20007ffe0ff */
[C---:B------:R-:W-:Y:S02]  /*0af0*/  IMAD R189, R188.reuse, 0x2, R0 ;  /* 0x00000002bcbd7824 */ /* 0x040fe400078e0200 */
[----:B------:R-:W-:Y:S02]  /*0b00*/  IMAD R188, R188, 0x2, R185 ;  /* 0x00000002bcbc7824 */ /* 0x000fe400078e02b9 */
[----:B------:R-:W-:Y:S02]  /*0b10*/  IMAD.IADD R191, R185, 0x1, R189 ;  /* 0x00000001b9bf7824 */ /* 0x000fe400078e02bd */
[C---:B------:R-:W-:Y:S02]  /*0b20*/  IMAD R185, R186.reuse, 0x2, R185 ;  /* 0x00000002bab97824 */ /* 0x040fe400078e02b9 */
[----:B------:R-:W-:Y:S02]  /*0b30*/  IMAD.SHL.U32 R186, R186, 0x2, RZ ;  /* 0x00000002baba7824 */ /* 0x000fe400078e00ff */
.L_x_563:
[----:B------:R-:W-:Y:S02]  /*0b40*/  ULDC.64 UR4, c[0x0][0x240] ;  /* 0x0000900000047ab9 */ /* 0x000fe40000000a00 */
[----:B------:R-:W-:-:S02]  /*0b50*/  UISETP.NE.U32.AND UP1, UPT, URZ, UR4, UPT ;  /* 0x000000043f00728c */ /* 0x000fc4000bf25070 */
[----:B------:R-:W-:Y:S02]  /*0b60*/  USHF.L.U32 UR11, UR33, 0x2, URZ ;  /* 0x00000002210b7899 */ /* 0x000fe4000800063f */
[----:B------:R-:W-:Y:S02]  /*0b70*/  USHF.R.S32.HI UR40, URZ, 0x1f, UR33 ;  /* 0x0000001f3f287899 */ /* 0x000fe40008011421 */
[----:B------:R-:W-:Y:S02]  /*0b80*/  UISETP.NE.AND.EX UP1, UPT, URZ, UR5, UPT, UP1 ;  /* 0x000000053f00728c */ /* 0x000fe4000bf25310 */
[----:B------:R-:W-:Y:S02]  /*0b90*/  ULDC.64 UR8, c[0x0][0x250] ;  /* 0x0000940000087ab9 */ /* 0x000fe40000000a00 */
[----:B------:R-:W-:Y:S02]  /*0ba0*/  UISETP.NE.U32.AND UP3, UPT, URZ, UR8, UPT ;  /* 0x000000083f00728c */ /* 0x000fe4000bf65070 */
[----:B------:R-:W-:Y:S01]  /*0bb0*/  USHF.L.U64.HI UR10, UR33, 0x2, UR40 ;  /* 0x00000002210a7899 */ /* 0x000fe20008010228 */
[----:B------:R-:W-:Y:S01]  /*0bc0*/  PLOP3.LUT P2, PT, PT, PT, UP1, 0x80, 0x0 ;  /* 0x000000000000781c */ /* 0x000fe20003f4f018 */
[----:B------:R-:W-:-:S02]  /*0bd0*/  UIADD3 UR4, UP0, UR11, UR4, URZ ;  /* 0x000000040b047290 */ /* 0x000fc4000ff1e03f */
[----:B------:R-:W-:Y:S02]  /*0be0*/  UISETP.NE.AND.EX UP3, UPT, URZ, UR9, UPT, UP3 ;  /* 0x000000093f00728c */ /* 0x000fe4000bf65330 */
[----:B------:R-:W-:Y:S02]  /*0bf0*/  UIADD3.X UR5, UR10, UR5, URZ, UP0, !UPT ;  /* 0x000000050a057290 */ /* 0x000fe400087fe43f */
[----:B-12---:R-:W-:Y:S01]  /*0c00*/  IMAD.U32 R2, RZ, RZ, UR4 ;  /* 0x00000004ff027e24 */ /* 0x006fe2000f8e00ff */
[----:B------:R-:W-:Y:S01]  /*0c10*/  ULDC.U8 UR14, c[0x0][0x312] ;  /* 0x0000c480000e7ab9 */ /* 0x000fe20000000000 */
[----:B------:R-:W-:Y:S01]  /*0c20*/  PLOP3.LUT P0, PT, PT, PT, UP3, 0x80, 0x0 ;  /* 0x000000000000781c */ /* 0x000fe20003f0f038 */
[----:B------:R-:W-:Y:S01]  /*0c30*/  ULDC.64 UR6, c[0x0][0x248] ;  /* 0x0000920000067ab9 */ /* 0x000fe20000000a00 */
[----:B------:R-:W-:Y:S01]  /*0c40*/  IMAD.U32 R3, RZ, RZ, UR5 ;  /* 0x00000005ff037e24 */ /* 0x000fe2000f8e00ff */
[----:B------:R-:W-:Y:S02]  /*0c50*/  UISETP.NE.AND UP4, UPT, UR14, URZ, UPT ;  /* 0x0000003f0e00728c */ /* 0x000fe4000bf85270 */
[----:B------:R-:W-:-:S02]  /*0c60*/  @UP3 UIADD3 UR4, UP0, UR11, UR8, URZ ;  /* 0x000000080b043290 */ /* 0x000fc4000ff1e03f */
[----:B------:R1:W2:Y:S01]  /*0c70*/  @P2 LDG.E R7, [R2.64] ;  /* 0x0000000c02072981 */ /* 0x0002a2000c1e1900 */
[----:B------:R-:W-:Y:S02]  /*0c80*/  UISETP.EQ.U32.AND UP2, UPT, URZ, UR6, UPT ;  /* 0x000000063f00728c */ /* 0x000fe4000bf42070 */
[----:B------:R-:W-:Y:S01]  /*0c90*/  @UP3 UIADD3.X UR5, UR10, UR9, URZ, UP0, !UPT ;  /* 0x000000090a053290 */ /* 0x000fe200087fe43f */
[----:B---3--:R1:W3:Y:S01]  /*0ca0*/  @P2 LDG.E R6, [R2.64+0x4] ;  /* 0x0000040c02062981 */ /* 0x0082e2000c1e1900 */
[----:B------:R-:W-:Y:S01]  /*0cb0*/  MOV R4, UR4 ;  /* 0x0000000400047c02 */ /* 0x000fe20008000f00 */
[----:B------:R-:W-:-:S03]  /*0cc0*/  UISETP.EQ.OR.EX UP2, UPT, URZ, UR7, !UP4, UP2 ;  /* 0x000000073f00728c */ /* 0x000fc6000e742720 */
[----:B------:R-:W-:Y:S01]  /*0cd0*/  IMAD.U32 R5, RZ, RZ, UR5 ;  /* 0x00000005ff057e24 */ /* 0x000fe2000f8e00ff */
[----:B------:R-:W-:-:S04]  /*0ce0*/  UIADD3 UR6, UP0, UR11, UR6, URZ ;  /* 0x000000060b067290 */ /* 0x000fc8000ff1e03f */
[----:B----4-:R-:W4:Y:S01]  /*0cf0*/  @P0 LDG.E R4, [R4.64] ;  /* 0x0000000c04040981 */ /* 0x010f22000c1e1900 */
        /* <DEDUP_REMOVED lines=25> */
.L_x_517:
        /* <DEDUP_REMOVED lines=22> */
[----:B------:R-:W-:Y:S02]  /*0ff0*/  UIMAD UR7, UR40, UR8, URZ ;  /* 0x00000008280772a4 */ /* 0x000fe4000f8e023f */
[----:B-1----:R-:W-:Y:S02]  /*1000*/  UISETP.NE.AND UP0, UPT, UR25, -0x1, UPT ;  /* 0xffffffff1900788c */ /* 0x002fe4000bf05270 */
[----:B------:R-:W-:Y:S02]  /*1010*/  UIADD3 UR6, UR19, 0x3f, URZ ;  /* 0x0000003f13067890 */ /* 0x000fe4000fffe03f */
[----:B------:R-:W-:Y:S02]  /*1020*/  UIMAD UR15, UR33, UR9, UR7 ;  /* 0x00000009210f72a4 */ /* 0x000fe4000f8e0207 */
[----:B------:R-:W-:Y:S01]  /*1030*/  USHF.R.S32.HI UR7, URZ, 0x1f, UR6 ;  /* 0x0000001f3f077899 */ /* 0x000fe20008011406 */
[----:B------:R-:W-:Y:S01]  /*1040*/  PLOP3.LUT P1, PT, PT, PT, UP0, 0x80, 0x0 ;  /* 0x000000000000781c */ /* 0x000fe20003f2f008 */
[----:B------:R-:W-:-:S02]  /*1050*/  ULDC.64 UR10, c[0x0][0x190] ;  /* 0x00006400000a7ab9 */ /* 0x000fc40000000a00 */
[----:B------:R-:W-:Y:S02]  /*1060*/  ULEA.HI UR9, UR7, UR6, URZ, 0x6 ;  /* 0x0000000607097291 */ /* 0x000fe4000f8f303f */
[----:B------:R-:W-:Y:S02]  /*1070*/  UIMAD.WIDE.U32 UR4, UR33, UR8, URZ ;  /* 0x00000008210472a5 */ /* 0x000fe4000f8e003f */
[----:B------:R-:W-:Y:S02]  /*1080*/  UISETP.NE.AND UP2, UPT, UR14, -0x1, UPT ;  /* 0xffffffff0e00788c */ /* 0x000fe4000bf45270 */
[----:B------:R-:W-:Y:S02]  /*1090*/  UIMAD.WIDE.U32 UR6, UR14, UR10, URZ ;  /* 0x0000000a0e0672a5 */ /* 0x000fe4000f8e003f */
[----:B------:R-:W-:Y:S02]  /*10a0*/  @UP0 UIADD3 UR8, UR22, UR25, URZ ;  /* 0x0000001916080290 */ /* 0x000fe4000fffe03f */
[----:B------:R-:W-:-:S02]  /*10b0*/  ULDC.64 UR20, c[0x0][0x198] ;  /* 0x0000660000147ab9 */ /* 0x000fc40000000a00 */
[----:B------:R-:W-:Y:S02]  /*10c0*/  UIADD3 UR34, UR5, UR15, URZ ;  /* 0x0000000f05227290 */ /* 0x000fe4000fffe03f */
[----:B------:R-:W-:Y:S02]  /*10d0*/  USEL UR37, UR4, UR6, !UP2 ;  /* 0x0000000604257287 */ /* 0x000fe4000d000000 */
[----:B------:R-:W-:Y:S02]  /*10e0*/  @UP0 UIMAD.WIDE.U32 UR4, UR8, UR20, URZ ;  /* 0x00000014080402a5 */ /* 0x000fe4000f8e003f */
[----:B------:R-:W-:Y:S02]  /*10f0*/  ULOP3.LUT UR6, UR9, 0xffffffc0, URZ, 0xc0, !UPT ;  /* 0xffffffc009067892 */ /* 0x000fe4000f8ec03f */
[----:B------:R-:W-:Y:S02]  /*1100*/  @UP0 UIMAD UR27, UR8, UR21, UR5 ;  /* 0x00000015081b02a4 */ /* 0x000fe4000f8e0205 */
[----:B------:R-:W-:-:S02]  /*1110*/  UIMAD UR5, UR14, UR11, URZ ;  /* 0x0000000b0e0572a4 */ /* 0x000fc4000f8e023f */
[----:B------:R-:W-:Y:S02]  /*1120*/  UIADD3 UR11, UR6, -0x40, URZ ;  /* 0xffffffc0060b7890 */ /* 0x000fe4000fffe03f */
[----:B------:R-:W-:Y:S02]  /*1130*/  USHF.R.S32.HI UR35, URZ, 0x6, UR9 ;  /* 0x000000063f237899 */ /* 0x000fe40008011409 */
        /* <DEDUP_REMOVED lines=16> */
.L_x_519:
        /* <DEDUP_REMOVED lines=9> */
[----:B------:R-:W-:Y:S02]  /*12d0*/  ULDC.64 UR8, c[0x0][0x188] ;  /* 0x0000620000087ab9 */ /* 0x000fe40000000a00 */
[----:B------:R-:W-:Y:S02]  /*12e0*/  UIMAD UR7, UR22, UR7, UR4 ;  /* 0x00000007160772a4 */ /* 0x000fe4000f8e0204 */
[----:B------:R-:W-:-:S04]  /*12f0*/  UIMAD UR4, UR40, UR8, URZ ;  /* 0x00000008280472a4 */ /* 0x000fc8000f8e023f */
[----:B------:R-:W-:Y:S02]  /*1300*/  UIMAD UR9, UR33, UR9, UR4 ;  /* 0x00000009210972a4 */ /* 0x000fe4000f8e0204 */
[----:B------:R-:W-:-:S04]  /*1310*/  UIMAD.WIDE.U32 UR4, UR22, UR6, URZ ;  /* 0x00000006160472a5 */ /* 0x000fc8000f8e003f */
[----:B------:R-:W-:-:S04]  /*1320*/  UIADD3 UR5, UR5, UR7, URZ ;  /* 0x0000000705057290 */ /* 0x000fc8000fffe03f */
[----:B------:R-:W-:-:S04]  /*1330*/  UIMAD.WIDE.U32 UR4, UR33, UR8, UR4 ;  /* 0x00000008210472a5 */ /* 0x000fc8000f8e0004 */
[----:B------:R-:W-:-:S03]  /*1340*/  UIADD3 UR32, UR5, UR9, URZ ;  /* 0x0000000905207290 */ /* 0x000fc6000fffe03f */
[----:B------:R-:W-:Y:S02]  /*1350*/  UMOV UR31, UR4 ;  /* 0x00000004001f7c82 */ /* 0x000fe40008000000 */
.L_x_520:
        /* <DEDUP_REMOVED lines=8> */
[----:B------:R-:W-:Y:S02]  /*13e0*/  USHF.R.S32.HI UR20, URZ, 0x1f, UR18 ;  /* 0x0000001f3f147899 */ /* 0x000fe40008011412 */
[----:B------:R-:W-:-:S02]  /*13f0*/  @UP2 UMOV UR28, UR4 ;  /* 0x00000004001c2c82 */ /* 0x000fc40008000000 */
        /* <DEDUP_REMOVED lines=8> */
[----:B------:R-:W-:Y:S01]  /*1480*/  UIMAD UR4, UR40, UR8, UR55 ;  /* 0x00000008280472a4 */ /* 0x000fe2000f8e0237 */
[----:B------:R-:W2:Y:S03]  /*1490*/  S2UR UR8, SR_CTAID.X ;  /* 0x00000000000879c3 */ /* 0x000ea60000002500 */
        /* <DEDUP_REMOVED lines=8> */
[----:B------:R-:W-:Y:S01]  /*1520*/  ULDC.64 UR6, c[0x0][0x3d8] ;  /* 0x0000f60000067ab9 */ /* 0x000fe20000000a00 */
[----:B-1----:R-:W-:Y:S01]  /*1530*/  IMAD.MOV R0, RZ, RZ, -R3 ;  /* 0x000000ffff007224 */ /* 0x002fe200078e0a03 */
[----:B--2---:R-:W-:Y:S01]  /*1540*/  UIMAD.WIDE.U32 UR4, UR8, UR6, URZ ;  /* 0x00000006080472a5 */ /* 0x004fe2000f8e003f */
[----:B------:R-:W-:Y:S02]  /*1550*/  IMAD.MOV.U32 R2, RZ, RZ, RZ ;  /* 0x000000ffff027224 */ /* 0x000fe400078e00ff */
[----:B------:R-:W-:Y:S01]  /*1560*/  IMAD R0, R0, R5, RZ ;  /* 0x0000000500007224 */ /* 0x000fe200078e02ff */
[----:B------:R-:W-:-:S02]  /*1570*/  USEL UR15, UR4, URZ, UP6 ;  /* 0x0000003f040f7287 */ /* 0x000fc4000b000000 */
[----:B------:R-:W-:Y:S01]  /*1580*/  UIMAD UR7, UR8, UR7, UR5 ;  /* 0x00000007080772a4 */ /* 0x000fe2000f8e0205 */
[----:B------:R-:W-:Y:S01]  /*1590*/  IMAD.HI.U32 R0, R3, R0, R2 ;  /* 0x0000000003007227 */ /* 0x000fe200078e0002 */
[----:B------:R-:W-:Y:S02]  /*15a0*/  USHF.L.U64.HI UR4, UR33, 0x7, UR40 ;  /* 0x0000000721047899 */ /* 0x000fe40008010228 */
[----:B------:R-:W-:Y:S01]  /*15b0*/  USHF.L.U32 UR8, UR33, 0x7, URZ ;  /* 0x0000000721087899 */ /* 0x000fe2000800063f */
[----:B------:R-:W-:Y:S01]  /*15c0*/  IMAD.MOV.U32 R2, RZ, RZ, R4 ;  /* 0x000000ffff027224 */ /* 0x000fe200078e0004 */
[----:B------:R-:W-:Y:S02]  /*15d0*/  USEL UR5, UR4, URZ, UP1 ;  /* 0x0000003f04057287 */ /* 0x000fe40008800000 */
[----:B------:R-:W-:Y:S01]  /*15e0*/  USEL UR4, UR8, URZ, UP1 ;  /* 0x0000003f08047287 */ /* 0x000fe20008800000 */
[----:B------:R-:W-:Y:S02]  /*15f0*/  IMAD.HI.U32 R0, R0, R2, RZ ;  /* 0x0000000200007227 */ /* 0x000fe400078e00ff */
[----:B------:R-:W-:-:S02]  /*1600*/  ULDC UR8, c[0x0][0x234] ;  /* 0x00008d0000087ab9 */ /* 0x000fc40000000800 */
[----:B------:R-:W-:Y:S01]  /*1610*/  IMAD.MOV R3, RZ, RZ, -R0 ;  /* 0x000000ffff037224 */ /* 0x000fe200078e0a00 */
[----:B------:R-:W-:-:S03]  /*1620*/  UIADD3 UR4, UP1, UR11, UR4, URZ ;  /* 0x000000040b047290 */ /* 0x000fc6000ff3e03f */
[C---:B------:R-:W-:Y:S01]  /*1630*/  IMAD R2, R5.reuse, R3, R2 ;  /* 0x0000000305027224 */ /* 0x040fe200078e0202 */
[----:B------:R-:W-:Y:S02]  /*1640*/  UIADD3.X UR6, UR30, UR5, URZ, UP1, !UPT ;  /* 0x000000051e067290 */ /* 0x000fe40008ffe43f */
[----:B------:R-:W-:Y:S02]  /*1650*/  UIMAD UR5, UR39, UR4, URZ ;  /* 0x00000004270572a4 */ /* 0x000fe4000f8e023f */
[----:B------:R-:W-:Y:S02]  /*1660*/  ISETP.GT.U32.AND P0, PT, R5, R2, PT ;  /* 0x000000020500720c */ /* 0x000fe40003f04070 */
[----:B------:R-:W-:Y:S02]  /*1670*/  UIMAD UR6, UR38, UR6, UR5 ;  /* 0x00000006260672a4 */ /* 0x000fe4000f8e0205 */
[----:B------:R-:W-:-:S04]  /*1680*/  @UP5 USEL UR5, UR57, UR14, !UP2 ;  /* 0x0000000e39055287 */ /* 0x000fc8000d000000 */
[----:B------:R-:W-:Y:S02]  /*1690*/  @UP5 UIMAD UR10, UR36, UR8, UR5 ;  /* 0x00000008240a52a4 */ /* 0x000fe4000f8e0205 */
[----:B------:R-:W-:Y:S02]  /*16a0*/  UIMAD.WIDE.U32 UR4, UR38, UR4, URZ ;  /* 0x00000004260472a5 */ /* 0x000fe4000f8e003f */
[----:B------:R-:W-:Y:S01]  /*16b0*/  USEL UR8, UR7, URZ, UP6 ;  /* 0x0000003f07087287 */ /* 0x000fe2000b000000 */
[----:B------:R-:W-:Y:S01]  /*16c0*/  @!P0 IMAD.IADD R2, R2, 0x1, -R5 ;  /* 0x0000000102028824 */ /* 0x000fe200078e0a05 */
[----:B------:R-:W-:Y:S01]  /*16d0*/  @!P0 IADD3 R0, R0, 0x1, RZ ;  /* 0x0000000100008810 */ /* 0x000fe20007ffe0ff */
[----:B------:R-:W-:Y:S01]  /*16e0*/  @!UP5 UMOV UR10, UR52 ;  /* 0x00000034000adc82 */ /* 0x000fe20008000000 */
[----:B------:R-:W-:Y:S01]  /*16f0*/  ISETP.LE.AND P0, PT, RZ, UR59, PT ;  /* 0x0000003bff007c0c */ /* 0x000fe2000bf03270 */
[----:B------:R-:W-:Y:S01]  /*1700*/  UIADD3 UR7, UR5, UR6, URZ ;  /* 0x0000000605077290 */ /* 0x000fe2000fffe03f */
        /* <DEDUP_REMOVED lines=13> */
.L_x_521:
[----:B------:R-:W-:Y:S02]  /*17e0*/  UMOV UR6, UR53 ;  /* 0x0000003500067c82 */ /* 0x000fe40008000000 */
.L_x_522:
[----:B------:R-:W1:Y:S01]  /*17f0*/  S2R R21, SR_TID.X ;  /* 0x0000000000157919 */ /* 0x000e620000002100 */
[----:B------:R-:W-:Y:S01]  /*1800*/  UIADD3 UR4, UP4, UP3, UR4, UR47, UR49 ;  /* 0x0000002f04047290 */ /* 0x000fe2000fb9e031 */
[----:B------:R-:W-:Y:S01]  /*1810*/  SHF.R.S32.HI R217, RZ, 0x1f, R216 ;  /* 0x0000001fffd97819 */ /* 0x000fe200000114d8 */
[----:B------:R-:W-:Y:S01]  /*1820*/  IMAD.U32 R5, RZ, RZ, UR11 ;  /* 0x0000000bff057e24 */ /* 0x000fe2000f8e00ff */
[----:B------:R-:W-:Y:S01]  /*1830*/  UIADD3 UR10, UR11, UR10, URZ ;  /* 0x0000000a0b0a7290 */ /* 0x000fe2000fffe03f */
[----:B------:R-:W-:Y:S01]  /*1840*/  BSSY B1, `(.L_x_518) ;  /* 0x00006b7000017945 */ /* 0x000fe20003800000 */
[----:B------:R-:W-:Y:S01]  /*1850*/  UIADD3 UR26, UP2, UP1, UR15, UR4, UR16 ;  /* 0x000000040f1a7290 */ /* 0x000fe2000f95e010 */
[----:B------:R-:W-:Y:S01]  /*1860*/  IADD3 R218, R216, 0x40, RZ ;  /* 0x00000040d8da7810 */ /* 0x000fe20007ffe0ff */
[----:B------:R-:W-:Y:S02]  /*1870*/  UIADD3.X UR4, UR7, UR51, UR56, UP4, UP3 ;  /* 0x0000003307047290 */ /* 0x000fe4000a7e6438 */
[----:B------:R-:W-:-:S02]  /*1880*/  ULDC.64 UR14, c[0x0][0x3c8] ;  /* 0x0000f200000e7ab9 */ /* 0x000fc40000000a00 */
[----:B------:R-:W-:Y:S02]  /*1890*/  UIADD3.X UR21, UR8, UR4, UR9, UP2, UP1 ;  /* 0x0000000408157290 */ /* 0x000fe400097e2409 */
[----:B------:R-:W-:Y:S02]  /*18a0*/  ULDC UR16, c[0x0][0x2e8] ;  /* 0x0000ba0000107ab9 */ /* 0x000fe40000000800 */
[----:B------:R-:W-:Y:S02]  /*18b0*/  ULDC.64 UR4, c[0x0][0x1a8] ;  /* 0x00006a0000047ab9 */ /* 0x000fe40000000a00 */
[----:B------:R-:W-:-:S04]  /*18c0*/  UIMAD UR4, UR60, UR4, URZ ;  /* 0x000000043c0472a4 */ /* 0x000fc8000f8e023f */
[----:B------:R-:W-:Y:S01]  /*18d0*/  UIMAD UR9, UR36, UR5, UR4 ;  /* 0x00000005240972a4 */ /* 0x000fe2000f8e0204 */
[----:B-1----:R-:W-:Y:S02]  /*18e0*/  SHF.R.S32.HI R22, RZ, 0x1f, R21 ;  /* 0x0000001fff167819 */ /* 0x002fe40000011415 */
[----:B------:R-:W-:Y:S02]  /*18f0*/  ULDC.64 UR4, c[0x0][0x378] ;  /* 0x0000de0000047ab9 */ /* 0x000fe40000000a00 */
[----:B------:R-:W-:Y:S01]  /*1900*/  UIMAD UR4, UR60, UR4, URZ ;  /* 0x000000043c0472a4 */ /* 0x000fe2000f8e023f */
[----:B------:R-:W-:-:S03]  /*1910*/  LEA.HI R19, R22, R21, RZ, 0x3 ;  /* 0x0000001516137211 */ /* 0x000fc600078f18ff */
[----:B------:R-:W-:Y:S01]  /*1920*/  UIMAD UR8, UR36, UR5, UR4 ;  /* 0x00000005240872a4 */ /* 0x000fe2000f8e0204 */
[----:B------:R-:W-:Y:S02]  /*1930*/  SHF.R.S32.HI R12, RZ, 0x3, R19 ;  /* 0x00000003ff0c7819 */ /* 0x000fe40000011413 */
[----:B------:R-:W-:Y:S02]  /*1940*/  ULDC.64 UR4, c[0x0][0x370] ;  /* 0x0000dc0000047ab9 */ /* 0x000fe40000000a00 */
[----:B------:R-:W-:Y:S01]  /*1950*/  UIMAD UR4, UR30, UR4, URZ ;  /* 0x000000041e0472a4 */ /* 0x000fe2000f8e023f */
[----:B------:R-:W-:Y:S02]  /*1960*/  SHF.R.S32.HI R20, RZ, 0x1f, R12 ;  /* 0x0000001fff147819 */ /* 0x000fe4000001140c */
[----:B------:R-:W-:Y:S01]  /*1970*/  IADD3 R0, P0, R12, UR11, RZ ;  /* 0x0000000b0c007c10 */ /* 0x000fe2000ff1e0ff */
[----:B------:R-:W-:Y:S02]  /*1980*/  UIMAD UR7, UR11, UR5, UR4 ;  /* 0x000000050b0772a4 */ /* 0x000fe4000f8e0204 */
[----:B------:R-:W-:Y:S01]  /*1990*/  UIADD3 UR4, UR11, UR6, URZ ;  /* 0x000000060b047290 */ /* 0x000fe2000fffe03f */
[----:B------:R-:W-:Y:S01]  /*19a0*/  IADD3.X R4, R20, UR30, RZ, P0, !PT ;  /* 0x0000001e14047c10 */ /* 0x000fe200087fe4ff */
[----:B------:R-:W-:Y:S01]  /*19b0*/  UMOV UR30, 0x4 ;  /* 0x00000004001e7882 */ /* 0x000fe20000000000 */
[----:B------:R-:W-:Y:S01]  /*19c0*/  IMAD.WIDE.U32 R2, R0, c[0x0][0x190], R216 ;  /* 0x0000640000027a25 */ /* 0x000fe200078e00d8 */
[----:B------:R-:W-:-:S03]  /*19d0*/  UIMAD.WIDE UR4, UR4, UR30, UR14 ;  /* 0x0000001e040472a5 */ /* 0x000fc6000f8e020e */
[----:B------:R-:W-:Y:S01]  /*19e0*/  IMAD R4, R4, c[0x0][0x190], RZ ;  /* 0x0000640004047a24 */ /* 0x000fe200078e02ff */
[----:B------:R-:W-:-:S03]  /*19f0*/  IADD3 R8, P0, R2, UR37, RZ ;  /* 0x0000002502087c10 */ /* 0x000fc6000ff1e0ff */
[----:B------:R-:W-:Y:S01]  /*1a00*/  IMAD R0, R0, c[0x0][0x194], R4 ;  /* 0x0000650000007a24 */ /* 0x000fe200078e0204 */
[----:B------:R-:W-:Y:S02]  /*1a10*/  UMOV UR15, UR4 ;  /* 0x00000004000f7c82 */ /* 0x000fe40008000000 */
[----:B------:R-:W-:Y:S02]  /*1a20*/  UIADD3 UR4, -UR17, UR19, UR18 ;  /* 0x0000001311047290 */ /* 0x000fe4000fffe112 */
[----:B------:R-:W-:Y:S01]  /*1a30*/  IADD3.X R9, R3, UR34, R0, P0, !PT ;  /* 0x0000002203097c10 */ /* 0x000fe200087fe400 */
[----:B------:R-:W-:Y:S01]  /*1a40*/  UMOV UR14, UR5 ;  /* 0x00000005000e7c82 */ /* 0x000fe20008000000 */
[----:B------:R-:W-:Y:S01]  /*1a50*/  LEA.HI R0, R22, R21, RZ, 0x5 ;  /* 0x0000001516007211 */ /* 0x000fe200078f28ff */
[----:B------:R-:W-:Y:S01]  /*1a60*/  UIADD3 UR4, UR4, -UR16, URZ ;  /* 0x8000001004047290 */ /* 0x000fe2000fffe03f */
[----:B------:R-:W-:Y:S02]  /*1a70*/  IADD3 R2, P0, R216, UR28, RZ ;  /* 0x0000001cd8027c10 */ /* 0x000fe4000ff1e0ff */
[----:B------:R-:W-:Y:S01]  /*1a80*/  LOP3.LUT R4, R0, 0xffffffe0, RZ, 0xc0, !PT ;  /* 0xffffffe000047812 */ /* 0x000fe200078ec0ff */
[----:B------:R-:W-:Y:S01]  /*1a90*/  USHF.R.S32.HI UR16, URZ, 0x1f, UR4 ;  /* 0x0000001f3f107899 */ /* 0x000fe20008011404 */
[----:B------:R-:W-:-:S02]  /*1aa0*/  SHF.R.S32.HI R0, RZ, 0x5, R0 ;  /* 0x00000005ff007819 */ /* 0x000fc40000011400 */
[----:B------:R-:W-:Y:S01]  /*1ab0*/  IADD3.X R3, R217, UR29, RZ, P0, !PT ;  /* 0x0000001dd9037c10 */ /* 0x000fe200087fe4ff */
[----:B------:R-:W-:Y:S01]  /*1ac0*/  ULEA.HI UR16, UR16, UR4, URZ, 0x6 ;  /* 0x0000000410107291 */ /* 0x000fe2000f8f303f */
[----:B------:R-:W-:Y:S01]  /*1ad0*/  IMAD.IADD R17, R21, 0x1, -R4 ;  /* 0x0000000115117824 */ /* 0x000fe200078e0a04 */
[----:B------:R-:W-:Y:S02]  /*1ae0*/  ULDC.64 UR28, c[0x0][0x200] ;  /* 0x00008000001c7ab9 */ /* 0x000fe40000000a00 */
[----:B------:R-:W-:Y:S01]  /*1af0*/  USHF.R.S32.HI UR16, URZ, 0x6, UR16 ;  /* 0x000000063f107899 */ /* 0x000fe20008011410 */
[----:B------:R-:W-:Y:S01]  /*1b00*/  IMAD R0, R0, UR48, R17 ;  /* 0x0000003000007c24 */ /* 0x000fe2000f8e0211 */
[----:B------:R-:W-:Y:S01]  /*1b10*/  UIMAD.WIDE UR10, UR10, UR30, UR28 ;  /* 0x0000001e0a0a72a5 */ /* 0x000fe2000f8e021c */
[----:B------:R-:W-:Y:S01]  /*1b20*/  IMAD.WIDE.U32 R2, R5, c[0x0][0x370], R2 ;  /* 0x0000dc0005027a25 */ /* 0x000fe200078e0002 */
[----:B------:R-:W-:Y:S02]  /*1b30*/  UISETP.LT.AND UP1, UPT, URZ, UR16, UPT ;  /* 0x000000103f00728c */ /* 0x000fe4000bf21270 */
[----:B------:R-:W-:-:S02]  /*1b40*/  IADD3 R6, P0, R0, UR26, RZ ;  /* 0x0000001a00067c10 */ /* 0x000fc4000ff1e0ff */
[----:B------:R-:W-:Y:S01]  /*1b50*/  USEL UR16, URZ, UR16, !UP1 ;  /* 0x000000103f107287 */ /* 0x000fe2000c800000 */
[----:B------:R-:W-:Y:S01]  /*1b60*/  IADD3 R3, R3, UR7, RZ ;  /* 0x0000000703037c10 */ /* 0x000fe2000fffe0ff */
[----:B------:R-:W-:Y:S01]  /*1b70*/  UIADD3 UR7, UR35, -0x1, URZ ;  /* 0xffffffff23077890 */ /* 0x000fe2000fffe03f */
[----:B------:R-:W-:Y:S01]  /*1b80*/  LEA.HI.X.SX32 R7, R0, UR21, 0x1, P0 ;  /* 0x0000001500077c11 */ /* 0x000fe200080f0eff */
[----:B------:R-:W-:Y:S01]  /*1b90*/  IMAD.U32 R0, RZ, RZ, UR36 ;  /* 0x00000024ff007e24 */ /* 0x000fe2000f8e00ff */
[----:B------:R-:W-:Y:S01]  /*1ba0*/  UISETP.GT.AND UP1, UPT, UR35, UR16, UPT ;  /* 0x000000102300728c */ /* 0x000fe2000bf24270 */
[----:B------:R-:W-:Y:S02]  /*1bb0*/  LEA R204, P0, R6, c[0x0][0x350], 0x2 ;  /* 0x0000d40006cc7a11 */ /* 0x000fe400078010ff */
[----:B------:R-:W-:Y:S02]  /*1bc0*/  IMAD.WIDE.U32 R2, R0, c[0x0][0x378], R2 ;  /* 0x0000de0000027a25 */ /* 0x000fe400078e0002 */
[----:B------:R-:W-:-:S02]  /*1bd0*/  LEA.HI.X R205, R6, c[0x0][0x354], R7, 0x2, P0 ;  /* 0x0000d50006cd7a11 */ /* 0x000fc400000f1407 */
[----:B------:R-:W-:Y:S01]  /*1be0*/  PLOP3.LUT P0, PT, PT, PT, UP1, 0x80, 0x0 ;  /* 0x000000000000781c */ /* 0x000fe20003f0f018 */
[----:B------:R-:W-:Y:S01]  /*1bf0*/  IMAD.MOV.U32 R4, RZ, RZ, R2 ;  /* 0x000000ffff047224 */ /* 0x000fe200078e0002 */
[----:B------:R-:W-:Y:S01]  /*1c00*/  IADD3 R5, R3, UR8, RZ ;  /* 0x0000000803057c10 */ /* 0x000fe2000fffe0ff */
[----:B------:R-:W-:Y:S02]  /*1c10*/  IMAD R0, R20, c[0x0][0x370], RZ ;  /* 0x0000dc0014007a24 */ /* 0x000fe400078e02ff */
[----:B------:R-:W-:Y:S02]  /*1c20*/  IMAD.U32 R2, RZ, RZ, UR36 ;  /* 0x00000024ff027e24 */ /* 0x000fe4000f8e00ff */
[C---:B------:R-:W-:Y:S02]  /*1c30*/  IMAD R0, R12.reuse, c[0x0][0x374], R0 ;  /* 0x0000dd000c007a24 */ /* 0x040fe400078e0200 */
[----:B------:R-:W-:-:S04]  /*1c40*/  IMAD.WIDE.U32 R4, R12, c[0x0][0x370], R4 ;  /* 0x0000dc000c047a25 */ /* 0x000fc800078e0004 */
[----:B------:R-:W-:Y:S01]  /*1c50*/  IMAD.WIDE.U32 R8, R2, c[0x0][0x1a8], R8 ;  /* 0x00006a0002087a25 */ /* 0x000fe200078e0008 */
[----:B------:R-:W-:-:S03]  /*1c60*/  LEA R210, P2, R4, c[0x0][0x330], 0x1 ;  /* 0x0000cc0004d27a11 */ /* 0x000fc600078408ff */
[----:B------:R-:W-:Y:S01]  /*1c70*/  IMAD.IADD R15, R5, 0x1, R0 ;  /* 0x00000001050f7824 */ /* 0x000fe200078e0200 */
[----:B------:R-:W-:Y:S02]  /*1c80*/  IADD3 R16, R9, UR9, RZ ;  /* 0x0000000909107c10 */ /* 0x000fe4000fffe0ff */
[----:B------:R-:W-:Y:S02]  /*1c90*/  LEA R212, P3, R8, c[0x0][0x160], 0x1 ;  /* 0x0000580008d47a11 */ /* 0x000fe400078608ff */
[----:B------:R-:W-:Y:S02]  /*1ca0*/  LEA.HI.X R211, R4, c[0x0][0x334], R15, 0x1, P2 ;  /* 0x0000cd0004d37a11 */ /* 0x000fe400010f0c0f */
[----:B------:R-:W-:Y:S01]  /*1cb0*/  LEA.HI.X R213, R8, c[0x0][0x164], R16, 0x1, P3 ;  /* 0x0000590008d57a11 */ /* 0x000fe200018f0c10 */
[----:B------:R-:W-:Y:S05]  /*1cc0*/  @P0 BRA `(.L_x_523) ;  /* 0x0000082000000947 */ /* 0x000fea0003800000 */
[----:B------:R-:W-:Y:S02]  /*1cd0*/  @UP0 UIADD3 UR6, UR22, UR25, URZ ;  /* 0x0000001916060290 */ /* 0x000fe4000fffe03f */
[----:B------:R-:W-:-:S02]  /*1ce0*/  ULDC.64 UR8, c[0x0][0x3a0] ;  /* 0x0000e80000087ab9 */ /* 0x000fc40000000a00 */
        /* <DEDUP_REMOVED lines=16> */
.L_x_524:
        /* <DEDUP_REMOVED lines=18> */
.L_x_525:
        /* <DEDUP_REMOVED lines=30> */
.L_x_527:
[----:B------:R-:W-:Y:S05]  /*20f0*/  BSYNC B0 ;  /* 0x0000000000007941 */ /* 0x000fea0003800000 */
.L_x_526:
        /* <DEDUP_REMOVED lines=17> */
.L_x_529:
[----:B------:R-:W-:Y:S05]  /*2210*/  BSYNC B0 ;  /* 0x0000000000007941 */ /* 0x000fea0003800000 */
.L_x_528:
[----:B------:R-:W-:Y:S01]  /*2220*/  ULDC.64 UR4, c[0x0][0x3a8] ;  /* 0x0000ea0000047ab9 */ /* 0x000fe20000000a00 */
[----:B-1----:R-:W-:Y:S01]  /*2230*/  IMAD.U32 R2, RZ, RZ, UR18 ;  /* 0x00000012ff027e24 */ /* 0x002fe2000f8e00ff */
[----:B------:R-:W-:Y:S01]  /*2240*/  UIMAD UR4, UR20, UR4, URZ ;  /* 0x00000004140472a4 */ /* 0x000fe2000f8e023f */
[----:B------:R-:W-:Y:S02]  /*2250*/  BSSY B0, `(.L_x_530) ;  /* 0x0000019000007945 */ /* 0x000fe40003800000 */
[----:B------:R-:W-:Y:S01]  /*2260*/  IMAD.WIDE.U32 R2, R2, c[0x0][0x3a8], R216 ;  /* 0x0000ea0002027a25 */ /* 0x000fe200078e00d8 */
[----:B------:R-:W-:-:S04]  /*2270*/  UIMAD UR4, UR18, UR5, UR4 ;  /* 0x00000005120472a4 */ /* 0x000fc8000f8e0204 */
[----:B------:R-:W-:Y:S02]  /*2280*/  IADD3 R2, P0, R2, UR8, RZ ;  /* 0x0000000802027c10 */ /* 0x000fe4000ff1e0ff */
[----:B------:R-:W-:Y:S01]  /*2290*/  MOV R0, UR4 ;  /* 0x0000000400007c02 */ /* 0x000fe20008000f00 */
[----:B------:R-:W-:Y:S02]  /*22a0*/  ULDC.64 UR4, c[0x0][0x3c0] ;  /* 0x0000f00000047ab9 */ /* 0x000fe40000000a00 */
[----:B------:R-:W-:Y:S01]  /*22b0*/  UIMAD UR4, UR60, UR4, URZ ;  /* 0x000000043c0472a4 */ /* 0x000fe2000f8e023f */
[----:B------:R-:W-:Y:S01]  /*22c0*/  IADD3.X R3, R3, UR9, R0, P0, !PT ;  /* 0x0000000903037c10 */ /* 0x000fe200087fe400 */
[----:B------:R-:W-:Y:S02]  /*22d0*/  IMAD.U32 R0, RZ, RZ, UR36 ;  /* 0x00000024ff007e24 */ /* 0x000fe4000f8e00ff */
[----:B------:R-:W-:Y:S02]  /*22e0*/  UIMAD UR4, UR36, UR5, UR4 ;  /* 0x00000005240472a4 */ /* 0x000fe4000f8e0204 */
        /* <DEDUP_REMOVED lines=15> */
.L_x_531:
[----:B------:R-:W-:Y:S05]  /*23e0*/  BSYNC B0 ;  /* 0x0000000000007941 */ /* 0x000fea0003800000 */
.L_x_530:
        /* <DEDUP_REMOVED lines=16> */
.L_x_523:
[----:B------:R-:W2:Y:S01]  /*24f0*/  LDL R23, [R1+0x4] ;  /* 0x0000040001177983 */ /* 0x000ea20000100800 */
[----:B------:R-:W-:Y:S01]  /*2500*/  ULDC.64 UR4, c[0x0][0x1a0] ;  /* 0x0000680000047ab9 */ /* 0x000fe20000000a00 */
[----:B------:R-:W-:Y:S01]  /*2510*/  PLOP3.LUT P0, PT, PT, PT, UP6, 0x80, 0x0 ;  /* 0x000000000000781c */ /* 0x000fe20003f0f068 */
[----:B------:R-:W-:Y:S01]  /*2520*/  UIMAD UR4, UR20, UR4, URZ ;  /* 0x00000004140472a4 */ /* 0x000fe2000f8e023f */
[----:B------:R-:W-:Y:S01]  /*2530*/  IMAD.U32 R2, RZ, RZ, UR18 ;  /* 0x00000012ff027e24 */ /* 0x000fe2000f8e00ff */
[----:B------:R-:W-:Y:S02]  /*2540*/  BSSY B0, `(.L_x_533) ;  /* 0x000002c000007945 */ /* 0x000fe40003800000 */
[----:B------:R-:W-:Y:S01]  /*2550*/  UIMAD UR5, UR18, UR5, UR4 ;  /* 0x00000005120572a4 */ /* 0x000fe2000f8e0204 */
[----:B------:R-:W-:Y:S01]  /*2560*/  IMAD.WIDE.U32 R2, R2, c[0x0][0x1a0], R216 ;  /* 0x0000680002027a25 */ /* 0x000fe200078e00d8 */
[----:B------:R-:W-:-:S04]  /*2570*/  ULEA.HI UR4, UR7, UR7, URZ, 0x1 ;  /* 0x0000000707047291 */ /* 0x000fc8000f8f083f */
[----:B------:R-:W-:Y:S01]  /*2580*/  ULOP3.LUT UR4, UR4, 0xfffffffe, URZ, 0xc0, !UPT ;  /* 0xfffffffe04047892 */ /* 0x000fe2000f8ec03f */
[----:B------:R-:W-:Y:S01]  /*2590*/  IMAD.U32 R0, RZ, RZ, UR5 ;  /* 0x00000005ff007e24 */ /* 0x000fe2000f8e00ff */
[----:B------:R-:W-:Y:S01]  /*25a0*/  @P0 BAR.SYNC.DEFER_BLOCKING 0x0 ;  /* 0x0000000000000b1d */ /* 0x000fe20000010000 */
[----:B------:R-:W-:Y:S01]  /*25b0*/  IADD3 R6, P1, R2, UR31, RZ ;  /* 0x0000001f02067c10 */ /* 0x000fe2000ff3e0ff */
[----:B------:R-:W-:-:S03]  /*25c0*/  UIADD3 UR4, UR7, -UR4, URZ ;  /* 0x8000000407047290 */ /* 0x000fc6000fffe03f */
[----:B------:R-:W-:Y:S01]  /*25d0*/  IADD3.X R7, R3, UR32, R0, P1, !PT ;  /* 0x0000002003077c10 */ /* 0x000fe20008ffe400 */
[----:B------:R-:W-:Y:S01]  /*25e0*/  UISETP.NE.AND UP0, UPT, UR4, 0x1, UPT ;  /* 0x000000010400788c */ /* 0x000fe2000bf05270 */
[----:B------:R-:W-:Y:S01]  /*25f0*/  IMAD R0, R18, c[0x0][0x1b8], RZ ;  /* 0x00006e0012007a24 */ /* 0x000fe200078e02ff */
[----:B------:R-:W-:Y:S02]  /*2600*/  UIMAD UR4, UR23, -0x40, UR17 ;  /* 0xffffffc0170478a4 */ /* 0x000fe4000f8e0211 */
[----:B------:R-:W-:-:S04]  /*2610*/  IMAD.WIDE.U32 R6, R14, c[0x0][0x1b8], R6 ;  /* 0x00006e000e067a25 */ /* 0x000fc800078e0006 */
[----:B------:R-:W-:Y:S01]  /*2620*/  ISETP.GE.AND P4, PT, R12, UR4, PT ;  /* 0x000000040c007c0c */ /* 0x000fe2000bf86270 */
[----:B------:R-:W-:-:S05]  /*2630*/  IMAD R0, R14, c[0x0][0x1bc], R0 ;  /* 0x00006f000e007a24 */ /* 0x000fca00078e0200 */
        /* <DEDUP_REMOVED lines=28> */
.L_x_534:
[----:B------:R-:W-:Y:S05]  /*2800*/  BSYNC B0 ;  /* 0x0000000000007941 */ /* 0x000fea0003800000 */
.L_x_533:
[----:B--2---:R-:W-:Y:S01]  /*2810*/  IADD3 R10, R12, 0x20, RZ ;  /* 0x000000200c0a7810 */ /* 0x004fe20007ffe0ff */
        /* <DEDUP_REMOVED lines=29> */
.L_x_536:
[----:B------:R-:W-:Y:S05]  /*29f0*/  BSYNC B0 ;  /* 0x0000000000007941 */ /* 0x000fea0003800000 */
.L_x_535:
[----:B------:R-:W-:Y:S01]  /*2a00*/  UIMAD UR4, UR7, -0x40, UR19 ;  /* 0xffffffc0070478a4 */ /* 0x000fe2000f8e0213 */
[----:B------:R-:W0:Y:S01]  /*2a10*/  LDGDEPBAR ;  /* 0x00000000000079af */ /* 0x000e220000000000 */
[----:B------:R-:W-:Y:S04]  /*2a20*/  BSSY B0, `(.L_x_537) ;  /* 0x0000012000007945 */ /* 0x000fe80003800000 */
[----:B------:R-:W-:-:S13]  /*2a30*/  ISETP.GE.AND P2, PT, R12, UR4, PT ;  /* 0x000000040c007c0c */ /* 0x000fda000bf46270 */
        /* <DEDUP_REMOVED lines=16> */
.L_x_538:
[----:B------:R-:W-:Y:S05]  /*2b40*/  BSYNC B0 ;  /* 0x0000000000007941 */ /* 0x000fea0003800000 */
.L_x_537:
[----:B------:R-:W-:Y:S01]  /*2b50*/  ISETP.GE.AND P1, PT, R10, UR4, PT ;  /* 0x000000040a007c0c */ /* 0x000fe2000bf26270 */
[----:B------:R-:W-:-:S12]  /*2b60*/  BSSY B0, `(.L_x_539) ;  /* 0x000001b000007945 */ /* 0x000fd80003800000 */
[----:B------:R1:W-:Y:S04]  /*2b70*/  @P1 STS.128 [R208+0x9000], RZ ;  /* 0x009000ffd0001388 */ /* 0x0003e80000000c00 */
[----:B------:R1:W-:Y:S01]  /*2b80*/  @P1 STS.128 [R208+0xb000], RZ ;  /* 0x00b000ffd0001388 */ /* 0x0003e20000000c00 */
[----:B------:R-:W-:Y:S05]  /*2b90*/  @P1 BRA `(.L_x_540) ;  /* 0x0000017000001947 */ /* 0x000fea0003800000 */
[----:B------:R-:W-:Y:S02]  /*2ba0*/  ISETP.GE.AND P5, PT, R216, c[0x0][0x220], PT ;  /* 0x00008800d8007a0c */ /* 0x000fe40003fa6270 */
[----:B------:R-:W-:-:S11]  /*2bb0*/  ISETP.GE.AND P0, PT, R218, c[0x0][0x220], PT ;  /* 0x00008800da007a0c */ /* 0x000fd60003f06270 */
[----:B------:R-:W-:Y:S01]  /*2bc0*/  @!P5 IMAD.MOV.U32 R0, RZ, RZ, c[0x0][0x370] ;  /* 0x0000dc00ff00d624 */ /* 0x000fe200078e00ff */
[----:B------:R1:W-:Y:S01]  /*2bd0*/  @P5 STS.128 [R208+0x9000], RZ ;  /* 0x009000ffd0005388 */ /* 0x0003e20000000c00 */
[----:B---3--:R-:W-:-:S03]  /*2be0*/  @!P5 IMAD.MOV.U32 R3, RZ, RZ, c[0x0][0x374] ;  /* 0x0000dd00ff03d624 */ /* 0x008fc600078e00ff */
        /* <DEDUP_REMOVED lines=18> */
.L_x_540:
[----:B------:R-:W-:Y:S05]  /*2d10*/  BSYNC B0 ;  /* 0x0000000000007941 */ /* 0x000fea0003800000 */
.L_x_539:
        /* <DEDUP_REMOVED lines=15> */
.L_x_542:
        /* <DEDUP_REMOVED lines=19> */
.L_x_543:
[----:B------:R-:W-:Y:S05]  /*2f40*/  BSYNC B0 ;  /* 0x0000000000007941 */ /* 0x000fea0003800000 */
.L_x_541:
        /* <DEDUP_REMOVED lines=14> */
.L_x_545:
        /* <DEDUP_REMOVED lines=27> */
.L_x_546:
[----:B------:R-:W-:Y:S05]  /*31e0*/  BSYNC B0 ;  /* 0x0000000000007941 */ /* 0x000fea0003800000 */
.L_x_544:
[C---:B------:R-:W-:Y:S01]  /*31f0*/  IADD3 R0, R215.reuse, 0x8, RZ ;  /* 0x00000008d7007810 */ /* 0x040fe20007ffe0ff */
[----:B-1-3--:R-:W-:Y:S01]  /*3200*/  IMAD.MOV.U32 R2, RZ, RZ, 0x4 ;  /* 0x00000004ff027424 */ /* 0x00afe200078e00ff */
[C---:B------:R-:W-:Y:S01]  /*3210*/  ISETP.GE.AND P2, PT, R215.reuse, UR4, PT ;  /* 0x00000004d7007c0c */ /* 0x040fe2000bf46270 */
[----:B------:R-:W-:Y:S01]  /*3220*/  IMAD.MOV.U32 R223, RZ, RZ, 0x7f800000 ;  /* 0x7f800000ffdf7424 */ /* 0x000fe200078e00ff */
[----:B------:R-:W-:Y:S01]  /*3230*/  ISETP.GE.AND P1, PT, R0, UR4, PT ;  /* 0x0000000400007c0c */ /* 0x000fe2000bf26270 */
[----:B------:R-:W-:Y:S01]  /*3240*/  IMAD.WIDE R2, R215, R2, UR10 ;  /* 0x0000000ad7027e25 */ /* 0x000fe2000f8e0202 */
[----:B------:R-:W-:Y:S01]  /*3250*/  MOV R224, 0x7f800000 ;  /* 0x7f80000000e07802 */ /* 0x000fe20000000f00 */
[----:B------:R-:W-:Y:S02]  /*3260*/  ULDC.64 UR4, c[0x0][0x198] ;  /* 0x0000660000047ab9 */ /* 0x000fe40000000a00 */
[----:B------:R-:W-:Y:S01]  /*3270*/  UIMAD UR4, UR20, UR4, URZ ;  /* 0x00000004140472a4 */ /* 0x000fe2000f8e023f */
[----:B------:R1:W-:Y:S05]  /*3280*/  @P4 STS.128 [R208+0xc000], RZ ;  /* 0x00c000ffd0004388 */ /* 0x0003ea0000000c00 */
[----:B------:R3:W5:Y:S04]  /*3290*/  @!P2 LDG.E R223, [R2.64] ;  /* 0x0000000c02dfa981 */ /* 0x000768000c1e1900 */
[----:B------:R3:W5:Y:S01]  /*32a0*/  @!P1 LDG.E R224, [R2.64+0x20] ;  /* 0x0000200c02e09981 */ /* 0x000762000c1e1900 */
[----:B------:R-:W-:Y:S01]  /*32b0*/  UIMAD UR4, UR18, UR5, UR4 ;  /* 0x00000005120472a4 */ /* 0x000fe2000f8e0204 */
[----:B------:R-:W-:Y:S02]  /*32c0*/  BSSY B0, `(.L_x_547) ;  /* 0x0000023000007945 */ /* 0x000fe40003800000 */
[----:B------:R1:W-:Y:S03]  /*32d0*/  @P4 STS.128 [R208+0xe000], RZ ;  /* 0x00e000ffd0004388 */ /* 0x0003e60000000c00 */
[----:B------:R-:W-:Y:S01]  /*32e0*/  MOV R0, UR4 ;  /* 0x0000000400007c02 */ /* 0x000fe20008000f00 */
[----:B---3--:R-:W-:-:S04]  /*32f0*/  IMAD.U32 R2, RZ, RZ, UR18 ;  /* 0x00000012ff027e24 */ /* 0x008fc8000f8e00ff */
[----:B------:R-:W-:-:S05]  /*3300*/  IMAD.WIDE.U32 R2, R2, c[0x0][0x198], R216 ;  /* 0x0000660002027a25 */ /* 0x000fca00078e00d8 */
[----:B------:R-:W-:-:S04]  /*3310*/  IADD3 R4, P1, R2, UR24, RZ ;  /* 0x0000001802047c10 */ /* 0x000fc8000ff3e0ff */
        /* <DEDUP_REMOVED lines=29> */
.L_x_548:
[----:B-1----:R-:W-:Y:S05]  /*34f0*/  BSYNC B0 ;  /* 0x0000000000007941 */ /* 0x002fea0003800000 */
.L_x_547:
        /* <DEDUP_REMOVED lines=28> */
.L_x_550:
[----:B------:R-:W-:Y:S05]  /*36c0*/  BSYNC B0 ;  /* 0x0000000000007941 */ /* 0x000fea0003800000 */
.L_x_549:
[----:B------:R-:W0:Y:S01]  /*36d0*/  LDGDEPBAR ;  /* 0x00000000000079af */ /* 0x000e220000000000 */
[----:B------:R-:W-:Y:S02]  /*36e0*/  ULDC.64 UR8, c[0x0][0x318] ;  /* 0x0000c60000087ab9 */ /* 0x000fe40000000a00 */
[----:B------:R-:W-:Y:S02]  /*36f0*/  UISETP.NE.U32.AND UP1, UPT, URZ, UR8, UPT ;  /* 0x000000083f00728c */ /* 0x000fe4000bf25070 */
[----:B------:R-:W-:Y:S02]  /*3700*/  ULDC.64 UR20, c[0x0][0x320] ;  /* 0x0000c80000147ab9 */ /* 0x000fe40000000a00 */
[----:B------:R-:W-:-:S06]  /*3710*/  UISETP.NE.AND.EX UP1, UPT, URZ, UR9, UPT, UP1 ;  /* 0x000000093f00728c */ /* 0x000fcc000bf25310 */
[----:B------:R-:W-:-:S05]  /*3720*/  PLOP3.LUT P4, PT, PT, PT, UP1, 0x80, 0x0 ;  /* 0x000000000000781c */ /* 0x000fca0003f8f018 */
[----:B------:R-:W-:Y:S02]  /*3730*/  @UP1 UIMAD UR6, UR40, UR20, URZ ;  /* 0x00000014280612a4 */ /* 0x000fe4000f8e023f */
[----:B------:R-:W-:Y:S02]  /*3740*/  @UP1 UMOV UR4, UR36 ;  /* 0x0000002400041c82 */ /* 0x000fe40008000000 */
[----:B------:R-:W-:Y:S01]  /*3750*/  @UP1 UMOV UR5, UR60 ;  /* 0x0000003c00051c82 */ /* 0x000fe20008000000 */
[----:B------:R-:W-:-:S04]  /*3760*/  DEPBAR.LE SB0, 0x1 ;  /* 0x000080400000791a */ /* 0x000fc80000000000 */
[----:B------:R-:W-:Y:S01]  /*3770*/  BAR.SYNC.DEFER_BLOCKING 0x0 ;  /* 0x0000000000007b1d */ /* 0x000fe20000010000 */
[----:B------:R-:W-:Y:S02]  /*3780*/  @UP1 UIMAD.WIDE.U32 UR4, UR33, UR20, UR4 ;  /* 0x00000014210412a5 */ /* 0x000fe4000f8e0004 */
[----:B------:R-:W-:Y:S02]  /*3790*/  @UP1 UIMAD UR21, UR33, UR21, UR6 ;  /* 0x00000015211512a4 */ /* 0x000fe4000f8e0206 */
[----:B------:R-:W-:Y:S02]  /*37a0*/  @UP1 ULEA UR8, UP0, UR4, UR8, 0x2 ;  /* 0x0000000804081291 */ /* 0x000fe4000f80103f */
[----:B------:R-:W-:-:S04]  /*37b0*/  @UP1 UIADD3 UR21, UR5, UR21, URZ ;  /* 0x0000001505151290 */ /* 0x000fc8000fffe03f */
[----:B------:R-:W-:Y:S01]  /*37c0*/  @UP1 ULEA.HI.X UR9, UR4, UR9, UR21, 0x2, UP0 ;  /* 0x0000000904091291 */ /* 0x000fe200080f1415 */
[----:B---3--:R-:W-:-:S05]  /*37d0*/  IMAD.U32 R2, RZ, RZ, UR8 ;  /* 0x00000008ff027e24 */ /* 0x008fca000f8e00ff */
[----:B------:R-:W-:Y:S02]  /*37e0*/  IMAD.U32 R3, RZ, RZ, UR9 ;  /* 0x00000009ff037e24 */ /* 0x000fe4000f8e00ff */
[----:B------:R-:W-:Y:S02]  /*37f0*/  IMAD.MOV.U32 R10, RZ, RZ, c[0x0][0x308] ;  /* 0x0000c200ff0a7624 */ /* 0x000fe400078e00ff */
[----:B------:R-:W-:Y:S01]  /*3800*/  IMAD.MOV.U32 R11, RZ, RZ, c[0x0][0x30c] ;  /* 0x0000c300ff0b7624 */ /* 0x000fe200078e00ff */
[----:B--2---:R3:W2:Y:S01]  /*3810*/  @P4 LDG.E R8, [R2.64] ;  /* 0x0000000c02084981 */ /* 0x0046a2000c1e1900 */
[CC--:B------:R-:W-:Y:S01]  /*3820*/  LEA.HI R0, R22.reuse, R21.reuse, RZ, 0x4 ;  /* 0x0000001516007211 */ /* 0x0c0fe200078f20ff */
[----:B------:R-:W2:Y:S01]  /*3830*/  @P4 MUFU.RCP R9, c[0x0][0x238] ;  /* 0x00008e0000094b08 */ /* 0x000ea20000001000 */
[----:B------:R-:W-:Y:S01]  /*3840*/  LOP3.LUT R5, R19, 0xfffffff8, RZ, 0xc0, !PT ;  /* 0xfffffff813057812 */ /* 0x000fe200078ec0ff */
[----:B------:R-:W1:Y:S01]  /*3850*/  S2R R12, SR_TID.X ;  /* 0x00000000000c7919 */ /* 0x000e620000002100 */
[----:B------:R-:W-:Y:S01]  /*3860*/  IMAD.MOV.U32 R164, RZ, RZ, 0x20 ;  /* 0x00000020ffa47424 */ /* 0x000fe200078e00ff */
[----:B------:R-:W-:-:S02]  /*3870*/  LEA.HI R4, R22, R21, RZ, 0x7 ;  /* 0x0000001516047211 */ /* 0x000fc400078f38ff */
[----:B------:R4:W1:Y:S04]  /*3880*/  LDSM.16.M88.4 R104, [R190+0x10000] ;  /* 0x01000000be68783b */ /* 0x0008680000000200 */
[----:B------:R4:W1:Y:S04]  /*3890*/  LDSM.16.M88.4 R108, [R190+0x10800] ;  /* 0x01080000be6c783b */ /* 0x0008680000000200 */
[----:B------:R4:W1:Y:S04]  /*38a0*/  LDSM.16.M88.4 R112, [R189+0x10000] ;  /* 0x01000000bd70783b */ /* 0x0008680000000200 */
[----:B------:R4:W2:Y:S04]  /*38b0*/  LDSM.16.M88.4 R116, [R189+0x10800] ;  /* 0x01080000bd74783b */ /* 0x0008a80000000200 */
[----:B------:R4:W2:Y:S04]  /*38c0*/  LDSM.16.M88.4 R120, [R188+0x10000] ;  /* 0x01000000bc78783b */ /* 0x0008a80000000200 */
[----:B---3--:R3:W4:Y:S04]  /*38d0*/  LDG.E.64 R2, [R10.64+0x8] ;  /* 0x0000080c0a027981 */ /* 0x008728000c1e1b00 */
[----:B------:R1:W2:Y:S04]  /*38e0*/  LDSM.16.M88.4 R124, [R188+0x10800] ;  /* 0x01080000bc7c783b */ /* 0x0002a80000000200 */
[----:B------:R2:W2:Y:S04]  /*38f0*/  LDSM.16.M88.4 R136, [R190+0x12000] ;  /* 0x01200000be88783b */ /* 0x0004a80000000200 */
[----:B------:R2:W2:Y:S04]  /*3900*/  LDSM.16.M88.4 R140, [R190+0x12800] ;  /* 0x01280000be8c783b */ /* 0x0004a80000000200 */
[----:B------:R2:W2:Y:S04]  /*3910*/  LDSM.16.M88.4 R144, [R189+0x12000] ;  /* 0x01200000bd90783b */ /* 0x0004a80000000200 */
[----:B------:R2:W2:Y:S04]  /*3920*/  LDSM.16.M88.4 R148, [R189+0x12800] ;  /* 0x01280000bd94783b */ /* 0x0004a80000000200 */
[----:B------:R2:W2:Y:S04]  /*3930*/  LDSM.16.M88.4 R152, [R188+0x12000] ;  /* 0x01200000bc98783b */ /* 0x0004a80000000200 */
[----:B---3--:R-:W3:Y:S01]  /*3940*/  LDG.E.64 R10, [R10.64] ;  /* 0x0000000c0a0a7981 */ /* 0x008ee2000c1e1b00 */
[----:B------:R-:W-:Y:S01]  /*3950*/  LOP3.LUT R0, R0, 0xfffffff0, RZ, 0xc0, !PT ;  /* 0xfffffff000007812 */ /* 0x000fe200078ec0ff */
[----:B-1----:R-:W-:Y:S01]  /*3960*/  IMAD.SHL.U32 R12, R12, 0x2, RZ ;  /* 0x000000020c0c7824 */ /* 0x002fe200078e00ff */
[----:B------:R-:W-:Y:S01]  /*3970*/  IADD3 R5, -R5, R21, RZ ;  /* 0x0000001505057210 */ /* 0x000fe20007ffe1ff */
[----:B------:R1:W1:Y:S01]  /*3980*/  LDSM.16.M88.4 R156, [R188+0x12800] ;  /* 0x01280000bc9c783b */ /* 0x0002620000000200 */
[----:B------:R-:W-:Y:S01]  /*3990*/  SHF.R.S32.HI R4, RZ, 0x7, R4 ;  /* 0x00000007ff047819 */ /* 0x000fe20000011404 */
[----:B------:R-:W-:Y:S01]  /*39a0*/  IMAD.IADD R0, R21, 0x1, -R0 ;  /* 0x0000000115007824 */ /* 0x000fe200078e0a00 */
[----:B------:R-:W-:Y:S01]  /*39b0*/  LOP3.LUT P3, RZ, R5, 0x2, RZ, 0xc0, !PT ;  /* 0x0000000205ff7812 */ /* 0x000fe2000786c0ff */
[----:B------:R-:W-:Y:S01]  /*39c0*/  IMAD.U32 R207, RZ, RZ, UR23 ;  /* 0x00000017ffcf7e24 */ /* 0x000fe2000f8e00ff */
[----:B------:R-:W-:Y:S01]  /*39d0*/  IADD3 R184, R202, 0x2000, RZ ;  /* 0x00002000cab87810 */ /* 0x000fe20007ffe0ff */
[----:B------:R-:W-:Y:S01]  /*39e0*/  IMAD.SHL.U32 R7, R4, 0x20, RZ ;  /* 0x0000002004077824 */ /* 0x000fe200078e00ff */
[----:B------:R-:W-:Y:S01]  /*39f0*/  SHF.R.S32.HI R6, RZ, 0x1f, R0 ;  /* 0x0000001fff067819 */ /* 0x000fe20000011400 */
[----:B------:R-:W-:Y:S01]  /*3a00*/  IMAD.MOV.U32 R192, RZ, RZ, 0x40 ;  /* 0x00000040ffc07424 */ /* 0x000fe200078e00ff */
[----:B------:R-:W-:Y:S01]  /*3a10*/  SEL R164, R164, 0xffffffe0, !P3 ;  /* 0xffffffe0a4a47807 */ /* 0x000fe20005800000 */
[----:B------:R-:W-:Y:S01]  /*3a20*/  UIADD3 UR18, UR19, 0x40, UR18 ;  /* 0x0000004013127890 */ /* 0x000fe2000fffe012 */
[----:B------:R-:W-:Y:S01]  /*3a30*/  LEA.HI R6, R6, R0, RZ, 0x3 ;  /* 0x0000000006067211 */ /* 0x000fe200078f18ff */
[----:B------:R-:W-:Y:S01]  /*3a40*/  CS2R R94, SRZ ;  /* 0x00000000005e7805 */ /* 0x000fe2000001ff00 */
[----:B------:R-:W-:Y:S01]  /*3a50*/  LOP3.LUT R7, R7, 0x6, R12, 0xf8, !PT ;  /* 0x0000000607077812 */ /* 0x000fe200078ef80c */
[----:B------:R-:W-:Y:S01]  /*3a60*/  IMAD.IADD R164, R164, 0x1, R188 ;  /* 0x00000001a4a47824 */ /* 0x000fe200078e02bc */
[----:B------:R-:W-:Y:S01]  /*3a70*/  LOP3.LUT R5, R6, 0xfffffff8, RZ, 0xc0, !PT ;  /* 0xfffffff806057812 */ /* 0x000fe200078ec0ff */
[----:B------:R-:W-:Y:S01]  /*3a80*/  IMAD.U32 R6, RZ, RZ, UR23 ;  /* 0x00000017ff067e24 */ /* 0x000fe2000f8e00ff */
[----:B------:R-:W-:Y:S01]  /*3a90*/  IADD3 R187, R203, 0x2000, RZ ;  /* 0x00002000cbbb7810 */ /* 0x000fe20007ffe0ff */
[----:B------:R-:W-:Y:S01]  /*3aa0*/  IMAD R207, R207, 0x40, R7 ;  /* 0x00000040cfcf7824 */ /* 0x000fe200078e0207 */
[----:B------:R-:W-:Y:S01]  /*3ab0*/  IADD3 R5, R0, -R5, RZ ;  /* 0x8000000500057210 */ /* 0x000fe20007ffe0ff */
[----:B------:R1:W1:Y:S01]  /*3ac0*/  LDSM.16.M88.4 R128, [R164+0x10000] ;  /* 0x01000000a480783b */ /* 0x0002620000000200 */
[----:B------:R-:W-:Y:S01]  /*3ad0*/  IMAD R6, R6, 0x2, R4 ;  /* 0x0000000206067824 */ /* 0x000fe200078e0204 */
[----:B------:R-:W1:Y:S01]  /*3ae0*/  I2F R233, R207 ;  /* 0x000000cf00e97306 */ /* 0x000e620000201400 */
[----:B------:R-:W-:Y:S01]  /*3af0*/  R2P PR, R5, 0x6 ;  /* 0x0000000605007804 */ /* 0x000fe20000000000 */
[----:B------:R1:W1:Y:S01]  /*3b00*/  LDSM.16.M88.4 R132, [R164+0x10800] ;  /* 0x01080000a484783b */ /* 0x0002620000000200 */
[C---:B------:R-:W-:Y:S01]  /*3b10*/  IADD3 R242, R207.reuse, 0x18, RZ ;  /* 0x00000018cff27810 */ /* 0x040fe20007ffe0ff */
[----:B------:R-:W-:Y:S01]  /*3b20*/  CS2R R92, SRZ ;  /* 0x00000000005c7805 */ /* 0x000fe2000001ff00 */
[C---:B------:R-:W-:Y:S01]  /*3b30*/  IADD3 R241, R207.reuse, 0x11, RZ ;  /* 0x00000011cff17810 */ /* 0x040fe20007ffe0ff */
[----:B------:R1:W1:Y:S01]  /*3b40*/  LDSM.16.M88.4 R160, [R164+0x12000] ;  /* 0x01200000a4a0783b */ /* 0x0002620000000200 */
[C---:B------:R-:W-:Y:S01]  /*3b50*/  IADD3 R240, R207.reuse, 0x10, RZ ;  /* 0x00000010cff07810 */ /* 0x040fe20007ffe0ff */
[----:B------:R-:W-:Y:S01]  /*3b60*/  CS2R R98, SRZ ;  /* 0x0000000000627805 */ /* 0x000fe2000001ff00 */
[C---:B------:R-:W-:Y:S01]  /*3b70*/  IADD3 R239, R207.reuse, 0x9, RZ ;  /* 0x00000009cfef7810 */ /* 0x040fe20007ffe0ff */
[----:B------:R-:W1:Y:S01]  /*3b80*/  LDSM.16.M88.4 R164, [R164+0x12800] ;  /* 0x01280000a4a4783b */ /* 0x000e620000000200 */
[C---:B------:R-:W-:Y:S01]  /*3b90*/  IADD3 R238, R207.reuse, 0x8, RZ ;  /* 0x00000008cfee7810 */ /* 0x040fe20007ffe0ff */
[----:B------:R-:W1:Y:S01]  /*3ba0*/  I2F R242, R242 ;  /* 0x000000f200f27306 */ /* 0x000e620000201400 */
[----:B------:R-:W-:Y:S01]  /*3bb0*/  IADD3 R237, R207, 0x1, RZ ;  /* 0x00000001cfed7810 */ /* 0x000fe20007ffe0ff */
[----:B------:R-:W-:Y:S01]  /*3bc0*/  CS2R R96, SRZ ;  /* 0x0000000000607805 */ /* 0x000fe2000001ff00 */
[----:B------:R-:W-:Y:S01]  /*3bd0*/  SEL R201, R201, 0xffffffe0, !P1 ;  /* 0xffffffe0c9c97807 */ /* 0x000fe20004800000 */
[----:B------:R-:W-:Y:S01]  /*3be0*/  CS2R R90, SRZ ;  /* 0x00000000005a7805 */ /* 0x000fe2000001ff00 */
[----:B------:R-:W-:Y:S01]  /*3bf0*/  SHF.L.U32 R193, R203, 0x1, RZ ;  /* 0x00000001cbc17819 */ /* 0x000fe200000006ff */
[----:B------:R-:W-:Y:S01]  /*3c00*/  CS2R R88, SRZ ;  /* 0x0000000000587805 */ /* 0x000fe2000001ff00 */
[----:B------:R-:W-:Y:S01]  /*3c10*/  SEL R184, R184, R202, !P0 ;  /* 0x000000cab8b87207 */ /* 0x000fe20004000000 */
[----:B------:R-:W1:Y:S01]  /*3c20*/  I2F R241, R241 ;  /* 0x000000f100f17306 */ /* 0x000e620000201400 */
[----:B------:R-:W-:Y:S01]  /*3c30*/  SEL R187, R187, R203, !P0 ;  /* 0x000000cbbbbb7207 */ /* 0x000fe20004000000 */
[----:B------:R-:W-:Y:S01]  /*3c40*/  IMAD.IADD R196, R194, 0x1, R201 ;  /* 0x00000001c2c47824 */ /* 0x000fe200078e02c9 */
[----:B------:R-:W-:Y:S01]  /*3c50*/  SEL R192, R192, 0xffffffc0, !P2 ;  /* 0xffffffc0c0c07807 */ /* 0x000fe20005000000 */
[--C-:B------:R-:W-:Y:S01]  /*3c60*/  IMAD.IADD R195, R201, 0x1, R193.reuse ;  /* 0x00000001c9c37824 */ /* 0x100fe200078e02c1 */
[----:B------:R-:W-:Y:S01]  /*3c70*/  MOV R209, R206 ;  /* 0x000000ce00d17202 */ /* 0x000fe20000000f00 */
[----:B------:R-:W-:Y:S01]  /*3c80*/  CS2R R86, SRZ ;  /* 0x0000000000567805 */ /* 0x000fe2000001ff00 */
[----:B------:R-:W-:Y:S01]  /*3c90*/  CS2R R84, SRZ ;  /* 0x0000000000547805 */ /* 0x000fe2000001ff00 */
[----:B------:R-:W1:Y:S01]  /*3ca0*/  I2F R240, R240 ;  /* 0x000000f000f07306 */ /* 0x000e620000201400 */
[----:B------:R-:W-:Y:S01]  /*3cb0*/  CS2R R78, SRZ ;  /* 0x00000000004e7805 */ /* 0x000fe2000001ff00 */
[----:B------:R-:W-:Y:S01]  /*3cc0*/  CS2R R76, SRZ ;  /* 0x00000000004c7805 */ /* 0x000fe2000001ff00 */
[----:B------:R-:W-:Y:S01]  /*3cd0*/  CS2R R82, SRZ ;  /* 0x0000000000527805 */ /* 0x000fe2000001ff00 */
[----:B------:R-:W-:Y:S01]  /*3ce0*/  CS2R R80, SRZ ;  /* 0x0000000000507805 */ /* 0x000fe2000001ff00 */
[----:B------:R-:W-:Y:S01]  /*3cf0*/  CS2R R74, SRZ ;  /* 0x00000000004a7805 */ /* 0x000fe2000001ff00 */
        /* <DEDUP_REMOVED lines=22> */
[----:B------:R-:W-:Y:S01]  /*3e60*/  IMAD.SHL.U32 R184, R184, 0x2, RZ ;  /* 0x00000002b8b87824 */ /* 0x000fe200078e00ff */
[----:B------:R-:W-:Y:S01]  /*3e70*/  IADD3 R200, R192, R196, RZ ;  /* 0x000000c4c0c87210 */ /* 0x000fe20007ffe0ff */
[----:B------:R-:W-:Y:S01]  /*3e80*/  IMAD.SHL.U32 R187, R187, 0x2, RZ ;  /* 0x00000002bbbb7824 */ /* 0x000fe200078e00ff */
[----:B------:R-:W-:Y:S01]  /*3e90*/  UMOV UR6, URZ ;  /* 0x0000003f00067c82 */ /* 0x000fe20008000000 */
[----:B------:R-:W-:Y:S01]  /*3ea0*/  IMAD.IADD R199, R194, 0x1, R192 ;  /* 0x00000001c2c77824 */ /* 0x000fe200078e02c0 */
[----:B------:R-:W-:Y:S01]  /*3eb0*/  UIADD3 UR18, UR18, -UR17, URZ ;  /* 0x8000001112127290 */ /* 0x000fe2000fffe03f */
[----:B------:R-:W-:-:S02]  /*3ec0*/  IMAD.IADD R198, R192, 0x1, R193 ;  /* 0x00000001c0c67824 */ /* 0x000fc400078e02c1 */
[----:B------:R-:W-:Y:S02]  /*3ed0*/  IMAD.IADD R197, R192, 0x1, R195 ;  /* 0x00000001c0c57824 */ /* 0x000fe400078e02c3 */
[----:B--2---:R-:W-:-:S04]  /*3ee0*/  @P4 FMUL.FTZ R0, R8, R9 ;  /* 0x0000000908004220 */ /* 0x004fc80000410000 */
[----:B------:R2:W1:Y:S02]  /*3ef0*/  @P4 R2UR UR4, R0 ;  /* 0x00000000000443c2 */ /* 0x00046400000e0000 */
[--C-:B--2---:R-:W-:Y:S01]  /*3f00*/  SHF.R.S32.HI R0, RZ, 0x1f, R17.reuse ;  /* 0x0000001fff007819 */ /* 0x104fe20000011411 */
[----:B-1----:R-:W-:Y:S01]  /*3f10*/  @UP1 UMOV UR6, UR4 ;  /* 0x0000000400061c82 */ /* 0x002fe20008000000 */
[----:B----4-:R-:W-:Y:S01]  /*3f20*/  IADD3 R244, P5, P4, R2, UR46, R17 ;  /* 0x0000002e02f47c10 */ /* 0x010fe2000fcbe011 */
[----:B------:R-:W-:-:S03]  /*3f30*/  IMAD.MOV.U32 R2, RZ, RZ, c[0x0][0x22c] ;  /* 0x00008b00ff027624 */ /* 0x000fc600078e00ff */
[----:B------:R-:W-:Y:S01]  /*3f40*/  IADD3.X R246, R3, UR50, R0, P5, P4 ;  /* 0x0000003203f67c10 */ /* 0x000fe2000afe8400 */
[----:B------:R-:W-:Y:S01]  /*3f50*/  IMAD R2, R2, c[0x0][0x1c0], RZ ;  /* 0x0000700002027a24 */ /* 0x000fe200078e02ff */
[----:B------:R-:W-:Y:S01]  /*3f60*/  IADD3 R0, R207, 0x19, RZ ;  /* 0x00000019cf007810 */ /* 0x000fe20007ffe0ff */
[----:B------:R-:W-:-:S03]  /*3f70*/  IMAD.WIDE.U32 R244, R244, -0x2daee0ad, RZ ;  /* 0xd2511f53f4f47825 */ /* 0x000fc600078e00ff */
[----:B------:R1:W2:Y:S01]  /*3f80*/  I2F R243, R0 ;  /* 0x0000000000f37306 */ /* 0x0002a20000201400 */
[C---:B------:R-:W-:Y:S02]  /*3f90*/  IMAD.SHL.U32 R247, R2.reuse, 0x10, RZ ;  /* 0x0000001002f77824 */ /* 0x040fe400078e00ff */
[----:B------:R-:W-:-:S03]  /*3fa0*/  IMAD.SHL.U32 R214, R2, 0x8, RZ ;  /* 0x0000000802d67824 */ /* 0x000fc600078e00ff */
[C---:B------:R-:W-:Y:S02]  /*3fb0*/  IADD3 R4, R247.reuse, 0x40, RZ ;  /* 0x00000040f7047810 */ /* 0x040fe40007ffe0ff */
[C---:B------:R-:W-:Y:S02]  /*3fc0*/  IADD3 R3, R247.reuse, 0x60, RZ ;  /* 0x00000060f7037810 */ /* 0x040fe40007ffe0ff */
[----:B------:R-:W-:Y:S01]  /*3fd0*/  IADD3 R5, R247, 0x20, RZ ;  /* 0x00000020f7057810 */ /* 0x000fe20007ffe0ff */
[C---:B------:R-:W-:Y:S01]  /*3fe0*/  IMAD.IADD R249, R214.reuse, 0x1, R4 ;  /* 0x00000001d6f97824 */ /* 0x040fe200078e0204 */
[----:B------:R-:W-:-:S03]  /*3ff0*/  IADD3 R248, R214, R3, RZ ;  /* 0x00000003d6f87210 */ /* 0x000fc60007ffe0ff */
[C---:B------:R-:W-:Y:S01]  /*4000*/  IMAD.IADD R250, R214.reuse, 0x1, R5 ;  /* 0x00000001d6fa7824 */ /* 0x040fe200078e0205 */
[----:B---3--:R-:W1:Y:S01]  /*4010*/  R2UR UR9, R11 ;  /* 0x000000000b0973c2 */ /* 0x008e6200000e0000 */
[C---:B------:R-:W-:Y:S02]  /*4020*/  IMAD.IADD R4, R214.reuse, 0x1, R249 ;  /* 0x00000001d6047824 */ /* 0x040fe400078e02f9 */
[C---:B------:R-:W-:Y:S02]  /*4030*/  IMAD.IADD R3, R214.reuse, 0x1, R248 ;  /* 0x00000001d6037824 */ /* 0x040fe400078e02f8 */
[C---:B------:R-:W-:Y:S01]  /*4040*/  IMAD.IADD R5, R214.reuse, 0x1, R250 ;  /* 0x00000001d6057824 */ /* 0x040fe200078e02fa */
[C---:B------:R-:W-:Y:S01]  /*4050*/  IADD3 R230, R214.reuse, R4, RZ ;  /* 0x00000004d6e67210 */ /* 0x040fe20007ffe0ff */
[C---:B------:R-:W-:Y:S01]  /*4060*/  IMAD.IADD R228, R214.reuse, 0x1, R3 ;  /* 0x00000001d6e47824 */ /* 0x040fe200078e0203 */
[----:B------:R3:W4:Y:S01]  /*4070*/  R2UR UR8, R10 ;  /* 0x000000000a0873c2 */ /* 0x00072200000e0000 */
[----:B------:R-:W-:-:S02]  /*4080*/  IMAD.IADD R232, R214, 0x1, R5 ;  /* 0x00000001d6e87824 */ /* 0x000fc400078e0205 */
[C---:B------:R-:W-:Y:S01]  /*4090*/  IMAD.IADD R229, R214.reuse, 0x1, R230 ;  /* 0x00000001d6e57824 */ /* 0x040fe200078e02e6 */
[C---:B------:R-:W-:Y:S01]  /*40a0*/  IADD3 R225, R214.reuse, R228, RZ ;  /* 0x000000e4d6e17210 */ /* 0x040fe20007ffe0ff */
[C---:B------:R-:W-:Y:S02]  /*40b0*/  IMAD.IADD R231, R214.reuse, 0x1, R232 ;  /* 0x00000001d6e77824 */ /* 0x040fe400078e02e8 */
[C---:B------:R-:W-:Y:S02]  /*40c0*/  IMAD.IADD R235, R214.reuse, 0x1, R229 ;  /* 0x00000001d6eb7824 */ /* 0x040fe400078e02e5 */
[C---:B------:R-:W-:Y:S02]  /*40d0*/  IMAD.IADD R236, R214.reuse, 0x1, R231 ;  /* 0x00000001d6ec7824 */ /* 0x040fe400078e02e7 */
[----:B------:R-:W-:Y:S01]  /*40e0*/  IMAD.IADD R234, R214, 0x1, R225 ;  /* 0x00000001d6ea7824 */ /* 0x000fe200078e02e1 */
[----:B-1----:R-:W-:-:S04]  /*40f0*/  LOP3.LUT R0, R6, UR9, RZ, 0x3c, !PT ;  /* 0x0000000906007c12 */ /* 0x002fc8000f8e3cff */
[----:B------:R-:W-:-:S05]  /*4100*/  LOP3.LUT R0, R0, R245, RZ, 0x3c, !PT ;  /* 0x000000f500007212 */ /* 0x000fca00078e3cff */
[----:B--234-:R-:W-:-:S04]  /*4110*/  IMAD.WIDE.U32 R226, R0, -0x326172a9, RZ ;  /* 0xcd9e8d5700e27825 */ /* 0x01cfc800078e00ff */
.L_x_553:
[----:B------:R-:W0:Y:S01]  /*4120*/  LDGDEPBAR ;  /* 0x00000000000079af */ /* 0x000e220000000000 */
[C---:B------:R-:W-:Y:S01]  /*4130*/  IMAD.IADD R0, R187.reuse, 0x1, R201 ;  /* 0x00000001bb007824 */ /* 0x040fe200078e02c9 */
[----:B------:R-:W-:Y:S01]  /*4140*/  USHF.L.U32 UR4, UR23, 0x6, URZ ;  /* 0x0000000617047899 */ /* 0x000fe2000800063f */
[--C-:B------:R-:W-:Y:S01]  /*4150*/  IMAD.IADD R3, R187, 0x1, R192.reuse ;  /* 0x00000001bb037824 */ /* 0x100fe200078e02c0 */
[----:B------:R-:W-:Y:S01]  /*4160*/  USHF.L.U32 UR5, UR7, 0x6, URZ ;  /* 0x0000000607057899 */ /* 0x000fe2000800063f */
[----:B------:R-:W-:Y:S01]  /*4170*/  IMAD.IADD R2, R0, 0x1, R192 ;  /* 0x0000000100027824 */ /* 0x000fe200078e02c0 */
[----:B------:R-:W-:Y:S01]  /*4180*/  UIADD3 UR4, UR4, 0x40, URZ ;  /* 0x0000004004047890 */ /* 0x000fe2000fffe03f */
[----:B-----5:R-:W-:Y:S01]  /*4190*/  FSETP.NEU.FTZ.AND P1, PT, R223, -INF , PT ;  /* 0xff800000df00780b */ /* 0x020fe20003f3d000 */
[----:B------:R-:W2:Y:S01]  /*41a0*/  LDL R168, [R1] ;  /* 0x0000000001a87983 */ /* 0x000ea20000100800 */
[----:B------:R-:W-:Y:S01]  /*41b0*/  UISETP.GE.AND UP0, UPT, UR5, UR18, UPT ;  /* 0x000000120500728c */ /* 0x000fe2000bf06270 */
[----:B------:R-:W-:Y:S01]  /*41c0*/  FSETP.NEU.FTZ.AND P0, PT, R224, -INF , PT ;  /* 0xff800000e000780b */ /* 0x000fe20003f1d000 */
[----:B------:R-:W-:Y:S01]  /*41d0*/  IMAD.MOV.U32 R172, RZ, RZ, c[0x0][0x22c] ;  /* 0x00008b00ffac7624 */ /* 0x000fe200078e00ff */
[----:B------:R-:W-:Y:S02]  /*41e0*/  UISETP.GT.AND UP2, UPT, UR7, UR16, UPT ;  /* 0x000000100700728c */ /* 0x000fe4000bf44270 */
[----:B------:R-:W-:Y:S01]  /*41f0*/  UISETP.LT.AND UP0, UPT, UR4, UR17, UP0 ;  /* 0x000000110400728c */ /* 0x000fe20008701270 */
[----:B------:R-:W-:Y:S01]  /*4200*/  IMAD R172, R172, c[0x0][0x1c0], RZ ;  /* 0x00007000acac7a24 */ /* 0x000fe200078e02ff */
[----:B------:R-:W-:Y:S03]  /*4210*/  UIADD3 UR4, UR8, -0x61c88647, URZ ;  /* 0x9e3779b908047890 */ /* 0x000fe6000fffe03f */
[----:B------:R-:W-:Y:S01]  /*4220*/  IMAD.U32 R172, R172, -0x40, RZ ;  /* 0xffffffc0acac7824 */ /* 0x000fe200078e00ff */
[----:B------:R-:W-:Y:S11]  /*4230*/  PLOP3.LUT P2, PT, PT, PT, UP0, 0x80, 0x0 ;  /* 0x000000000000781c */ /* 0x000ff60003f4f008 */
[----:B------:R-:W-:Y:S02]  /*4240*/  @!UPT UIADD3 URZ, URZ, URZ, URZ ;  /* 0x0000003f3f3ff290 */ /* 0x000fe4000fffe03f */
[----:B------:R-:W-:Y:S01]  /*4250*/  @!P2 IADD3 R169, R207, 0x19, RZ ;  /* 0x00000019cfa9a810 */ /* 0x000fe20007ffe0ff */
        /* <DEDUP_REMOVED lines=35> */
[----:B------:R-:W3:Y:S07]  /*4490*/  LDSM.16.M88.4 R100, [R189+0xe000] ;  /* 0x00e00000bd64783b */ /* 0x000eee0000000200 */
[C---:B------:R-:W-:Y:S01]  /*44a0*/  HMMA.16816.F32.BF16 R8, R52.reuse, R62, R8 ;  /* 0x0000003e3408723c */ /* 0x040fe20000041808 */
[----:B------:R-:W2:Y:S03]  /*44b0*/  LDSM.16.M88.4 R60, [R189+0xe800] ;  /* 0x00e80000bd3c783b */ /* 0x000ea60000000200 */
[----:B----4-:R-:W-:Y:S04]  /*44c0*/  IMAD.U32 R0, RZ, RZ, UR7 ;  /* 0x00000007ff007e24 */ /* 0x010fe8000f8e00ff */
[C---:B-1----:R-:W-:Y:S08]  /*44d0*/  HMMA.16816.F32.BF16 R12, R52.reuse, R64, R12 ;  /* 0x00000040340c723c */ /* 0x042ff0000004180c */
[----:B------:R-:W-:Y:S01]  /*44e0*/  HMMA.16816.F32.BF16 R16, R52, R66, R16 ;  /* 0x000000423410723c */ /* 0x000fe20000041810 */
[----:B------:R1:W-:Y:S08]  /*44f0*/  LDSM.16.M88.4 R52, [R3+0x2000] ;  /* 0x002000000334783b */ /* 0x0003f00000000200 */
[----:B------:R-:W4:Y:S01]  /*4500*/  LDSM.16.M88.4 R64, [R188+0xe000] ;  /* 0x00e00000bc40783b */ /* 0x000f220000000200 */
[C---:B---3--:R-:W-:Y:S08]  /*4510*/  HMMA.16816.F32.BF16 R4, R56.reuse, R100, R4 ;  /* 0x000000643804723c */ /* 0x048ff00000041804 */
[C---:B------:R-:W-:Y:S01]  /*4520*/  HMMA.16816.F32.BF16 R8, R56.reuse, R102, R8 ;  /* 0x000000663808723c */ /* 0x040fe20000041808 */
[----:B------:R-:W3:Y:S03]  /*4530*/  LDSM.16.M88.4 R100, [R188+0xe800] ;  /* 0x00e80000bc64783b */ /* 0x000ee60000000200 */
[----:B-1----:R-:W-:Y:S04]  /*4540*/  IMAD.U32 R3, RZ, RZ, UR19 ;  /* 0x00000013ff037e24 */ /* 0x002fe8000f8e00ff */
[C---:B--2---:R-:W-:Y:S04]  /*4550*/  HMMA.16816.F32.BF16 R12, R56.reuse, R60, R12 ;  /* 0x0000003c380c723c */ /* 0x044fe8000004180c */
[----:B------:R-:W-:Y:S01]  /*4560*/  IMAD R0, R0, 0x4, R168 ;  /* 0x0000000400007824 */ /* 0x000fe200078e02a8 */
[----:B------:R-:W-:Y:S02]  /*4570*/  @!P2 IADD3 R3, -R3, 0x1, R215 ;  /* 0x000000010303a810 */ /* 0x000fe40007ffe1d7 */
[C---:B------:R-:W-:Y:S01]  /*4580*/  @!P2 IADD3 R168, R207.reuse, 0x18, RZ ;  /* 0x00000018cfa8a810 */ /* 0x040fe20007ffe0ff */
[----:B------:R-:W-:Y:S01]  /*4590*/  HMMA.16816.F32.BF16 R16, R56, R62, R16 ;  /* 0x0000003e3810723c */ /* 0x000fe20000041810 */
[----:B------:R1:W-:Y:S07]  /*45a0*/  LDSM.16.M88.4 R56, [R2+0x2000] ;  /* 0x002000000238783b */ /* 0x0003ee0000000200 */
[C---:B----4-:R-:W-:Y:S01]  /*45b0*/  HMMA.16816.F32.BF16 R4, R52.reuse, R64, R4 ;  /* 0x000000403404723c */ /* 0x050fe20000041804 */
[----:B------:R-:W2:Y:S06]  /*45c0*/  LDSM.16.M88.4 R60, [R191+0xe000] ;  /* 0x00e00000bf3c783b */ /* 0x000eac0000000200 */
[C---:B------:R-:W-:Y:S01]  /*45d0*/  @!P2 IADD3 R65, R207.reuse, 0x8, RZ ;  /* 0x00000008cf41a810 */ /* 0x040fe20007ffe0ff */
[C---:B------:R-:W-:Y:S04]  /*45e0*/  HMMA.16816.F32.BF16 R8, R52.reuse, R66, R8 ;  /* 0x000000423408723c */ /* 0x040fe80000041808 */
[C---:B------:R-:W-:Y:S03]  /*45f0*/  @!P2 IADD3 R64, R207.reuse, 0x10, RZ ;  /* 0x00000010cf40a810 */ /* 0x040fe60007ffe0ff */
[----:B------:R-:W-:Y:S01]  /*4600*/  @!P2 IADD3 R66, R207, 0x11, RZ ;  /* 0x00000011cf42a810 */ /* 0x000fe20007ffe0ff */
[C---:B---3--:R-:W-:Y:S01]  /*4610*/  HMMA.16816.F32.BF16 R12, R52.reuse, R100, R12 ;  /* 0x00000064340c723c */ /* 0x048fe2000004180c */
[----:B-1----:R-:W-:Y:S01]  /*4620*/  IMAD.U32 R2, RZ, RZ, UR5 ;  /* 0x00000005ff027e24 */ /* 0x002fe2000f8e00ff */
[----:B------:R-:W-:Y:S04]  /*4630*/  UIADD3 UR5, UR9, 0x76cf5d0a, URZ ;  /* 0x76cf5d0a09057890 */ /* 0x000fe8000fffe03f */
[----:B------:R-:W-:Y:S01]  /*4640*/  @!P2 IADD3 R2, R2, UR17, R3 ;  /* 0x000000110202ac10 */ /* 0x000fe2000fffe003 */
[----:B------:R-:W-:Y:S01]  /*4650*/  FMUL.FTZ R3, R223, 1.4426950216293334961 ;  /* 0x3fb8aa3bdf037820 */ /* 0x000fe20000410000 */
[----:B------:R-:W-:Y:S04]  /*4660*/  HMMA.16816.F32.BF16 R16, R52, R102, R16 ;  /* 0x000000663410723c */ /* 0x000fe80000041810 */
[----:B------:R-:W-:Y:S03]  /*4670*/  FSEL R3, R3, RZ, P1 ;  /* 0x000000ff03037208 */ /* 0x000fe60000800000 */
[----:B------:R-:W-:Y:S01]  /*4680*/  IMAD.WIDE.U32 R52, R0, -0x326172a9, RZ ;  /* 0xcd9e8d5700347825 */ /* 0x000fe200078e00ff */
[----:B------:R-:W-:Y:S04]  /*4690*/  @!P2 IADD3 R0, R207, 0x1, RZ ;  /* 0x00000001cf00a810 */ /* 0x000fe80007ffe0ff */
[----:B------:R-:W-:Y:S02]  /*46a0*/  LOP3.LUT R100, R53, UR8, R246, 0x96, !PT ;  /* 0x0000000835647c12 */ /* 0x000fe4000f8e96f6 */
[----:B------:R-:W-:Y:S01]  /*46b0*/  LOP3.LUT R67, R227, UR4, R52, 0x96, !PT ;  /* 0x00000004e3437c12 */ /* 0x000fe2000f8e9634 */
[----:B------:R-:W-:Y:S01]  /*46c0*/  UIADD3 UR4, UR9, -0x4498517b, URZ ;  /* 0xbb67ae8509047890 */ /* 0x000fe2000fffe03f */
[----:B------:R-:W1:Y:S01]  /*46d0*/  LDSM.16.M88.4 R52, [R191+0xe800] ;  /* 0x00e80000bf34783b */ /* 0x000e620000000200 */
[C---:B--2---:R-:W-:Y:S05]  /*46e0*/  HMMA.16816.F32.BF16 R4, R56.reuse, R60, R4 ;  /* 0x0000003c3804723c */ /* 0x044fea0000041804 */
[----:B------:R-:W-:Y:S02]  /*46f0*/  IMAD.WIDE.U32 R170, R67, -0x2daee0ad, RZ ;  /* 0xd2511f5343aa7825 */ /* 0x000fe400078e00ff */
[C---:B------:R-:W-:Y:S01]  /*4700*/  @!P2 IADD3 R60, R2.reuse, 0x8, RZ ;  /* 0x00000008023ca810 */ /* 0x040fe20007ffe0ff */
[C---:B------:R-:W-:Y:S04]  /*4710*/  HMMA.16816.F32.BF16 R8, R56.reuse, R62, R8 ;  /* 0x0000003e3808723c */ /* 0x040fe80000041808 */
[----:B------:R-:W-:Y:S02]  /*4720*/  @!P2 IMNMX R2, R2, UR17, PT ;  /* 0x000000110202ac17 */ /* 0x000fe4000b800200 */
[----:B------:R-:W-:Y:S01]  /*4730*/  @!P2 IMNMX R60, R60, UR17, PT ;  /* 0x000000113c3cac17 */ /* 0x000fe2000b800200 */
[----:B------:R-:W-:Y:S01]  /*4740*/  IMAD.WIDE.U32 R62, R100, -0x2daee0ad, RZ ;  /* 0xd2511f53643e7825 */ /* 0x000fe200078e00ff */
[CC--:B------:R-:W-:Y:S02]  /*4750*/  @!P2 ISETP.GE.AND P5, PT, R207.reuse, R2.reuse, PT ;  /* 0x00000002cf00a20c */ /* 0x0c0fe40003fa6270 */
[C---:B------:R-:W-:Y:S02]  /*4760*/  @!P2 ISETP.GE.AND P3, PT, R0.reuse, R2, PT ;  /* 0x000000020000a20c */ /* 0x040fe40003f66270 */
[-C--:B------:R-:W-:Y:S01]  /*4770*/  @!P2 ISETP.GE.AND P4, PT, R0, R60.reuse, PT ;  /* 0x0000003c0000a20c */ /* 0x080fe20003f86270 */
[----:B------:R-:W-:Y:S01]  /*4780*/  FMUL.FTZ R0, R224, 1.4426950216293334961 ;  /* 0x3fb8aa3be0007820 */ /* 0x000fe20000410000 */
[----:B------:R-:W-:Y:S02]  /*4790*/  @!P2 ISETP.GE.AND P1, PT, R207, R60, PT ;  /* 0x0000003ccf00a20c */ /* 0x000fe40003f26270 */
[----:B------:R-:W-:Y:S01]  /*47a0*/  FFMA.FTZ R4, R233, UR6, R4 ;  /* 0x00000006e9047c23 */ /* 0x000fe20008010004 */
[----:B------:R-:W-:Y:S01]  /*47b0*/  @!P2 IADD3 R61, R207, 0x9, RZ ;  /* 0x00000009cf3da810 */ /* 0x000fe20007ffe0ff */
[----:B------:R-:W-:Y:S01]  /*47c0*/  FFMA.FTZ R5, R237, UR6, R5 ;  /* 0x00000006ed057c23 */ /* 0x000fe20008010005 */
[----:B------:R-:W-:Y:S01]  /*47d0*/  FSEL R0, R0, RZ, P0 ;  /* 0x000000ff00007208 */ /* 0x000fe20000000000 */
[----:B------:R-:W-:Y:S01]  /*47e0*/  FFMA.FTZ R6, R233, UR6, R6 ;  /* 0x00000006e9067c23 */ /* 0x000fe20008010006 */
[----:B------:R-:W-:Y:S01]  /*47f0*/  @!P2 FSEL R4, R4, -INF , !P5 ;  /* 0xff8000000404a808 */ /* 0x000fe20006800000 */
[----:B------:R-:W-:Y:S01]  /*4800*/  FFMA.FTZ R7, R237, UR6, R7 ;  /* 0x00000006ed077c23 */ /* 0x000fe20008010007 */
[----:B------:R-:W-:Y:S01]  /*4810*/  @!P2 FSEL R5, R5, -INF , !P3 ;  /* 0xff8000000505a808 */ /* 0x000fe20005800000 */
[----:B------:R-:W-:Y:S01]  /*4820*/  FFMA.FTZ R8, R238, UR6, R8 ;  /* 0x00000006ee087c23 */ /* 0x000fe20008010008 */
[----:B------:R-:W-:Y:S01]  /*4830*/  @!P2 FSEL R6, R6, -INF , !P1 ;  /* 0xff8000000606a808 */ /* 0x000fe20004800000 */
[--C-:B------:R-:W-:Y:S01]  /*4840*/  FFMA.FTZ R4, R4, c[0x0][0x23c], -R3.reuse ;  /* 0x00008f0004047a23 */ /* 0x100fe20000010803 */
[-C--:B------:R-:W-:Y:S01]  /*4850*/  @!P2 ISETP.GE.AND P3, PT, R65, R2.reuse, PT ;  /* 0x000000024100a20c */ /* 0x080fe20003f66270 */
[----:B------:R-:W-:Y:S01]  /*4860*/  FFMA.FTZ R5, R5, c[0x0][0x23c], -R3 ;  /* 0x00008f0005057a23 */ /* 0x000fe20000010803 */
[-C--:B------:R-:W-:Y:S01]  /*4870*/  @!P2 ISETP.GE.AND P0, PT, R61, R2.reuse, PT ;  /* 0x000000023d00a20c */ /* 0x080fe20003f06270 */
[----:B------:R2:W-:Y:S01]  /*4880*/  MUFU.EX2 R103, R4 ;  /* 0x0000000400677308 */ /* 0x0005e20000000800 */
[C---:B-1----:R-:W-:Y:S03]  /*4890*/  HMMA.16816.F32.BF16 R12, R56.reuse, R52, R12 ;  /* 0x00000034380c723c */ /* 0x042fe6000004180c */
[----:B------:R-:W-:Y:S01]  /*48a0*/  FFMA.FTZ R6, R6, c[0x0][0x23c], -R0 ;  /* 0x00008f0006067a23 */ /* 0x000fe20000010800 */
[----:B------:R-:W-:Y:S01]  /*48b0*/  @!P2 FSEL R8, R8, -INF , !P3 ;  /* 0xff8000000808a808 */ /* 0x000fe20005800000 */
[C---:B------:R-:W-:Y:S01]  /*48c0*/  FFMA.FTZ R9, R239.reuse, UR6, R9 ;  /* 0x00000006ef097c23 */ /* 0x040fe20008010009 */
[----:B------:R-:W-:Y:S01]  /*48d0*/  @!P2 ISETP.GE.AND P6, PT, R66, R2, PT ;  /* 0x000000024200a20c */ /* 0x000fe20003fc6270 */
[----:B------:R-:W-:Y:S01]  /*48e0*/  FFMA.FTZ R11, R239, UR6, R11 ;  /* 0x00000006ef0b7c23 */ /* 0x000fe2000801000b */
[----:B------:R-:W-:Y:S01]  /*48f0*/  HMMA.16816.F32.BF16 R16, R56, R54, R16 ;  /* 0x000000363810723c */ /* 0x000fe20000041810 */
[----:B------:R1:W-:Y:S02]  /*4900*/  MUFU.EX2 R102, R5 ;  /* 0x0000000500667308 */ /* 0x0003e40000000800 */
[-C--:B------:R-:W-:Y:S01]  /*4910*/  @!P2 ISETP.GE.AND P3, PT, R65, R60.reuse, PT ;  /* 0x0000003c4100a20c */ /* 0x080fe20003f66270 */
[--C-:B------:R-:W-:Y:S01]  /*4920*/  FFMA.FTZ R8, R8, c[0x0][0x23c], -R3.reuse ;  /* 0x00008f0008087a23 */ /* 0x100fe20000010803 */
[----:B------:R-:W-:Y:S01]  /*4930*/  @!P2 FSEL R9, R9, -INF , !P0 ;  /* 0xff8000000909a808 */ /* 0x000fe20004000000 */
[----:B------:R-:W-:Y:S01]  /*4940*/  FFMA.FTZ R10, R238, UR6, R10 ;  /* 0x00000006ee0a7c23 */ /* 0x000fe2000801000a */
[-C--:B------:R-:W-:Y:S02]  /*4950*/  @!P2 ISETP.GE.AND P0, PT, R61, R60.reuse, PT ;  /* 0x0000003c3d00a20c */ /* 0x080fe40003f06270 */
[----:B------:R-:W-:Y:S02]  /*4960*/  @!P2 FSEL R7, R7, -INF , !P4 ;  /* 0xff8000000707a808 */ /* 0x000fe40006000000 */
[----:B------:R3:W-:Y:S01]  /*4970*/  MUFU.EX2 R101, R6 ;  /* 0x0000000600657308 */ /* 0x0007e20000000800 */
[----:B------:R-:W-:Y:S01]  /*4980*/  FFMA.FTZ R9, R9, c[0x0][0x23c], -R3 ;  /* 0x00008f0009097a23 */ /* 0x000fe20000010803 */
[----:B------:R-:W-:Y:S01]  /*4990*/  @!P2 FSEL R11, R11, -INF , !P0 ;  /* 0xff8000000b0ba808 */ /* 0x000fe20004000000 */
[----:B------:R-:W-:Y:S01]  /*49a0*/  FFMA.FTZ R100, R7, c[0x0][0x23c], -R0 ;  /* 0x00008f0007647a23 */ /* 0x000fe20000010800 */
[----:B--2---:R-:W-:Y:S01]  /*49b0*/  LOP3.LUT R4, R63, UR4, R244, 0x96, !PT ;  /* 0x000000043f047c12 */ /* 0x004fe2000f8e96f4 */
[----:B------:R-:W-:Y:S01]  /*49c0*/  UIADD3 UR4, UR8, 0x3c6ef372, URZ ;  /* 0x3c6ef37208047890 */ /* 0x000fe2000fffe03f */
[----:B------:R-:W-:Y:S01]  /*49d0*/  @!P2 ISETP.GE.AND P0, PT, R66, R60, PT ;  /* 0x0000003c4200a20c */ /* 0x000fe20003f06270 */
[----:B------:R-:W-:Y:S01]  /*49e0*/  FFMA.FTZ R11, R11, c[0x0][0x23c], -R0 ;  /* 0x00008f000b0b7a23 */ /* 0x000fe20000010800 */
[----:B------:R-:W-:Y:S01]  /*49f0*/  LOP3.LUT R62, R171, UR5, R62, 0x96, !PT ;  /* 0x00000005ab3e7c12 */ /* 0x000fe2000f8e963e */
[----:B------:R-:W-:Y:S01]  /*4a00*/  UIADD3 UR5, UR8, -0x255992d5, URZ ;  /* 0xdaa66d2b08057890 */ /* 0x000fe2000fffe03f */
[----:B------:R2:W-:Y:S01]  /*4a10*/  MUFU.EX2 R67, R8 ;  /* 0x0000000800437308 */ /* 0x0005e20000000800 */
[----:B------:R-:W-:Y:S01]  /*4a20*/  @!P2 ISETP.GE.AND P5, PT, R64, R2, PT ;  /* 0x000000024000a20c */ /* 0x000fe20003fa6270 */
[----:B------:R-:W-:Y:S01]  /*4a30*/  FFMA.FTZ R15, R241, UR6, R15 ;  /* 0x00000006f10f7c23 */ /* 0x000fe2000801000f */
[----:B------:R-:W-:Y:S01]  /*4a40*/  @!P2 FSEL R10, R10, -INF , !P3 ;  /* 0xff8000000a0aa808 */ /* 0x000fe20005800000 */
[----:B-1----:R-:W-:Y:S01]  /*4a50*/  IMAD.WIDE.U32 R4, R4, -0x326172a9, RZ ;  /* 0xcd9e8d5704047825 */ /* 0x002fe200078e00ff */
[----:B------:R-:W-:Y:S02]  /*4a60*/  @!P2 ISETP.GE.AND P3, PT, R64, R60, PT ;  /* 0x0000003c4000a20c */ /* 0x000fe40003f66270 */
[-C--:B------:R-:W-:Y:S01]  /*4a70*/  @!P2 ISETP.GE.AND P4, PT, R169, R2.reuse, PT ;  /* 0x00000002a900a20c */ /* 0x080fe20003f86270 */
[----:B------:R-:W-:Y:S01]  /*4a80*/  FFMA.FTZ R10, R10, c[0x0][0x23c], -R0 ;  /* 0x00008f000a0a7a23 */ /* 0x000fe20000010800 */
[----:B------:R-:W-:Y:S01]  /*4a90*/  LOP3.LUT R5, R5, UR4, R226, 0x96, !PT ;  /* 0x0000000405057c12 */ /* 0x000fe2000f8e96e2 */
[----:B------:R1:W-:Y:S01]  /*4aa0*/  MUFU.EX2 R66, R9 ;  /* 0x0000000900427308 */ /* 0x0003e20000000800 */
[----:B------:R-:W-:Y:S01]  /*4ab0*/  UIADD3 UR4, UR9, 0x32370b8f, URZ ;  /* 0x32370b8f09047890 */ /* 0x000fe2000fffe03f */
[----:B------:R-:W-:Y:S01]  /*4ac0*/  @!P2 ISETP.GE.AND P1, PT, R168, R2, PT ;  /* 0x00000002a800a20c */ /* 0x000fe20003f26270 */
[----:B------:R-:W-:Y:S01]  /*4ad0*/  FFMA.FTZ R17, R243, UR6, R17 ;  /* 0x00000006f3117c23 */ /* 0x000fe20008010011 */
[----:B------:R-:W-:Y:S01]  /*4ae0*/  @!P2 FSEL R15, R15, -INF , !P0 ;  /* 0xff8000000f0fa808 */ /* 0x000fe20004000000 */
[----:B---3--:R-:W-:Y:S03]  /*4af0*/  IMAD.WIDE.U32 R6, R62, -0x326172a9, RZ ;  /* 0xcd9e8d573e067825 */ /* 0x008fe600078e00ff */
[----:B------:R-:W-:Y:S01]  /*4b00*/  @!P2 FSEL R17, R17, -INF , !P4 ;  /* 0xff8000001111a808 */ /* 0x000fe20006000000 */
[----:B------:R-:W-:Y:S01]  /*4b10*/  FFMA.FTZ R16, R242, UR6, R16 ;  /* 0x00000006f2107c23 */ /* 0x000fe20008010010 */
[----:B------:R-:W-:Y:S01]  /*4b20*/  LOP3.LUT R52, R7, UR5, R4, 0x96, !PT ;  /* 0x0000000507347c12 */ /* 0x000fe2000f8e9604 */
[----:B------:R-:W-:Y:S01]  /*4b30*/  IMAD.WIDE.U32 R4, R5, -0x2daee0ad, RZ ;  /* 0xd2511f5305047825 */ /* 0x000fe200078e00ff */
[----:B------:R-:W-:Y:S01]  /*4b40*/  UIADD3 UR5, UR9, -0x126145ec, URZ ;  /* 0xed9eba1409057890 */ /* 0x000fe2000fffe03f */
[----:B------:R3:W-:Y:S01]  /*4b50*/  MUFU.EX2 R64, R11 ;  /* 0x0000000b00407308 */ /* 0x0007e20000000800 */
[----:B------:R-:W-:Y:S01]  /*4b60*/  @!P2 FSEL R16, R16, -INF , !P1 ;  /* 0xff8000001010a808 */ /* 0x000fe20004800000 */
[----:B------:R-:W-:Y:S01]  /*4b70*/  IMAD.WIDE.U32 R52, R52, -0x2daee0ad, RZ ;  /* 0xd2511f5334347825 */ /* 0x000fe200078e00ff */
[----:B------:R-:W-:Y:S01]  /*4b80*/  LOP3.LUT R5, R5, UR4, R170, 0x96, !PT ;  /* 0x0000000405057c12 */ /* 0x000fe2000f8e96aa */
[----:B------:R-:W-:Y:S02]  /*4b90*/  UIADD3 UR4, UR8, 0x78dde6e4, URZ ;  /* 0x78dde6e408047890 */ /* 0x000fe4000fffe03f */
[----:B------:R-:W-:Y:S01]  /*4ba0*/  FFMA.FTZ R12, R240, UR6, R12 ;  /* 0x00000006f00c7c23 */ /* 0x000fe2000801000c */
[----:B--2---:R-:W-:Y:S01]  /*4bb0*/  LOP3.LUT R8, R53, UR5, R4, 0x96, !PT ;  /* 0x0000000535087c12 */ /* 0x004fe2000f8e9604 */
[----:B------:R-:W-:Y:S01]  /*4bc0*/  IMAD.WIDE.U32 R4, R5, -0x326172a9, RZ ;  /* 0xcd9e8d5705047825 */ /* 0x000fe200078e00ff */
[----:B------:R-:W-:Y:S01]  /*4bd0*/  UIADD3 UR5, UR8, 0x1715609d, URZ ;  /* 0x1715609d08057890 */ /* 0x000fe2000fffe03f */
[----:B------:R2:W-:Y:S01]  /*4be0*/  MUFU.EX2 R65, R10 ;  /* 0x0000000a00417308 */ /* 0x0005e20000000800 */
[----:B------:R-:W-:Y:S01]  /*4bf0*/  @!P2 FSEL R12, R12, -INF , !P5 ;  /* 0xff8000000c0ca808 */ /* 0x000fe20006800000 */
[----:B-1----:R-:W-:Y:S01]  /*4c00*/  IMAD.WIDE.U32 R8, R8, -0x326172a9, RZ ;  /* 0xcd9e8d5708087825 */ /* 0x002fe200078e00ff */
[----:B------:R-:W-:Y:S01]  /*4c10*/  LOP3.LUT R6, R5, UR4, R6, 0x96, !PT ;  /* 0x0000000405067c12 */ /* 0x000fe2000f8e9606 */
[----:B------:R-:W-:Y:S01]  /*4c20*/  UIADD3 UR4, UR9, -0x56f99767, URZ ;  /* 0xa906689909047890 */ /* 0x000fe2000fffe03f */
[-C--:B------:R-:W-:Y:S01]  /*4c30*/  @!P2 ISETP.GE.AND P5, PT, R168, R60.reuse, PT ;  /* 0x0000003ca800a20c */ /* 0x080fe20003fa6270 */
[----:B------:R-:W-:Y:S01]  /*4c40*/  FFMA.FTZ R13, R241, UR6, R13 ;  /* 0x00000006f10d7c23 */ /* 0x000fe2000801000d */
[----:B------:R-:W-:Y:S01]  /*4c50*/  LOP3.LUT R4, R9, UR5, R4, 0x96, !PT ;  /* 0x0000000509047c12 */ /* 0x000fe2000f8e9604 */
[----:B------:R-:W-:Y:S01]  /*4c60*/  IMAD.WIDE.U32 R6, R6, -0x2daee0ad, RZ ;  /* 0xd2511f5306067825 */ /* 0x000fe200078e00ff */
[----:B------:R-:W-:Y:S01]  /*4c70*/  UIADD3 UR5, UR9, 0x646e171e, URZ ;  /* 0x646e171e09057890 */ /* 0x000fe2000fffe03f */
[----:B------:R-:W-:Y:S01]  /*4c80*/  MUFU.EX2 R100, R100 ;  /* 0x0000006400647308 */ /* 0x000fe20000000800 */
[----:B------:R-:W-:Y:S01]  /*4c90*/  @!P2 FSEL R13, R13, -INF , !P6 ;  /* 0xff8000000d0da808 */ /* 0x000fe20007000000 */
[----:B------:R-:W-:Y:S01]  /*4ca0*/  IMAD.WIDE.U32 R4, R4, -0x2daee0ad, RZ ;  /* 0xd2511f5304047825 */ /* 0x000fe200078e00ff */
[----:B------:R-:W-:Y:S01]  /*4cb0*/  LOP3.LUT R52, R7, UR4, R52, 0x96, !PT ;  /* 0x0000000407347c12 */ /* 0x000fe2000f8e9634 */
[----:B------:R-:W-:Y:S01]  /*4cc0*/  ULDC.U8 UR4, c[0x0][0x2d8] ;  /* 0x0000b60000047ab9 */ /* 0x000fe20000000000 */
[----:B------:R-:W-:Y:S01]  /*4cd0*/  @!P2 ISETP.GE.AND P6, PT, R169, R60, PT ;  /* 0x0000003ca900a20c */ /* 0x000fe20003fc6270 */
[----:B------:R-:W-:Y:S01]  /*4ce0*/  FFMA.FTZ R14, R240, UR6, R14 ;  /* 0x00000006f00e7c23 */ /* 0x000fe2000801000e */
[----:B------:R-:W-:Y:S01]  /*4cf0*/  LOP3.LUT R6, R5, UR5, R6, 0x96, !PT ;  /* 0x0000000505067c12 */ /* 0x000fe2000f8e9606 */
[----:B------:R-:W-:Y:S01]  /*4d00*/  UIADD3 UR5, UR8, -0x4ab325aa, URZ ;  /* 0xb54cda5608057890 */ /* 0x000fe2000fffe03f */
[C---:B------:R-:W-:Y:S01]  /*4d10*/  LOP3.LUT R53, R4.reuse, 0xffff, RZ, 0xc0, !PT ;  /* 0x0000ffff04357812 */ /* 0x040fe200078ec0ff */
[----:B------:R-:W-:Y:S01]  /*4d20*/  FFMA.FTZ R19, R243, UR6, R19 ;  /* 0x00000006f3137c23 */ /* 0x000fe20008010013 */
[----:B------:R-:W-:Y:S01]  /*4d30*/  LOP3.LUT R7, R4, 0xff, RZ, 0xc0, !PT ;  /* 0x000000ff04077812 */ /* 0x000fe200078ec0ff */
[----:B------:R-:W-:Y:S01]  /*4d40*/  FFMA.FTZ R18, R242, UR6, R18 ;  /* 0x00000006f2127c23 */ /* 0x000fe20008010012 */
[--C-:B------:R-:W-:Y:S01]  /*4d50*/  SHF.R.U32.HI R2, RZ, 0x18, R4.reuse ;  /* 0x00000018ff027819 */ /* 0x100fe20000011604 */
[--C-:B------:R-:W-:Y:S01]  /*4d60*/  FFMA.FTZ R16, R16, c[0x0][0x23c], -R3.reuse ;  /* 0x00008f0010107a23 */ /* 0x100fe20000010803 */
[----:B---3--:R-:W-:Y:S01]  /*4d70*/  SHF.R.U32.HI R11, RZ, 0x10, R4 ;  /* 0x00000010ff0b7819 */ /* 0x008fe20000011604 */
[----:B------:R-:W-:Y:S01]  /*4d80*/  IMAD.WIDE.U32 R4, R52, -0x326172a9, RZ ;  /* 0xcd9e8d5734047825 */ /* 0x000fe200078e00ff */
[----:B------:R-:W-:Y:S01]  /*4d90*/  ISETP.LE.U32.AND P0, PT, R2, UR4, PT ;  /* 0x0000000402007c0c */ /* 0x000fe2000bf03070 */
[----:B------:R-:W1:Y:S01]  /*4da0*/  MUFU.EX2 R59, R16 ;  /* 0x00000010003b7308 */ /* 0x000e620000000800 */
[----:B------:R-:W-:Y:S01]  /*4db0*/  @!P2 FSEL R14, R14, -INF , !P3 ;  /* 0xff8000000e0ea808 */ /* 0x000fe20005800000 */
[--C-:B------:R-:W-:Y:S01]  /*4dc0*/  FFMA.FTZ R12, R12, c[0x0][0x23c], -R3.reuse ;  /* 0x00008f000c0c7a23 */ /* 0x100fe20000010803 */
[----:B------:R-:W-:Y:S01]  /*4dd0*/  LOP3.LUT R2, R5, UR5, R8, 0x96, !PT ;  /* 0x0000000505027c12 */ /* 0x000fe2000f8e9608 */
[--C-:B------:R-:W-:Y:S01]  /*4de0*/  FFMA.FTZ R13, R13, c[0x0][0x23c], -R3.reuse ;  /* 0x00008f000d0d7a23 */ /* 0x100fe20000010803 */
[----:B------:R-:W-:Y:S01]  /*4df0*/  ISETP.LE.U32.AND P3, PT, R7, UR4, PT ;  /* 0x0000000407007c0c */ /* 0x000fe2000bf63070 */
[----:B------:R-:W-:Y:S01]  /*4e00*/  FFMA.FTZ R3, R17, c[0x0][0x23c], -R3 ;  /* 0x00008f0011037a23 */ /* 0x000fe20000010803 */
[----:B------:R-:W-:Y:S01]  /*4e10*/  LOP3.LUT R7, R4, 0xffff, RZ, 0xc0, !PT ;  /* 0x0000ffff04077812 */ /* 0x000fe200078ec0ff */
[--C-:B------:R-:W-:Y:S01]  /*4e20*/  FFMA.FTZ R14, R14, c[0x0][0x23c], -R0.reuse ;  /* 0x00008f000e0e7a23 */ /* 0x100fe20000010800 */
[----:B------:R-:W-:Y:S01]  /*4e30*/  LOP3.LUT R5, R2, 0xff, RZ, 0xc0, !PT ;  /* 0x000000ff02057812 */ /* 0x000fe200078ec0ff */
[----:B------:R3:W-:Y:S01]  /*4e40*/  MUFU.EX2 R58, R3 ;  /* 0x00000003003a7308 */ /* 0x0007e20000000800 */
[----:B------:R-:W-:Y:S01]  /*4e50*/  LOP3.LUT R8, R4, 0xff, RZ, 0xc0, !PT ;  /* 0x000000ff04087812 */ /* 0x000fe200078ec0ff */
[----:B------:R-:W-:Y:S01]  /*4e60*/  FFMA.FTZ R15, R15, c[0x0][0x23c], -R0 ;  /* 0x00008f000f0f7a23 */ /* 0x000fe20000010800 */
[--C-:B------:R-:W-:Y:S02]  /*4e70*/  SHF.R.U32.HI R9, RZ, 0x10, R4.reuse ;  /* 0x00000010ff097819 */ /* 0x100fe40000011604 */
[----:B--2---:R-:W-:Y:S02]  /*4e80*/  SHF.R.U32.HI R10, RZ, 0x18, R4 ;  /* 0x00000018ff0a7819 */ /* 0x004fe40000011604 */
[----:B------:R-:W-:Y:S02]  /*4e90*/  LOP3.LUT R4, R2, 0xffff, RZ, 0xc0, !PT ;  /* 0x0000ffff02047812 */ /* 0x000fe400078ec0ff */
[----:B------:R-:W-:Y:S01]  /*4ea0*/  ISETP.LE.U32.AND P1, PT, R5, UR4, PT ;  /* 0x0000000405007c0c */ /* 0x000fe2000bf23070 */
[----:B------:R-:W-:Y:S01]  /*4eb0*/  MUFU.EX2 R63, R12 ;  /* 0x0000000c003f7308 */ /* 0x000fe20000000800 */
[----:B------:R-:W-:Y:S02]  /*4ec0*/  SHF.R.U32.HI R4, RZ, 0x8, R4 ;  /* 0x00000008ff047819 */ /* 0x000fe40000011604 */
[----:B------:R-:W-:Y:S01]  /*4ed0*/  @!P2 FSEL R19, R19, -INF , !P6 ;  /* 0xff8000001313a808 */ /* 0x000fe20007000000 */
[----:B-1----:R-:W-:Y:S01]  /*4ee0*/  @!P3 FADD.FTZ R59, -R59, -RZ ;  /* 0x800000ff3b3bb221 */ /* 0x002fe20000010100 */
[----:B------:R-:W-:Y:S02]  /*4ef0*/  @!P2 FSEL R18, R18, -INF , !P5 ;  /* 0xff8000001212a808 */ /* 0x000fe40006800000 */
[----:B------:R-:W-:Y:S02]  /*4f00*/  LOP3.LUT R4, R4, 0xffff, RZ, 0xc0, !PT ;  /* 0x0000ffff04047812 */ /* 0x000fe400078ec0ff */
[----:B------:R-:W-:Y:S01]  /*4f10*/  SHF.R.U32.HI R5, RZ, 0x10, R2 ;  /* 0x00000010ff057819 */ /* 0x000fe20000011602 */
[--C-:B------:R-:W-:Y:S01]  /*4f20*/  FFMA.FTZ R18, R18, c[0x0][0x23c], -R0.reuse ;  /* 0x00008f0012127a23 */ /* 0x100fe20000010800 */
[----:B------:R-:W-:Y:S01]  /*4f30*/  ISETP.LE.U32.AND P5, PT, R4, UR4, PT ;  /* 0x0000000404007c0c */ /* 0x000fe2000bfa3070 */
[----:B------:R-:W-:Y:S01]  /*4f40*/  FFMA.FTZ R0, R19, c[0x0][0x23c], -R0 ;  /* 0x00008f0013007a23 */ /* 0x000fe20000010800 */
[----:B------:R-:W-:Y:S01]  /*4f50*/  SHF.R.U32.HI R2, RZ, 0x18, R2 ;  /* 0x00000018ff027819 */ /* 0x000fe20000011602 */
[----:B------:R-:W-:Y:S01]  /*4f60*/  @!P1 FADD.FTZ R103, -R103, -RZ ;  /* 0x800000ff67679221 */ /* 0x000fe20000010100 */
[----:B------:R-:W-:Y:S01]  /*4f70*/  ISETP.LE.U32.AND P1, PT, R8, UR4, PT ;  /* 0x0000000408007c0c */ /* 0x000fe2000bf23070 */
[----:B------:R-:W1:Y:S01]  /*4f80*/  MUFU.EX2 R56, R0 ;  /* 0x0000000000387308 */ /* 0x000e620000000800 */
[----:B------:R-:W-:Y:S02]  /*4f90*/  ISETP.LE.U32.AND P6, PT, R2, UR4, PT ;  /* 0x0000000402007c0c */ /* 0x000fe4000bfc3070 */
[----:B------:R-:W-:Y:S02]  /*4fa0*/  SHF.R.U32.HI R2, RZ, 0x8, R7 ;  /* 0x00000008ff027819 */ /* 0x000fe40000011607 */
[----:B------:R-:W-:Y:S02]  /*4fb0*/  LOP3.LUT R5, R5, 0xff, RZ, 0xc0, !PT ;  /* 0x000000ff05057812 */ /* 0x000fe400078ec0ff */
[----:B------:R-:W-:Y:S01]  /*4fc0*/  LOP3.LUT R2, R2, 0xffff, RZ, 0xc0, !PT ;  /* 0x0000ffff02027812 */ /* 0x000fe200078ec0ff */
[----:B------:R-:W-:Y:S01]  /*4fd0*/  @!P5 FADD.FTZ R102, -R102, -RZ ;  /* 0x800000ff6666d221 */ /* 0x000fe20000010100 */
[----:B------:R-:W-:Y:S01]  /*4fe0*/  ISETP.LE.U32.AND P4, PT, R5, UR4, PT ;  /* 0x0000000405007c0c */ /* 0x000fe2000bf83070 */
[----:B------:R-:W-:Y:S01]  /*4ff0*/  MUFU.EX2 R62, R13 ;  /* 0x0000000d003e7308 */ /* 0x000fe20000000800 */
[----:B------:R-:W-:Y:S01]  /*5000*/  ISETP.LE.U32.AND P5, PT, R2, UR4, PT ;  /* 0x0000000402007c0c */ /* 0x000fe2000bfa3070 */
[----:B------:R-:W-:Y:S01]  /*5010*/  @!P1 FADD.FTZ R67, -R67, -RZ ;  /* 0x800000ff43439221 */ /* 0x000fe20000010100 */
[----:B------:R-:W-:Y:S01]  /*5020*/  LOP3.LUT R2, R9, 0xff, RZ, 0xc0, !PT ;  /* 0x000000ff09027812 */ /* 0x000fe200078ec0ff */
[----:B------:R-:W-:Y:S01]  /*5030*/  @!P6 FADD.FTZ R100, -R100, -RZ ;  /* 0x800000ff6464e221 */ /* 0x000fe20000010100 */
[----:B------:R-:W-:Y:S02]  /*5040*/  LOP3.LUT R4, R6, 0xff, RZ, 0xc0, !PT ;  /* 0x000000ff06047812 */ /* 0x000fe400078ec0ff */
[----:B------:R-:W-:Y:S02]  /*5050*/  ISETP.LE.U32.AND P6, PT, R2, UR4, PT ;  /* 0x0000000402007c0c */ /* 0x000fe4000bfc3070 */
[----:B------:R-:W-:Y:S01]  /*5060*/  ISETP.LE.U32.AND P1, PT, R10, UR4, PT ;  /* 0x000000040a007c0c */ /* 0x000fe2000bf23070 */
[----:B------:R-:W2:Y:S01]  /*5070*/  MUFU.EX2 R61, R14 ;  /* 0x0000000e003d7308 */ /* 0x000ea20000000800 */
[----:B------:R-:W-:Y:S01]  /*5080*/  ISETP.LE.U32.AND P2, PT, R4, UR4, PT ;  /* 0x0000000404007c0c */ /* 0x000fe2000bf43070 */
[----:B------:R-:W-:Y:S01]  /*5090*/  @!P4 FADD.FTZ R101, -R101, -RZ ;  /* 0x800000ff6565c221 */ /* 0x000fe20000010100 */
[--C-:B------:R-:W-:Y:S01]  /*50a0*/  SHF.R.U32.HI R4, RZ, 0x18, R6.reuse ;  /* 0x00000018ff047819 */ /* 0x100fe20000011606 */
[----:B------:R-:W-:Y:S01]  /*50b0*/  @!P5 FADD.FTZ R66, -R66, -RZ ;  /* 0x800000ff4242d221 */ /* 0x000fe20000010100 */
[----:B---3--:R-:W-:Y:S01]  /*50c0*/  SHF.R.U32.HI R3, RZ, 0x10, R6 ;  /* 0x00000010ff037819 */ /* 0x008fe20000011606 */
[----:B-1----:R-:W-:Y:S01]  /*50d0*/  @!P0 FADD.FTZ R56, -R56, -RZ ;  /* 0x800000ff38388221 */ /* 0x002fe20000010100 */
[----:B------:R-:W-:Y:S02]  /*50e0*/  LOP3.LUT R6, R6, 0xffff, RZ, 0xc0, !PT ;  /* 0x0000ffff06067812 */ /* 0x000fe400078ec0ff */
[----:B------:R-:W-:Y:S01]  /*50f0*/  LOP3.LUT R3, R3, 0xff, RZ, 0xc0, !PT ;  /* 0x000000ff03037812 */ /* 0x000fe200078ec0ff */
[----:B------:R-:W-:Y:S01]  /*5100*/  @!P6 FADD.FTZ R65, -R65, -RZ ;  /* 0x800000ff4141e221 */ /* 0x000fe20000010100 */
[----:B------:R-:W-:Y:S01]  /*5110*/  SHF.R.U32.HI R2, RZ, 0x8, R6 ;  /* 0x00000008ff027819 */ /* 0x000fe20000011606 */
[----:B------:R-:W-:Y:S01]  /*5120*/  @!P1 FADD.FTZ R64, -R64, -RZ ;  /* 0x800000ff40409221 */ /* 0x000fe20000010100 */
[----:B------:R-:W-:Y:S01]  /*5130*/  SHF.R.U32.HI R0, RZ, 0x8, R53 ;  /* 0x00000008ff007819 */ /* 0x000fe20000011635 */
[----:B------:R-:W1:Y:S01]  /*5140*/  MUFU.EX2 R60, R15 ;  /* 0x0000000f003c7308 */ /* 0x000e620000000800 */
[----:B------:R-:W-:Y:S01]  /*5150*/  LOP3.LUT R2, R2, 0xffff, RZ, 0xc0, !PT ;  /* 0x0000ffff02027812 */ /* 0x000fe200078ec0ff */
[----:B------:R-:W-:Y:S01]  /*5160*/  @!P2 FADD.FTZ R63, -R63, -RZ ;  /* 0x800000ff3f3fa221 */ /* 0x000fe20000010100 */
[----:B------:R-:W-:Y:S02]  /*5170*/  ISETP.LE.U32.AND P5, PT, R3, UR4, PT ;  /* 0x0000000403007c0c */ /* 0x000fe4000bfa3070 */
[----:B------:R-:W-:Y:S02]  /*5180*/  LOP3.LUT R3, R11, 0xff, RZ, 0xc0, !PT ;  /* 0x000000ff0b037812 */ /* 0x000fe400078ec0ff */
[----:B------:R-:W-:Y:S02]  /*5190*/  LOP3.LUT R0, R0, 0xffff, RZ, 0xc0, !PT ;  /* 0x0000ffff00007812 */ /* 0x000fe400078ec0ff */
[----:B------:R-:W-:Y:S01]  /*51a0*/  ISETP.LE.U32.AND P6, PT, R2, UR4, PT ;  /* 0x0000000402007c0c */ /* 0x000fe2000bfc3070 */
[----:B------:R-:W3:Y:S01]  /*51b0*/  MUFU.EX2 R57, R18 ;  /* 0x0000001200397308 */ /* 0x000ee20000000800 */
[----:B------:R-:W-:Y:S02]  /*51c0*/  F2FP.RELU.BF16.PACK_AB R2, R100, R101 ;  /* 0x000000656402723e */ /* 0x000fe400000018ff */
[----:B------:R-:W-:Y:S02]  /*51d0*/  ISETP.LE.U32.AND P1, PT, R3, UR4, PT ;  /* 0x0000000403007c0c */ /* 0x000fe4000bf23070 */
[----:B------:R-:W-:Y:S01]  /*51e0*/  F2FP.RELU.BF16.PACK_AB R3, R102, R103 ;  /* 0x000000676603723e */ /* 0x000fe200000018ff */
[----:B------:R4:W-:Y:S01]  /*51f0*/  STS [R219+0x12400], R2 ;  /* 0x01240002db007388 */ /* 0x0009e20000000800 */
[----:B------:R-:W-:Y:S01]  /*5200*/  ISETP.LE.U32.AND P2, PT, R0, UR4, PT ;  /* 0x0000000400007c0c */ /* 0x000fe2000bf43070 */
[----:B--2---:R-:W-:Y:S01]  /*5210*/  @!P5 FADD.FTZ R61, -R61, -RZ ;  /* 0x800000ff3d3dd221 */ /* 0x004fe20000010100 */
[----:B------:R-:W-:Y:S01]  /*5220*/  F2FP.RELU.BF16.PACK_AB R0, R66, R67 ;  /* 0x000000434200723e */ /* 0x000fe200000018ff */
[----:B------:R2:W-:Y:S01]  /*5230*/  STS [R219+0x12000], R3 ;  /* 0x01200003db007388 */ /* 0x0005e20000000800 */
[----:B------:R-:W-:Y:S01]  /*5240*/  ISETP.LE.U32.AND P4, PT, R4, UR4, PT ;  /* 0x0000000404007c0c */ /* 0x000fe2000bf83070 */
[----:B------:R-:W-:Y:S01]  /*5250*/  @!P6 FADD.FTZ R62, -R62, -RZ ;  /* 0x800000ff3e3ee221 */ /* 0x000fe20000010100 */
[----:B------:R-:W-:Y:S01]  /*5260*/  F2FP.RELU.BF16.PACK_AB R5, R64, R65 ;  /* 0x000000414005723e */ /* 0x000fe200000018ff */
[----:B------:R2:W-:Y:S01]  /*5270*/  STS [R222+0x12000], R0 ;  /* 0x01200000de007388 */ /* 0x0005e20000000800 */
[----:B------:R-:W-:Y:S02]  /*5280*/  FSETP.GE.FTZ.AND P5, PT, R67, RZ, PT ;  /* 0x000000ff4300720b */ /* 0x000fe40003fb6000 */
[----:B------:R-:W-:Y:S01]  /*5290*/  F2FP.RELU.BF16.PACK_AB R4, R62, R63 ;  /* 0x0000003f3e04723e */ /* 0x000fe200000018ff */
[----:B------:R-:W-:Y:S01]  /*52a0*/  STS [R222+0x12400], R5 ;  /* 0x01240005de007388 */ /* 0x000fe20000000800 */
[----:B------:R-:W-:Y:S01]  /*52b0*/  FSETP.GE.FTZ.AND P3, PT, R63, RZ, PT ;  /* 0x000000ff3f00720b */ /* 0x000fe20003f76000 */
[----:B------:R-:W-:Y:S01]  /*52c0*/  @!P2 FADD.FTZ R58, -R58, -RZ ;  /* 0x800000ff3a3aa221 */ /* 0x000fe20000010100 */
[----:B------:R-:W-:Y:S01]  /*52d0*/  FSETP.GE.FTZ.AND P2, PT, R103, RZ, PT ;  /* 0x000000ff6700720b */ /* 0x000fe20003f56000 */
[----:B------:R-:W-:Y:S02]  /*52e0*/  STS [R220+0x12000], R4 ;  /* 0x01200004dc007388 */ /* 0x000fe40000000800 */
[----:B-1----:R-:W-:Y:S01]  /*52f0*/  @!P4 FADD.FTZ R60, -R60, -RZ ;  /* 0x800000ff3c3cc221 */ /* 0x002fe20000010100 */
[----:B------:R-:W-:Y:S01]  /*5300*/  FSETP.GE.FTZ.AND P4, PT, R66, RZ, PT ;  /* 0x000000ff4200720b */ /* 0x000fe20003f96000 */
[----:B---3--:R-:W-:Y:S01]  /*5310*/  @!P1 FADD.FTZ R57, -R57, -RZ ;  /* 0x800000ff39399221 */ /* 0x008fe20000010100 */
[----:B------:R-:W-:Y:S02]  /*5320*/  FSETP.GE.FTZ.AND P1, PT, R102, RZ, PT ;  /* 0x000000ff6600720b */ /* 0x000fe40003f36000 */
[----:B----4-:R-:W-:Y:S02]  /*5330*/  F2FP.RELU.BF16.PACK_AB R2, R58, R59 ;  /* 0x0000003b3a02723e */ /* 0x010fe400000018ff */
[----:B--2---:R-:W-:Y:S02]  /*5340*/  F2FP.RELU.BF16.PACK_AB R3, R60, R61 ;  /* 0x0000003d3c03723e */ /* 0x004fe400000018ff */
[----:B------:R-:W-:Y:S03]  /*5350*/  F2FP.RELU.BF16.PACK_AB R0, R56, R57 ;  /* 0x000000393800723e */ /* 0x000fe600000018ff */
[----:B------:R1:W-:Y:S04]  /*5360*/  STS [R220+0x12400], R3 ;  /* 0x01240003dc007388 */ /* 0x0003e80000000800 */
[----:B------:R-:W-:Y:S04]  /*5370*/  STS [R221+0x12400], R0 ;  /* 0x01240000dd007388 */ /* 0x000fe80000000800 */
[----:B------:R2:W-:Y:S04]  /*5380*/  STS [R221+0x12000], R2 ;  /* 0x01200002dd007388 */ /* 0x0005e80000000800 */
[----:B------:R-:W3:Y:S08]  /*5390*/  LDSM.16.M88.4 R16, [R193+0x8000] ;  /* 0x00800000c110783b */ /* 0x000ef00000000200 */
[----:B------:R-:W4:Y:S01]  /*53a0*/  LDSM.16.M88.4 R52, [R195+0x8000] ;  /* 0x00800000c334783b */ /* 0x000f220000000200 */
[----:B-1----:R-:W-:Y:S02]  /*53b0*/  IMAD.U32 R3, RZ, RZ, UR14 ;  /* 0x0000000eff037e24 */ /* 0x002fe4000f8e00ff */
[----:B--2---:R-:W-:Y:S01]  /*53c0*/  IMAD.U32 R2, RZ, RZ, UR15 ;  /* 0x0000000fff027e24 */ /* 0x004fe2000f8e00ff */
        /* <DEDUP_REMOVED lines=66> */
[----:B------:R-:W-:Y:S01]  /*57f0*/  FSEL R3, R3, R2, P1 ;  /* 0x0000000203037208 */ /* 0x000fe20000800000 */
[----:B------:R-:W-:Y:S01]  /*5800*/  FADD.FTZ R5, -R0, R11 ;  /* 0x0000000b00057221 */ /* 0x000fe20000010100 */
[----:B------:R-:W-:Y:S01]  /*5810*/  FSETP.GE.FTZ.AND P1, PT, R100, RZ, PT ;  /* 0x000000ff6400720b */ /* 0x000fe20003f36000 */
[----:B------:R-:W-:Y:S01]  /*5820*/  FMUL.FTZ R66, R66, R8 ;  /* 0x0000000842427220 */ /* 0x000fe20000410000 */
[----:B------:R-:W-:Y:S01]  /*5830*/  FSEL R4, R4, R2, P2 ;  /* 0x0000000204047208 */ /* 0x000fe20001000000 */
[----:B------:R-:W-:Y:S01]  /*5840*/  @P0 FADD.FTZ R2, -R2, R17 ;  /* 0x0000001102020221 */ /* 0x000fe20000010100 */
[----:B------:R-:W-:Y:S01]  /*5850*/  FSETP.GE.FTZ.AND P0, PT, R65, RZ, PT ;  /* 0x000000ff4100720b */ /* 0x000fe20003f16000 */
[----:B------:R-:W-:Y:S01]  /*5860*/  FADD.FTZ R6, -R0, R6 ;  /* 0x0000000600067221 */ /* 0x000fe20000010100 */
[----:B------:R-:W-:Y:S01]  /*5870*/  FSEL R7, R7, R0, P1 ;  /* 0x0000000007077208 */ /* 0x000fe20000800000 */
[----:B------:R-:W-:Y:S01]  /*5880*/  FMUL.FTZ R8, R58, R2 ;  /* 0x000000023a087220 */ /* 0x000fe20000410000 */
[----:B------:R-:W-:Y:S01]  /*5890*/  FSETP.GE.FTZ.AND P1, PT, R64, RZ, PT ;  /* 0x000000ff4000720b */ /* 0x000fe20003f36000 */
[----:B------:R-:W-:Y:S01]  /*58a0*/  FMUL.FTZ R62, R62, R4 ;  /* 0x000000043e3e7220 */ /* 0x000fe20000410000 */
[-C--:B------:R-:W-:Y:S01]  /*58b0*/  FSEL R2, R10, R0.reuse, P0 ;  /* 0x000000000a027208 */ /* 0x080fe20000000000 */
[----:B------:R-:W-:Y:S01]  /*58c0*/  FMUL.FTZ R59, R59, R3 ;  /* 0x000000033b3b7220 */ /* 0x000fe20000410000 */
[----:B------:R-:W-:Y:S01]  /*58d0*/  FSETP.GE.FTZ.AND P0, PT, R56, RZ, PT ;  /* 0x000000ff3800720b */ /* 0x000fe20003f16000 */
[C---:B------:R-:W-:Y:S01]  /*58e0*/  FADD.FTZ R4, -R0.reuse, R14 ;  /* 0x0000000e00047221 */ /* 0x040fe20000010100 */
[----:B------:R-:W-:Y:S01]  /*58f0*/  FSEL R5, R5, R0, P1 ;  /* 0x0000000005057208 */ /* 0x000fe20000800000 */
[C---:B------:R-:W-:Y:S01]  /*5900*/  FADD.FTZ R3, -R0.reuse, R15 ;  /* 0x0000000f00037221 */ /* 0x040fe20000010100 */
[----:B------:R-:W-:Y:S01]  /*5910*/  PLOP3.LUT P1, PT, PT, PT, UP2, 0x80, 0x0 ;  /* 0x000000000000781c */ /* 0x000fe20003f2f028 */
[----:B------:R-:W-:Y:S01]  /*5920*/  FMUL.FTZ R65, R65, R2 ;  /* 0x0000000241417220 */ /* 0x000fe20000410000 */
[----:B------:R-:W-:Y:S01]  /*5930*/  FSETP.GE.FTZ.AND P2, PT, R101, RZ, PT ;  /* 0x000000ff6500720b */ /* 0x000fe20003f56000 */
[----:B------:R-:W-:Y:S01]  /*5940*/  FADD.FTZ R2, -R0, R18 ;  /* 0x0000001200027221 */ /* 0x000fe20000010100 */
[-C--:B------:R-:W-:Y:S01]  /*5950*/  FSEL R4, R4, R0.reuse, P4 ;  /* 0x0000000004047208 */ /* 0x080fe20002000000 */
[----:B------:R-:W-:Y:S01]  /*5960*/  FMUL.FTZ R9, R67, R9 ;  /* 0x0000000943097220 */ /* 0x000fe20000410000 */
[-C--:B------:R-:W-:Y:S01]  /*5970*/  FSEL R6, R6, R0.reuse, P2 ;  /* 0x0000000006067208 */ /* 0x080fe20001000000 */
[----:B------:R-:W-:Y:S01]  /*5980*/  FMUL.FTZ R100, R100, R7 ;  /* 0x0000000764647220 */ /* 0x000fe20000410000 */
[----:B------:R-:W-:Y:S01]  /*5990*/  FSETP.GE.FTZ.AND P2, PT, R57, RZ, PT ;  /* 0x000000ff3900720b */ /* 0x000fe20003f56000 */
[----:B------:R-:W-:Y:S01]  /*59a0*/  FMUL.FTZ R64, R64, R5 ;  /* 0x0000000540407220 */ /* 0x000fe20000410000 */
[----:B------:R-:W-:Y:S01]  /*59b0*/  FSEL R3, R3, R0, P3 ;  /* 0x0000000003037208 */ /* 0x000fe20001800000 */
        /* <DEDUP_REMOVED lines=27> */
[C---:B------:R-:W-:Y:S01]  /*5b70*/  @!P2 LEA R4, P4, R0.reuse, R212, 0x1 ;  /* 0x000000d40004a211 */ /* 0x040fe200078808ff */
        /* <DEDUP_REMOVED lines=35> */
.L_x_551:
        /* <DEDUP_REMOVED lines=106> */
.L_x_552:
[----:B------:R-:W-:Y:S01]  /*6450*/  LDSM.16.M88.4 R64, [R194] ;  /* 0x00000000c240783b */ /* 0x000fe20000000200 */
[----:B------:R-:W-:Y:S01]  /*6460*/  @UP2 UIADD3 UR5, UP0, UR10, -0x100, URZ ;  /* 0xffffff000a052890 */ /* 0x000fe2000ff1e03f */
[----:B-1----:R-:W-:Y:S01]  /*6470*/  IMAD.MOV.U32 R2, RZ, RZ, 0x4 ;  /* 0x00000004ff027424 */ /* 0x002fe200078e00ff */
[----:B------:R-:W-:Y:S01]  /*6480*/  UISETP.GT.AND UP1, UPT, UR7, UR16, UPT ;  /* 0x000000100700728c */ /* 0x000fe2000bf24270 */
[----:B------:R-:W1:Y:S01]  /*6490*/  LDSM.16.MT88.4 R16, [R0+0xc000] ;  /* 0x00c000000010783b */ /* 0x000e620000004200 */
[----:B------:R-:W-:Y:S03]  /*64a0*/  @UP2 UIADD3.X UR4, UR11, -0x1, URZ, UP0, !UPT ;  /* 0xffffffff0b042890 */ /* 0x000fe600087fe43f */
[----:B------:R-:W2:Y:S01]  /*64b0*/  LDSM.16.M88.4 R60, [R194+0x1000] ;  /* 0x00100000c23c783b */ /* 0x000ea20000000200 */
[----:B------:R-:W-:Y:S03]  /*64c0*/  @UP2 UMOV UR10, UR5 ;  /* 0x00000005000a2c82 */ /* 0x000fe60008000000 */
[----:B------:R-:W3:Y:S01]  /*64d0*/  LDSM.16.MT88.4 R100, [R0+0xe000] ;  /* 0x00e000000064783b */ /* 0x000ee20000004200 */
[----:B------:R-:W-:Y:S02]  /*64e0*/  @UP2 UMOV UR11, UR4 ;  /* 0x00000004000b2c82 */ /* 0x000fe40008000000 */
[----:B------:R-:W-:Y:S01]  /*64f0*/  ULOP3.LUT UR4, UR7, 0x1, URZ, 0xc0, !UPT ;  /* 0x0000000107047892 */ /* 0x000fe2000f8ec03f */
[----:B------:R-:W-:Y:S03]  /*6500*/  LDSM.16.M88.4 R168, [R196] ;  /* 0x00000000c4a8783b */ /* 0x000fe60000000200 */
[----:B------:R-:W-:Y:S01]  /*6510*/  UISETP.NE.U32.AND UP0, UPT, UR4, 0x1, UPT ;  /* 0x000000010400788c */ /* 0x000fe2000bf05070 */
[----:B------:R-:W4:Y:S01]  /*6520*/  LDSM.16.MT88.4 R172, [R0+0xc800] ;  /* 0x00c8000000ac783b */ /* 0x000f220000004200 */
[----:B------:R-:W-:Y:S03]  /*6530*/  UIADD3 UR4, UR7, -0x1, URZ ;  /* 0xffffffff07047890 */ /* 0x000fe6000fffe03f */
[----:B------:R-:W3:Y:S04]  /*6540*/  LDSM.16.M88.4 R176, [R196+0x1000] ;  /* 0x00100000c4b0783b */ /* 0x000ee80000000200 */
[----:B------:R-:W3:Y:S01]  /*6550*/  LDSM.16.MT88.4 R180, [R0+0xe800] ;  /* 0x00e8000000b4783b */ /* 0x000ee20000004200 */
[----:B------:R-:W-:Y:S01]  /*6560*/  UMOV UR7, UR4 ;  /* 0x0000000400077c82 */ /* 0x000fe20008000000 */
        /* <DEDUP_REMOVED lines=37> */
[----:B------:R-:W-:Y:S02]  /*67c0*/  IMAD R170, R170, 0x30, RZ ;  /* 0x00000030aaaa7824 */ /* 0x000fe400078e02ff */
[----:B--2---:R-:W-:Y:S04]  /*67d0*/  IMAD.MOV.U32 R0, RZ, RZ, c[0x0][0x22c] ;  /* 0x00008b00ff007624 */ /* 0x004fe800078e00ff */
[----:B------:R-:W-:Y:S04]  /*67e0*/  IMAD R0, R0, c[0x0][0x1c0], RZ ;  /* 0x0000700000007a24 */ /* 0x000fe800078e02ff */
[----:B------:R-:W-:Y:S01]  /*67f0*/  IMAD R0, R0, 0x28, RZ ;  /* 0x0000002800007824 */ /* 0x000fe200078e02ff */
[-C--:B-1----:R-:W-:Y:S08]  /*6800*/  HMMA.16816.F32.BF16 R4, R172, R176.reuse, R4 ;  /* 0x000000b0ac04723c */ /* 0x082ff00000041804 */
        /* <DEDUP_REMOVED lines=8> */
[----:B------:R-:W-:Y:S01]  /*6890*/  @P1 IMAD.WIDE R100, R215, R2, UR10 ;  /* 0x0000000ad7641e25 */ /* 0x000fe2000f8e0202 */
[-C--:B------:R-:W-:Y:S04]  /*68a0*/  HMMA.16816.F32.BF16 R60, R180, R102.reuse, R60 ;  /* 0x00000066b43c723c */ /* 0x080fe8000004183c */
[----:B------:R1:W5:Y:S01]  /*68b0*/  @P1 LDG.E R223, [R100.64] ;  /* 0x0000000c64df1981 */ /* 0x000362000c1e1900 */
[CC--:B------:R-:W-:Y:S03]  /*68c0*/  LEA R2, P2, R214.reuse, R204.reuse, 0x2 ;  /* 0x000000ccd6027211 */ /* 0x0c0fe600078410ff */
[----:B------:R-:W-:Y:S01]  /*68d0*/  HMMA.16816.F32.BF16 R64, R172, R102, R64 ;  /* 0x00000066ac40723c */ /* 0x000fe20000041840 */
[----:B------:R1:W5:Y:S03]  /*68e0*/  @P1 LDG.E R224, [R100.64+0x20] ;  /* 0x0000200c64e01981 */ /* 0x000366000c1e1900 */
[-C--:B------:R-:W-:Y:S01]  /*68f0*/  LEA.HI.X.SX32 R3, R214, R205.reuse, 0x2, P2 ;  /* 0x000000cdd6037211 */ /* 0x080fe200010f16ff */
[----:B------:R2:W-:Y:S01]  /*6900*/  RED.E.ADD.F32.FTZ.RN.STRONG.GPU [R204.64], R4 ;  /* 0x00000004cc00798e */ /* 0x0005e2000c10e78c */
[CC--:B------:R-:W-:Y:S03]  /*6910*/  LEA R168, P1, R171.reuse, R204.reuse, 0x2 ;  /* 0x000000ccaba87211 */ /* 0x0c0fe600078210ff */
[----:B------:R3:W-:Y:S03]  /*6920*/  RED.E.ADD.F32.FTZ.RN.STRONG.GPU [R2.64], R5 ;  /* 0x000000050200798e */ /* 0x0007e6000c10e78c */
[-C--:B------:R-:W-:Y:S01]  /*6930*/  LEA.HI.X.SX32 R169, R171, R205.reuse, 0x2, P1 ;  /* 0x000000cdaba97211 */ /* 0x080fe200008f16ff */
[----:B------:R-:W-:Y:S04]  /*6940*/  IMAD.MOV.U32 R171, RZ, RZ, c[0x0][0x22c] ;  /* 0x00008b00ffab7624 */ /* 0x000fe800078e00ff */
[----:B------:R-:W-:Y:S04]  /*6950*/  IMAD R171, R171, c[0x0][0x1c0], RZ ;  /* 0x00007000abab7a24 */ /* 0x000fe800078e02ff */
[----:B------:R-:W-:Y:S01]  /*6960*/  IMAD R171, R171, 0x38, RZ ;  /* 0x00000038abab7824 */ /* 0x000fe200078e02ff */
        /* <DEDUP_REMOVED lines=13> */
[----:B------:R-:W-:Y:S01]  /*6a40*/  IMAD.IADD R0, R214, 0x1, R250 ;  /* 0x00000001d6007824 */ /* 0x000fe200078e02fa */
[-C--:B--2---:R-:W-:Y:S02]  /*6a50*/  LEA.HI.X.SX32 R7, R171, R205.reuse, 0x2, P0 ;  /* 0x000000cdab077211 */ /* 0x084fe400000f16ff */
[CC--:B---3--:R-:W-:Y:S01]  /*6a60*/  LEA R8, P2, R232.reuse, R204.reuse, 0x2 ;  /* 0x000000cce8087211 */ /* 0x0c8fe200078410ff */
[----:B------:R1:W-:Y:S04]  /*6a70*/  RED.E.ADD.F32.FTZ.RN.STRONG.GPU [R100.64], R9 ;  /* 0x000000096400798e */ /* 0x0003e8000c10e78c */
[----:B------:R2:W-:Y:S04]  /*6a80*/  RED.E.ADD.F32.FTZ.RN.STRONG.GPU [R4.64], R10 ;  /* 0x0000000a0400798e */ /* 0x0005e8000c10e78c */
[----:B------:R3:W-:Y:S04]  /*6a90*/  RED.E.ADD.F32.FTZ.RN.STRONG.GPU [R6.64], R11 ;  /* 0x0000000b0600798e */ /* 0x0007e8000c10e78c */
[----:B------:R-:W-:Y:S04]  /*6aa0*/  RED.E.ADD.F32.FTZ.RN.STRONG.GPU [R204.64+0x80], R16 ;  /* 0x00008010cc00798e */ /* 0x000fe8000c10e78c */
[----:B------:R-:W-:Y:S01]  /*6ab0*/  RED.E.ADD.F32.FTZ.RN.STRONG.GPU [R2.64+0x80], R17 ;  /* 0x000080110200798e */ /* 0x000fe2000c10e78c */
[-C--:B-1----:R-:W-:Y:S02]  /*6ac0*/  LEA.HI.X.SX32 R9, R232, R205.reuse, 0x2, P2 ;  /* 0x000000cde8097211 */ /* 0x082fe400010f16ff */
[C---:B------:R-:W-:Y:S02]  /*6ad0*/  IADD3 R100, R247.reuse, 0x60, RZ ;  /* 0x00000060f7647810 */ /* 0x040fe40007ffe0ff */
[CC--:B--2---:R-:W-:Y:S04]  /*6ae0*/  LEA R4, P0, R170.reuse, R204.reuse, 0x2 ;  /* 0x000000ccaa047211 */ /* 0x0c4fe800078010ff */
[-C--:B------:R-:W-:Y:S02]  /*6af0*/  LEA.HI.X.SX32 R5, R170, R205.reuse, 0x2, P0 ;  /* 0x000000cdaa057211 */ /* 0x080fe400000f16ff */
[-C--:B---3--:R-:W-:Y:S02]  /*6b00*/  LEA R6, P1, R250, R204.reuse, 0x2 ;  /* 0x000000ccfa067211 */ /* 0x088fe400078210ff */
[-C--:B------:R-:W-:Y:S01]  /*6b10*/  LEA R10, P0, R0, R204.reuse, 0x2 ;  /* 0x000000cc000a7211 */ /* 0x080fe200078010ff */
[----:B------:R1:W-:Y:S01]  /*6b20*/  RED.E.ADD.F32.FTZ.RN.STRONG.GPU [R4.64], R18 ;  /* 0x000000120400798e */ /* 0x0003e2000c10e78c */
[-C--:B------:R-:W-:Y:S02]  /*6b30*/  LEA.HI.X.SX32 R7, R250, R205.reuse, 0x2, P1 ;  /* 0x000000cdfa077211 */ /* 0x080fe400008f16ff */
[-C--:B------:R-:W-:Y:S01]  /*6b40*/  LEA.HI.X.SX32 R11, R0, R205.reuse, 0x2, P0 ;  /* 0x000000cd000b7211 */ /* 0x080fe200000f16ff */
[----:B------:R-:W-:Y:S01]  /*6b50*/  IMAD.IADD R0, R214, 0x1, R249 ;  /* 0x00000001d6007824 */ /* 0x000fe200078e02f9 */
        /* <DEDUP_REMOVED lines=18> */
[CC--:B--2---:R-:W-:Y:S01]  /*6c80*/  LEA R6, P1, R249.reuse, R204.reuse, 0x2 ;  /* 0x000000ccf9067211 */ /* 0x0c4fe200078210ff */
[----:B------:R-:W-:Y:S01]  /*6c90*/  LDSM.16.MT88.4 R168, [R184+0x3000] ;  /* 0x00300000b8a8783b */ /* 0x000fe20000004200 */
[CC--:B------:R-:W-:Y:S02]  /*6ca0*/  LEA R10, P0, R0.reuse, R204.reuse, 0x2 ;  /* 0x000000cc000a7211 */ /* 0x0c0fe400078010ff */
[-C--:B------:R-:W-:Y:S01]  /*6cb0*/  LEA.HI.X.SX32 R7, R249, R205.reuse, 0x2, P1 ;  /* 0x000000cdf9077211 */ /* 0x080fe200008f16ff */
[----:B------:R1:W-:Y:S01]  /*6cc0*/  RED.E.ADD.F32.FTZ.RN.STRONG.GPU [R4.64], R54 ;  /* 0x000000360400798e */ /* 0x0003e2000c10e78c */
        /* <DEDUP_REMOVED lines=17> */
[----:B------:R-:W-:Y:S03]  /*6de0*/  IADD3 R0, R184, -0x4000, RZ ;  /* 0xffffc000b8007810 */ /* 0x000fe60007ffe0ff */
        /* <DEDUP_REMOVED lines=12> */
[----:B------:R-:W-:Y:S03]  /*6eb0*/  PLOP3.LUT P0, PT, PT, PT, UP1, 0x80, 0x0 ;  /* 0x000000000000781c */ /* 0x000fe60003f0f018 */
[----:B------:R-:W-:Y:S04]  /*6ec0*/  RED.E.ADD.F32.FTZ.RN.STRONG.GPU [R6.64], R61 ;  /* 0x0000003d0600798e */ /* 0x000fe8000c10e78c */
[----:B------:R-:W-:Y:S04]  /*6ed0*/  LDSM.16.MT88.4 R8, [R184] ;  /* 0x00000000b808783b */ /* 0x000fe80000004200 */
[----:B------:R-:W-:Y:S01]  /*6ee0*/  LDSM.16.MT88.4 R64, [R185+0x10800] ;  /* 0x01080000b940783b */ /* 0x000fe20000004200 */
[C---:B-1----:R-:W-:Y:S04]  /*6ef0*/  LEA R4, P1, R225.reuse, R204, 0x2 ;  /* 0x000000cce1047211 */ /* 0x042fe800078210ff */
[----:B------:R-:W-:Y:S02]  /*6f00*/  LEA.HI.X.SX32 R5, R225, R205, 0x2, P1 ;  /* 0x000000cde1057211 */ /* 0x000fe400008f16ff */
[----:B------:R-:W-:Y:S01]  /*6f10*/  PLOP3.LUT P1, PT, PT, PT, UP0, 0x80, 0x0 ;  /* 0x000000000000781c */ /* 0x000fe20003f2f008 */
[----:B------:R-:W-:Y:S02]  /*6f20*/  @UP2 UIADD3 UR15, UP0, UR15, -0x100, URZ ;  /* 0xffffff000f0f2890 */ /* 0x000fe4000ff1e03f */
[----:B------:R-:W-:Y:S02]  /*6f30*/  RED.E.ADD.F32.FTZ.RN.STRONG.GPU [R4.64], R62 ;  /* 0x0000003e0400798e */ /* 0x000fe4000c10e78c */
[----:B------:R-:W-:Y:S02]  /*6f40*/  @UP2 UIADD3.X UR14, UR14, -0x1, URZ, UP0, !UPT ;  /* 0xffffffff0e0e2890 */ /* 0x000fe400087fe43f */
[----:B------:R-:W1:Y:S04]  /*6f50*/  LDSM.16.MT88.4 R4, [R186+0x10000] ;  /* 0x01000000ba04783b */ /* 0x000e680000004200 */
[----:B------:R-:W-:Y:S02]  /*6f60*/  RED.E.ADD.F32.FTZ.RN.STRONG.GPU [R2.64], R63 ;  /* 0x0000003f0200798e */ /* 0x000fe4000c10e78c */
[----:B------:R-:W-:Y:S02]  /*6f70*/  @P1 IADD3 R0, R184, 0x4000, RZ ;  /* 0x00004000b8001810 */ /* 0x000fe40007ffe0ff */
[----:B------:R-:W-:Y:S01]  /*6f80*/  LDSM.16.MT88.4 R60, [R185+0x11000] ;  /* 0x01100000b93c783b */ /* 0x000fe20000004200 */
        /* <DEDUP_REMOVED lines=10> */
[----:B------:R-:W-:Y:S04]  /*7030*/  LDSM.16.MT88.4 R4, [R186+0x11800] ;  /* 0x01180000ba04783b */ /* 0x000fe80000004200 */
[----:B------:R-:W2:Y:S03]  /*7040*/  LDSM.16.MT88.4 R16, [R184+0x1800] ;  /* 0x00180000b810783b */ /* 0x000ea60000004200 */
        /* <DEDUP_REMOVED lines=8> */
[----:B------:R4:W2:Y:S07]  /*70d0*/  LDSM.16.MT88.4 R64, [R184+0x3800] ;  /* 0x00380000b840783b */ /* 0x0008ae0000004200 */
[----:B------:R-:W-:Y:S08]  /*70e0*/  HMMA.16816.F32.BF16 R96, R52, R102, R96 ;  /* 0x000000663460723c */ /* 0x000ff00000041860 */
[-C--:B-1----:R-:W-:Y:S08]  /*70f0*/  HMMA.16816.F32.BF16 R68, R8, R12.reuse, R68 ;  /* 0x0000000c0844723c */ /* 0x082ff00000041844 */
[C---:B------:R-:W-:Y:S04]  /*7100*/  HMMA.16816.F32.BF16 R72, R60.reuse, R12, R72 ;  /* 0x0000000c3c48723c */ /* 0x040fe80000041848 */
[----:B----4-:R-:W-:Y:S04]  /*7110*/  IMAD.MOV.U32 R184, RZ, RZ, R0 ;  /* 0x000000ffffb87224 */ /* 0x010fe800078e0000 */
[-C--:B------:R-:W-:Y:S08]  /*7120*/  HMMA.16816.F32.BF16 R76, R60, R14.reuse, R76 ;  /* 0x0000000e3c4c723c */ /* 0x080ff0000004184c */
[C---:B------:R-:W-:Y:S08]  /*7130*/  HMMA.16816.F32.BF16 R80, R8.reuse, R14, R80 ;  /* 0x0000000e0850723c */ /* 0x040ff00000041850 */
[-C--:B------:R-:W-:Y:S08]  /*7140*/  HMMA.16816.F32.BF16 R84, R8, R168.reuse, R84 ;  /* 0x000000a80854723c */ /* 0x080ff00000041854 */
[C---:B------:R-:W-:Y:S08]  /*7150*/  HMMA.16816.F32.BF16 R88, R60.reuse, R168, R88 ;  /* 0x000000a83c58723c */ /* 0x040ff00000041858 */
[-C--:B------:R-:W-:Y:S08]  /*7160*/  HMMA.16816.F32.BF16 R92, R60, R170.reuse, R92 ;  /* 0x000000aa3c5c723c */ /* 0x080ff0000004185c */
[----:B------:R-:W-:Y:S08]  /*7170*/  HMMA.16816.F32.BF16 R96, R8, R170, R96 ;  /* 0x000000aa0860723c */ /* 0x000ff00000041860 */
[-C--:B--2---:R-:W-:Y:S08]  /*7180*/  HMMA.16816.F32.BF16 R68, R4, R16.reuse, R68 ;  /* 0x000000100444723c */ /* 0x084ff00000041844 */
[C---:B---3--:R-:W-:Y:S08]  /*7190*/  HMMA.16816.F32.BF16 R72, R56.reuse, R16, R72 ;  /* 0x000000103848723c */ /* 0x048ff00000041848 */
[-C--:B------:R-:W-:Y:S08]  /*71a0*/  HMMA.16816.F32.BF16 R76, R56, R18.reuse, R76 ;  /* 0x00000012384c723c */ /* 0x080ff0000004184c */
[C---:B------:R-:W-:Y:S08]  /*71b0*/  HMMA.16816.F32.BF16 R80, R4.reuse, R18, R80 ;  /* 0x000000120450723c */ /* 0x040ff00000041850 */
[-C--:B------:R-:W-:Y:S08]  /*71c0*/  HMMA.16816.F32.BF16 R84, R4, R64.reuse, R84 ;  /* 0x000000400454723c */ /* 0x080ff00000041854 */
[C---:B------:R-:W-:Y:S08]  /*71d0*/  HMMA.16816.F32.BF16 R88, R56.reuse, R64, R88 ;  /* 0x000000403858723c */ /* 0x040ff00000041858 */
[-C--:B------:R-:W-:Y:S08]  /*71e0*/  HMMA.16816.F32.BF16 R92, R56, R66.reuse, R92 ;  /* 0x00000042385c723c */ /* 0x080ff0000004185c */
[----:B------:R-:W-:Y:S01]  /*71f0*/  HMMA.16816.F32.BF16 R96, R4, R66, R96 ;  /* 0x000000420460723c */ /* 0x000fe20000041860 */
[----:B------:R-:W-:-:S07]  /*7200*/  @P0 BRA `(.L_x_553) ;  /* 0xffffcf1000000947 */ /* 0x000fce000383ffff */
[----:B------:R-:W-:Y:S01]  /*7210*/  BAR.SYNC.DEFER_BLOCKING 0x0 ;  /* 0x0000000000007b1d */ /* 0x000fe20000010000 */
[----:B------:R-:W-:Y:S01]  /*7220*/  FMUL.FTZ R52, R32, c[0x0][0x2dc] ;  /* 0x0000b70020347a20 */ /* 0x000fe20000410000 */
[----:B------:R-:W-:Y:S01]  /*7230*/  UISETP.NE.AND UP0, UPT, UR25, -0x1, UPT ;  /* 0xffffffff1900788c */ /* 0x000fe2000bf05270 */
[----:B------:R-:W-:-:S02]  /*7240*/  FMUL.FTZ R10, R29, c[0x0][0x2dc] ;  /* 0x0000b7001d0a7a20 */ /* 0x000fc40000410000 */
[----:B------:R-:W-:Y:S01]  /*7250*/  FMUL.FTZ R32, R30, c[0x0][0x2dc] ;  /* 0x0000b7001e207a20 */ /* 0x000fe20000410000 */
[----:B------:R-:W-:Y:S01]  /*7260*/  ULDC.64 UR8, c[0x0][0x3a0] ;  /* 0x0000e80000087ab9 */ /* 0x000fe20000000a00 */
[----:B------:R-:W-:Y:S01]  /*7270*/  FMUL.FTZ R14, R25, c[0x0][0x2dc] ;  /* 0x0000b700190e7a20 */ /* 0x000fe20000410000 */
[----:B------:R-:W-:Y:S01]  /*7280*/  PLOP3.LUT P0, PT, PT, PT, UP0, 0x80, 0x0 ;  /* 0x000000000000781c */ /* 0x000fe20003f0f008 */
[----:B------:R-:W-:Y:S02]  /*7290*/  FMUL.FTZ R53, R26, c[0x0][0x2dc] ;  /* 0x0000b7001a357a20 */ /* 0x000fe40000410000 */
[----:B------:R-:W-:Y:S02]  /*72a0*/  FMUL.FTZ R12, R33, c[0x0][0x2dc] ;  /* 0x0000b700210c7a20 */ /* 0x000fe40000410000 */
[----:B------:R-:W-:Y:S01]  /*72b0*/  FMUL.FTZ R68, R68, c[0x0][0x2e0] ;  /* 0x0000b80044447a20 */ /* 0x000fe20000410000 */
[----:B------:R-:W-:Y:S01]  /*72c0*/  @UP0 UIADD3 UR6, UR22, UR25, URZ ;  /* 0x0000001916060290 */ /* 0x000fe2000fffe03f */
[----:B------:R-:W-:Y:S01]  /*72d0*/  FMUL.FTZ R30, R69, c[0x0][0x2e0] ;  /* 0x0000b800451e7a20 */ /* 0x000fe20000410000 */
[----:B------:R-:W-:Y:S01]  /*72e0*/  F2FP.BF16.PACK_AB R12, R12, R52 ;  /* 0x000000340c0c723e */ /* 0x000fe200000010ff */
[----:B------:R-:W-:Y:S01]  /*72f0*/  FMUL.FTZ R70, R70, c[0x0][0x2e0] ;  /* 0x0000b80046467a20 */ /* 0x000fe20000410000 */
[----:B------:R-:W-:Y:S01]  /*7300*/  @UP0 UIMAD.WIDE.U32 UR4, UR6, UR8, URZ ;  /* 0x00000008060402a5 */ /* 0x000fe2000f8e003f */
[----:B------:R-:W-:Y:S01]  /*7310*/  FMUL.FTZ R29, R71, c[0x0][0x2e0] ;  /* 0x0000b800471d7a20 */ /* 0x000fe20000410000 */
[----:B------:R-:W-:Y:S01]  /*7320*/  F2FP.BF16.PACK_AB R30, R30, R68 ;  /* 0x000000441e1e723e */ /* 0x000fe200000010ff */
[----:B------:R-:W-:Y:S01]  /*7330*/  FMUL.FTZ R13, R27, c[0x0][0x2dc] ;  /* 0x0000b7001b0d7a20 */ /* 0x000fe20000410000 */
[----:B------:R-:W-:Y:S01]  /*7340*/  @UP0 UIMAD UR14, UR6, UR9, UR5 ;  /* 0x00000009060e02a4 */ /* 0x000fe2000f8e0205 */
[----:B------:R-:W-:Y:S01]  /*7350*/  FMUL.FTZ R33, R28, c[0x0][0x2dc] ;  /* 0x0000b7001c217a20 */ /* 0x000fe20000410000 */
[----:B------:R-:W-:Y:S01]  /*7360*/  F2FP.BF16.PACK_AB R29, R29, R70 ;  /* 0x000000461d1d723e */ /* 0x000fe200000010ff */
[----:B------:R-:W-:Y:S01]  /*7370*/  FMUL.FTZ R80, R80, c[0x0][0x2e0] ;  /* 0x0000b80050507a20 */ /* 0x000fe20000410000 */
[----:B------:R1:W-:Y:S01]  /*7380*/  STS [R251], R30 ;  /* 0x0000001efb007388 */ /* 0x0003e20000000800 */
[----:B------:R-:W-:Y:S01]  /*7390*/  FMUL.FTZ R26, R81, c[0x0][0x2e0] ;  /* 0x0000b800511a7a20 */ /* 0x000fe20000410000 */
[----:B------:R-:W-:Y:S01]  /*73a0*/  F2FP.BF16.PACK_AB R13, R13, R53 ;  /* 0x000000350d0d723e */ /* 0x000fe200000010ff */
[----:B------:R-:W-:Y:S01]  /*73b0*/  FMUL.FTZ R82, R82, c[0x0][0x2e0] ;  /* 0x0000b80052527a20 */ /* 0x000fe20000410000 */
[----:B------:R1:W-:Y:S01]  /*73c0*/  STS [R251+0x400], R29 ;  /* 0x0004001dfb007388 */ /* 0x0003e20000000800 */
[----:B------:R-:W-:Y:S01]  /*73d0*/  FMUL.FTZ R25, R83, c[0x0][0x2e0] ;  /* 0x0000b80053197a20 */ /* 0x000fe20000410000 */
[----:B------:R-:W-:Y:S01]  /*73e0*/  F2FP.BF16.PACK_AB R26, R26, R80 ;  /* 0x000000501a1a723e */ /* 0x000fe200000010ff */
[----:B------:R-:W-:Y:S01]  /*73f0*/  FMUL.FTZ R15, R23, c[0x0][0x2dc] ;  /* 0x0000b700170f7a20 */ /* 0x000fe20000410000 */
[----:B------:R-:W-:Y:S01]  /*7400*/  F2FP.BF16.PACK_AB R10, R10, R33 ;  /* 0x000000210a0a723e */ /* 0x000fe200000010ff */
        /* <DEDUP_REMOVED lines=11> */
[----:B------:R-:W-:Y:S01]  /*74c0*/  @UP0 UMOV UR11, UR4 ;  /* 0x00000004000b0c82 */ /* 0x000fe20008000000 */
[----:B------:R-:W-:Y:S01]  /*74d0*/  FMUL.FTZ R55, R22, c[0x0][0x2dc] ;  /* 0x0000b70016377a20 */ /* 0x000fe20000410000 */
[----:B------:R-:W-:Y:S01]  /*74e0*/  F2FP.BF16.PACK_AB R27, R27, R74 ;  /* 0x0000004a1b1b723e */ /* 0x000fe200000010ff */
[----:B------:R-:W-:Y:S01]  /*74f0*/  FMUL.FTZ R76, R76, c[0x0][0x2e0] ;  /* 0x0000b8004c4c7a20 */ /* 0x000fe20000410000 */
[----:B------:R1:W-:Y:S01]  /*7500*/  STS [R251+0x1000], R28 ;  /* 0x0010001cfb007388 */ /* 0x0003e20000000800 */
[----:B------:R-:W-:Y:S01]  /*7510*/  FMUL.FTZ R24, R77, c[0x0][0x2e0] ;  /* 0x0000b8004d187a20 */ /* 0x000fe20000410000 */
[----:B------:R-:W-:Y:S01]  /*7520*/  F2FP.BF16.PACK_AB R15, R15, R55 ;  /* 0x000000370f0f723e */ /* 0x000fe200000010ff */
[----:B------:R-:W-:Y:S01]  /*7530*/  FMUL.FTZ R78, R78, c[0x0][0x2e0] ;  /* 0x0000b8004e4e7a20 */ /* 0x000fe20000410000 */
[----:B------:R1:W-:Y:S01]  /*7540*/  STS [R251+0x1400], R27 ;  /* 0x0014001bfb007388 */ /* 0x0003e20000000800 */
[----:B------:R-:W-:Y:S01]  /*7550*/  FMUL.FTZ R23, R79, c[0x0][0x2e0] ;  /* 0x0000b8004f177a20 */ /* 0x000fe20000410000 */
[----:B------:R-:W-:Y:S01]  /*7560*/  F2FP.BF16.PACK_AB R24, R24, R76 ;  /* 0x0000004c1818723e */ /* 0x000fe200000010ff */
[----:B------:R-:W-:-:S02]  /*7570*/  FMUL.FTZ R84, R84, c[0x0][0x2e0] ;  /* 0x0000b80054547a20 */ /* 0x000fc40000410000 */
        /* <DEDUP_REMOVED lines=69> */
[----:B------:R-:W-:-:S02]  /*79d0*/  F2FP.BF16.PACK_AB R2, R2, R44 ;  /* 0x0000002c0202723e */ /* 0x000fc400000010ff */
[----:B------:R1:W-:Y:S02]  /*79e0*/  STS [R252+0x5000], R10 ;  /* 0x0050000afc007388 */ /* 0x0003e40000000800 */
[----:B------:R-:W-:Y:S02]  /*79f0*/  F2FP.BF16.PACK_AB R0, R0, R46 ;  /* 0x0000002e0000723e */ /* 0x000fe400000010ff */
        /* <DEDUP_REMOVED lines=9> */
[----:B------:R-:W-:Y:S05]  /*7a90*/  @P0 BRA `(.L_x_554) ;  /* 0x000000d000000947 */ /* 0x000fea0003800000 */
[----:B------:R-:W-:Y:S02]  /*7aa0*/  USHF.R.S32.HI UR4, URZ, 0x1f, UR22 ;  /* 0x0000001f3f047899 */ /* 0x000fe40008011416 */
[----:B------:R-:W-:-:S02]  /*7ab0*/  ULDC.64 UR6, c[0x0][0x3a0] ;  /* 0x0000e80000067ab9 */ /* 0x000fc40000000a00 */
[----:B------:R-:W-:Y:S02]  /*7ac0*/  UIMAD UR8, UR4, UR6, URZ ;  /* 0x00000006040872a4 */ /* 0x000fe4000f8e023f */
[----:B------:R-:W-:Y:S02]  /*7ad0*/  UIMAD.WIDE.U32 UR4, UR22, UR6, URZ ;  /* 0x00000006160472a5 */ /* 0x000fe4000f8e003f */
[----:B------:R-:W-:Y:S02]  /*7ae0*/  UIMAD UR7, UR22, UR7, UR8 ;  /* 0x00000007160772a4 */ /* 0x000fe4000f8e0208 */
[----:B------:R-:W-:Y:S02]  /*7af0*/  USHF.R.S32.HI UR10, URZ, 0x1f, UR33 ;  /* 0x0000001f3f0a7899 */ /* 0x000fe40008011421 */
[----:B------:R-:W-:Y:S02]  /*7b00*/  UIADD3 UR5, UR5, UR7, URZ ;  /* 0x0000000705057290 */ /* 0x000fe4000fffe03f */
[----:B------:R-:W-:-:S02]  /*7b10*/  ULDC.64 UR8, c[0x0][0x388] ;  /* 0x0000e20000087ab9 */ /* 0x000fc40000000a00 */
[----:B------:R-:W-:Y:S02]  /*7b20*/  UIMAD UR6, UR10, UR8, URZ ;  /* 0x000000080a0672a4 */ /* 0x000fe4000f8e023f */
[----:B------:R-:W-:Y:S02]  /*7b30*/  UIMAD.WIDE.U32 UR4, UR33, UR8, UR4 ;  /* 0x00000008210472a5 */ /* 0x000fe4000f8e0004 */
[----:B------:R-:W-:-:S04]  /*7b40*/  UIMAD UR6, UR33, UR9, UR6 ;  /* 0x00000009210672a4 */ /* 0x000fc8000f8e0206 */
[----:B------:R-:W-:Y:S02]  /*7b50*/  UIADD3 UR14, UR5, UR6, URZ ;  /* 0x00000006050e7290 */ /* 0x000fe4000fffe03f */
[----:B------:R-:W-:Y:S02]  /*7b60*/  UMOV UR11, UR4 ;  /* 0x00000004000b7c82 */ /* 0x000fe40008000000 */
.L_x_554:
        /* <DEDUP_REMOVED lines=10> */
[----:B------:R-:W-:Y:S02]  /*7c10*/  UIMAD UR7, UR22, UR7, UR8 ;  /* 0x00000007160772a4 */ /* 0x000fe4000f8e0208 */
[----:B------:R-:W-:-:S02]  /*7c20*/  USHF.R.S32.HI UR10, URZ, 0x1f, UR33 ;  /* 0x0000001f3f0a7899 */ /* 0x000fc40008011421 */
[----:B------:R-:W-:Y:S02]  /*7c30*/  UIADD3 UR5, UR5, UR7, URZ ;  /* 0x0000000705057290 */ /* 0x000fe4000fffe03f */
[----:B------:R-:W-:Y:S02]  /*7c40*/  ULDC.64 UR8, c[0x0][0x390] ;  /* 0x0000e40000087ab9 */ /* 0x000fe40000000a00 */
[----:B------:R-:W-:Y:S02]  /*7c50*/  UIMAD UR6, UR10, UR8, URZ ;  /* 0x000000080a0672a4 */ /* 0x000fe4000f8e023f */
[----:B------:R-:W-:Y:S02]  /*7c60*/  UIMAD.WIDE.U32 UR4, UR33, UR8, UR4 ;  /* 0x00000008210472a5 */ /* 0x000fe4000f8e0004 */
[----:B------:R-:W-:-:S04]  /*7c70*/  UIMAD UR6, UR33, UR9, UR6 ;  /* 0x00000009210672a4 */ /* 0x000fc8000f8e0206 */
[----:B------:R-:W-:Y:S02]  /*7c80*/  UIADD3 UR10, UR5, UR6, URZ ;  /* 0x00000006050a7290 */ /* 0x000fe4000fffe03f */
[----:B------:R-:W-:Y:S02]  /*7c90*/  UMOV UR9, UR4 ;  /* 0x0000000400097c82 */ /* 0x000fe40008000000 */
.L_x_555:
[----:B-1----:R-:W2:Y:S01]  /*7ca0*/  LDL R0, [R1+0x4] ;  /* 0x0000040001007983 */ /* 0x002ea20000100800 */
[----:B------:R-:W-:Y:S01]  /*7cb0*/  USHF.L.U32 UR4, UR23, 0x6, URZ ;  /* 0x0000000617047899 */ /* 0x000fe2000800063f */
[--C-:B------:R-:W-:Y:S01]  /*7cc0*/  SHF.R.S32.HI R3, RZ, 0x1f, R216.reuse ;  /* 0x0000001fff037819 */ /* 0x100fe200000114d8 */
[----:B------:R-:W-:Y:S01]  /*7cd0*/  ULDC.64 UR6, c[0x0][0x3a0] ;  /* 0x0000e80000067ab9 */ /* 0x000fe20000000a00 */
[----:B------:R-:W1:Y:S01]  /*7ce0*/  S2R R8, SR_TID.X ;  /* 0x0000000000087919 */ /* 0x000e620000002100 */
[----:B------:R-:W-:Y:S01]  /*7cf0*/  USHF.R.S32.HI UR8, URZ, 0x1f, UR4 ;  /* 0x0000001f3f087899 */ /* 0x000fe20008011404 */
[----:B------:R-:W-:Y:S01]  /*7d00*/  IMAD.MOV.U32 R2, RZ, RZ, R216 ;  /* 0x000000ffff027224 */ /* 0x000fe200078e00d8 */
[----:B------:R-:W-:Y:S01]  /*7d10*/  BSSY B0, `(.L_x_556) ;  /* 0x000002c000007945 */ /* 0x000fe20003800000 */
[----:B------:R-:W-:Y:S01]  /*7d20*/  IMAD.U32 R20, RZ, RZ, UR4 ;  /* 0x00000004ff147e24 */ /* 0x000fe2000f8e00ff */
[----:B------:R-:W-:Y:S01]  /*7d30*/  UIMAD UR5, UR8, UR6, URZ ;  /* 0x00000006080572a4 */ /* 0x000fe2000f8e023f */
[----:B------:R-:W-:-:S02]  /*7d40*/  IADD3 R11, R216, 0x40, RZ ;  /* 0x00000040d80b7810 */ /* 0x000fc40007ffe0ff */
[----:B------:R-:W-:Y:S01]  /*7d50*/  IMAD.WIDE.U32 R4, R20, c[0x0][0x3a0], R2 ;  /* 0x0000e80014047a25 */ /* 0x000fe200078e0002 */
[----:B------:R-:W-:-:S03]  /*7d60*/  UIMAD UR5, UR4, UR7, UR5 ;  /* 0x00000007040572a4 */ /* 0x000fc6000f8e0205 */
[----:B------:R-:W-:Y:S01]  /*7d70*/  ULDC.64 UR6, c[0x0][0x3b8] ;  /* 0x0000ee0000067ab9 */ /* 0x000fe20000000a00 */
[----:B------:R-:W-:Y:S01]  /*7d80*/  BAR.SYNC.DEFER_BLOCKING 0x0 ;  /* 0x0000000000007b1d */ /* 0x000fe20000010000 */
[----:B------:R-:W-:Y:S01]  /*7d90*/  IADD3 R4, P0, R4, UR11, RZ ;  /* 0x0000000b04047c10 */ /* 0x000fe2000ff1e0ff */
[----:B------:R-:W-:Y:S01]  /*7da0*/  IMAD.U32 R7, RZ, RZ, UR5 ;  /* 0x00000005ff077e24 */ /* 0x000fe2000f8e00ff */
[----:B------:R-:W-:Y:S02]  /*7db0*/  UIMAD UR5, UR23, -0x40, UR17 ;  /* 0xffffffc0170578a4 */ /* 0x000fe4000f8e0211 */
[----:B------:R-:W-:Y:S02]  /*7dc0*/  UIMAD UR6, UR61, UR6, URZ ;  /* 0x000000063d0672a4 */ /* 0x000fe4000f8e023f */
[----:B------:R-:W-:Y:S01]  /*7dd0*/  IADD3.X R5, R5, UR14, R7, P0, !PT ;  /* 0x0000000e05057c10 */ /* 0x000fe200087fe407 */
[----:B------:R-:W-:Y:S01]  /*7de0*/  IMAD.U32 R7, RZ, RZ, UR36 ;  /* 0x00000024ff077e24 */ /* 0x000fe2000f8e00ff */
[----:B------:R-:W-:-:S03]  /*7df0*/  UIMAD UR6, UR36, UR7, UR6 ;  /* 0x00000007240672a4 */ /* 0x000fc6000f8e0206 */
[----:B------:R-:W-:-:S05]  /*7e00*/  IMAD.WIDE.U32 R4, R7, c[0x0][0x3b8], R4 ;  /* 0x0000ee0007047a25 */ /* 0x000fca00078e0004 */
[----:B------:R-:W-:Y:S01]  /*7e10*/  IADD3 R10, R5, UR6, RZ ;  /* 0x00000006050a7c10 */ /* 0x000fe2000fffe0ff */
[----:B--2---:R-:W-:Y:S01]  /*7e20*/  IMAD.SHL.U32 R6, R0, 0x2, RZ ;  /* 0x0000000200067824 */ /* 0x004fe200078e00ff */
[----:B-1----:R-:W-:-:S04]  /*7e30*/  SHF.R.S32.HI R0, RZ, 0x1f, R8 ;  /* 0x0000001fff007819 */ /* 0x002fc80000011408 */
[----:B------:R1:W2:Y:S01]  /*7e40*/  LDS.128 R28, [R6+0xd000] ;  /* 0x00d00000061c7984 */ /* 0x0002a20000000c00 */
[----:B------:R-:W-:-:S03]  /*7e50*/  LEA.HI R0, R0, R8, RZ, 0x3 ;  /* 0x0000000800007211 */ /* 0x000fc600078f18ff */
[----:B------:R1:W3:Y:S01]  /*7e60*/  LDS.128 R24, [R6+0xf000] ;  /* 0x00f0000006187984 */ /* 0x0002e20000000c00 */
[----:B------:R-:W-:-:S03]  /*7e70*/  SHF.R.S32.HI R0, RZ, 0x3, R0 ;  /* 0x00000003ff007819 */ /* 0x000fc60000011400 */
[----:B------:R1:W4:Y:S01]  /*7e80*/  LDS.128 R36, [R6+0x10000] ;  /* 0x0100000006247984 */ /* 0x0003220000000c00 */
[----:B------:R-:W-:Y:S02]  /*7e90*/  ISETP.GE.AND P3, PT, R0, UR5, PT ;  /* 0x0000000500007c0c */ /* 0x000fe4000bf66270 */
[----:B------:R-:W-:Y:S01]  /*7ea0*/  SHF.R.S32.HI R22, RZ, 0x1f, R0 ;  /* 0x0000001fff167819 */ /* 0x000fe20000011400 */
[----:B------:R1:W1:Y:S04]  /*7eb0*/  LDS.128 R44, [R6+0x11000] ;  /* 0x01100000062c7984 */ /* 0x0002680000000c00 */
[----:B------:R1:W1:Y:S04]  /*7ec0*/  LDS.128 R32, [R6+0x12000] ;  /* 0x0120000006207984 */ /* 0x0002680000000c00 */
[----:B------:R1:W1:Y:S02]  /*7ed0*/  LDS.128 R40, [R6+0x13000] ;  /* 0x0130000006287984 */ /* 0x0002640000000c00 */
[----:B------:R-:W-:Y:S05]  /*7ee0*/  @P3 BRA `(.L_x_557) ;  /* 0x000000e000003947 */ /* 0x000fea0003800000 */
[----:B------:R-:W-:Y:S01]  /*7ef0*/  ISETP.GE.AND P1, PT, R216, c[0x0][0x220], PT ;  /* 0x00008800d8007a0c */ /* 0x000fe20003f26270 */
[----:B------:R-:W-:Y:S01]  /*7f00*/  LDS.128 R12, [R6+0xe000] ;  /* 0x00e00000060c7984 */ /* 0x000fe20000000c00 */
[----:B------:R-:W-:Y:S01]  /*7f10*/  MOV R7, R10 ;  /* 0x0000000a00077202 */ /* 0x000fe20000000f00 */
[----:B------:R-:W-:Y:S01]  /*7f20*/  IMAD R21, R22, c[0x0][0x3a0], RZ ;  /* 0x0000e80016157a24 */ /* 0x000fe200078e02ff */
[----:B------:R-:W-:-:S09]  /*7f30*/  ISETP.GE.AND P0, PT, R11, c[0x0][0x220], PT ;  /* 0x000088000b007a0c */ /* 0x000fd20003f06270 */
[----:B------:R4:W3:Y:S02]  /*7f40*/  @!P1 LDS.128 R16, [R6+0xc000] ;  /* 0x00c0000006109984 */ /* 0x0008e40000000c00 */
[----:B-1--4-:R-:W-:-:S04]  /*7f50*/  IMAD.MOV.U32 R6, RZ, RZ, R4 ;  /* 0x000000ffff067224 */ /* 0x012fc800078e0004 */
[----:B------:R-:W-:-:S04]  /*7f60*/  IMAD.WIDE.U32 R8, R0, c[0x0][0x3a0], R6 ;  /* 0x0000e80000087a25 */ /* 0x000fc800078e0006 */
[----:B------:R-:W-:-:S04]  /*7f70*/  IMAD R6, R0, c[0x0][0x3a4], R21 ;  /* 0x0000e90000067a24 */ /* 0x000fc800078e0215 */
[----:B------:R-:W-:Y:S01]  /*7f80*/  IMAD.IADD R7, R6, 0x1, R9 ;  /* 0x0000000106077824 */ /* 0x000fe200078e0209 */
[----:B------:R-:W-:-:S04]  /*7f90*/  LEA R6, P2, R8, c[0x0][0x340], 0x1 ;  /* 0x0000d00008067a11 */ /* 0x000fc800078408ff */
[----:B------:R-:W-:-:S05]  /*7fa0*/  LEA.HI.X R7, R8, c[0x0][0x344], R7, 0x1, P2 ;  /* 0x0000d10008077a11 */ /* 0x000fca00010f0c07 */
[----:B---3--:R1:W-:Y:S04]  /*7fb0*/  @!P1 STG.E.128 [R6.64], R16 ;  /* 0x0000001006009986 */ /* 0x0083e8000c101d0c */
[----:B------:R1:W-:Y:S02]  /*7fc0*/  @!P0 STG.E.128 [R6.64+0x80], R12 ;  /* 0x0000800c06008986 */ /* 0x0003e4000c101d0c */
.L_x_557:
[----:B------:R-:W-:Y:S05]  /*7fd0*/  BSYNC B0 ;  /* 0x0000000000007941 */ /* 0x000fea0003800000 */
.L_x_556:
[----:B-1----:R-:W-:Y:S01]  /*7fe0*/  IADD3 R6, R0, 0x20, RZ ;  /* 0x0000002000067810 */ /* 0x002fe20007ffe0ff */
        /* <DEDUP_REMOVED lines=17> */
.L_x_559:
[----:B------:R-:W-:Y:S05]  /*8100*/  BSYNC B0 ;  /* 0x0000000000007941 */ /* 0x000fea0003800000 */
.L_x_558:
[----:B------:R-:W-:Y:S01]  /*8110*/  ULDC.64 UR6, c[0x0][0x3a8] ;  /* 0x0000ea0000067ab9 */ /* 0x000fe20000000a00 */
[----:B------:R-:W-:Y:S01]  /*8120*/  IMAD.WIDE.U32 R2, R20, c[0x0][0x3a8], R2 ;  /* 0x0000ea0014027a25 */ /* 0x000fe200078e0002 */
[----:B------:R-:W-:Y:S01]  /*8130*/  UIMAD UR5, UR8, UR6, URZ ;  /* 0x00000006080572a4 */ /* 0x000fe2000f8e023f */
[----:B------:R-:W-:Y:S03]  /*8140*/  BSSY B0, `(.L_x_560) ;  /* 0x0000018000007945 */ /* 0x000fe60003800000 */
[----:B------:R-:W-:Y:S01]  /*8150*/  UIMAD UR4, UR4, UR7, UR5 ;  /* 0x00000007040472a4 */ /* 0x000fe2000f8e0205 */
[----:B------:R-:W-:-:S05]  /*8160*/  IADD3 R2, P0, R2, UR9, RZ ;  /* 0x0000000902027c10 */ /* 0x000fca000ff1e0ff */
[----:B-1----:R-:W-:Y:S01]  /*8170*/  IMAD.U32 R4, RZ, RZ, UR4 ;  /* 0x00000004ff047e24 */ /* 0x002fe2000f8e00ff */
        /* <DEDUP_REMOVED lines=20> */
.L_x_561:
[----:B------:R-:W-:Y:S05]  /*82c0*/  BSYNC B0 ;  /* 0x0000000000007941 */ /* 0x000fea0003800000 */
.L_x_560:
        /* <DEDUP_REMOVED lines=14> */
.L_x_532:
[----:B------:R-:W-:Y:S05]  /*83b0*/  BSYNC B1 ;  /* 0x0000000000017941 */ /* 0x000fea0003800000 */
.L_x_518:
        /* <DEDUP_REMOVED lines=11> */
.L_x_562:
[----:B------:R-:W-:Y:S05]  /*8470*/  EXIT ;  /* 0x000000000000794d */ /* 0x000fea0003800000 */
.L_x_564:
        /* <DEDUP_REMOVED lines=16> */
.L_x_1077:


//--------------------- .text._ZN5flash44flash_bwd_dq_dk_dv_loop_seqk_parallel_kernelI23Flash_bwd_kernel_traitsILi128ELi64ELi64ELi8ELi4ELi2ELi2ELb1ELb0EN7cutlass10bfloat16_tE19Flash_kernel_traitsILi128ELi64ELi64ELi8ES3_EELb0ELb1ELb0ELb1ELb0ELb0ELb1EEEvNS_16Flash_bwd_paramsE --------------------------
	.section	.text._ZN5flash44flash_bwd_dq_dk_dv_loop_seqk_parallel_kernelI23Flash_bwd_kernel_traitsILi128ELi64ELi64ELi8ELi4ELi2ELi2ELb1ELb0EN7cutlass10bfloat16_tE19Flash_kernel_traitsILi128ELi64ELi64ELi8ES3_EELb0ELb1ELb0ELb1ELb0ELb0ELb1EEEvNS_16Flash_bwd_paramsE,"ax",@progbits
	.sectioninfo	@"SHI_REGISTERS=255"
	.align	128
        .global         _ZN5flash44flash_bwd_dq_dk_dv_loop_seqk_parallel_kernelI23Flash_bwd_kernel_traitsILi128ELi64ELi64ELi8ELi4ELi2ELi2ELb1ELb0EN7cutlass10bfloat16_tE19Flash_kernel_traitsILi128ELi64ELi64ELi8ES3_EELb0ELb1ELb0ELb1ELb0ELb0ELb1EEEvNS_16Flash_bwd_paramsE
        .type           _ZN5flash44flash_bwd_dq_dk_dv_loop_seqk_parallel_kernelI23Flash_bwd_kernel_traitsILi128ELi64ELi64ELi8ELi4ELi2ELi2ELb1ELb0EN7cutlass10bfloat16_tE19Flash_kernel_traitsILi128ELi64ELi64ELi8ES3_EELb0ELb1ELb0ELb1ELb0ELb0ELb1EEEvNS_16Flash_bwd_paramsE,@function
        .size           _ZN5flash44flash_bwd_dq_dk_dv_loop_seqk_parallel_kernelI23Flash_bwd_kernel_traitsILi128ELi64ELi64ELi8ELi4ELi2ELi2ELb1ELb0EN7cutlass10bfloat16_tE19Flash_kernel_traitsILi128ELi64ELi64ELi8ES3_EELb0ELb1ELb0ELb1ELb0ELb0ELb1EEEvNS_16Flash_bwd_paramsE,(.L_x_1078 - _ZN5flash44flash_bwd_dq_dk_dv_loop_seqk_parallel_kernelI23Flash_bwd_kernel_traitsILi128ELi64ELi64ELi8ELi4ELi2ELi2ELb1ELb0EN7cutlass10bfloat16_tE19Flash_kernel_traitsILi128ELi64ELi64ELi8ES3_EELb0ELb1ELb0ELb1ELb0ELb0ELb1EEEvNS_16Flash_bwd_paramsE)
        .other          _ZN5flash44flash_bwd_dq_dk_dv_loop_seqk_parallel_kernelI23Flash_bwd_kernel_traitsILi128ELi64ELi64ELi8ELi4ELi2ELi2ELb1ELb0EN7cutlass10bfloat16_tE19Flash_kernel_traitsILi128ELi64ELi64ELi8ES3_EELb0ELb1ELb0ELb1ELb0ELb0ELb1EEEvNS_16Flash_bwd_paramsE,@"STO_CUDA_ENTRY STV_DEFAULT"
_ZN5flash44flash_bwd_dq_dk_dv_loop_seqk_parallel_kernelI23Flash_bwd_kernel_traitsILi128ELi64ELi64ELi8ELi4ELi2ELi2ELb1ELb0EN7cutlass10bfloat16_tE19Flash_kernel_traitsILi128ELi64ELi64ELi8ES3_EELb0ELb1ELb0ELb1ELb0ELb0ELb1EEEvNS_16Flash_bwd_paramsE:
.text._ZN5flash44flash_bwd_dq_dk_dv_loop_seqk_parallel_kernelI23Flash_bwd_kernel_traitsILi128ELi64ELi64ELi8ELi4ELi2ELi2ELb1ELb0EN7cutlass10bfloat16_tE19Flash_kernel_traitsILi128ELi64ELi64ELi8ES3_EELb0ELb1ELb0ELb1ELb0ELb0ELb1EEEvNS_16Flash_bwd_paramsE:
        /* <DEDUP_REMOVED lines=75> */
[C---:B------:R-:W-:Y:S01]  /*04b0*/  IMAD.IADD R3, R13.reuse, 0x1, -R4 ;  /* 0x000000010d037824 */ /* 0x040fe200078e0a04 */
        /* <DEDUP_REMOVED lines=56> */
.L_x_611:
[----:B-1----:R-:W1:Y:S01]  /*0840*/  S2R R37, SR_CTAID.Y ;  /* 0x0000000000257919 */ /* 0x002e620000002600 */
[----:B--2---:R-:W2:Y:S01]  /*0850*/  LDC.U8 R0, c[0x0][0x312] ;  /* 0x0000c480ff007b82 */ /* 0x004ea20000000000 */
[----:B------:R-:W-:Y:S02]  /*0860*/  ISETP.NE.U32.AND P2, PT, RZ, c[0x0][0x240], PT ;  /* 0x00009000ff007a0c */ /* 0x000fe40003f45070 */
[----:B------:R-:W-:Y:S02]  /*0870*/  ISETP.EQ.U32.AND P5, PT, RZ, c[0x0][0x248], PT ;  /* 0x00009200ff007a0c */ /* 0x000fe40003fa2070 */
[----:B------:R-:W-:-:S02]  /*0880*/  ISETP.NE.AND.EX P2, PT, RZ, c[0x0][0x244], PT, P2 ;  /* 0x00009100ff007a0c */ /* 0x000fc40003f45320 */
[----:B------:R-:W-:Y:S01]  /*0890*/  ISETP.NE.U32.AND P3, PT, RZ, c[0x0][0x250], PT ;  /* 0x00009400ff007a0c */ /* 0x000fe20003f65070 */
[----:B----4-:R-:W-:-:S03]  /*08a0*/  IMAD.MOV.U32 R40, RZ, RZ, -0x1 ;  /* 0xffffffffff287424 */ /* 0x010fc600078e00ff */
[----:B------:R-:W-:Y:S01]  /*08b0*/  ISETP.NE.AND.EX P3, PT, RZ, c[0x0][0x254], PT, P3 ;  /* 0x00009500ff007a0c */ /* 0x000fe20003f65330 */
[C---:B-1----:R-:W-:Y:S01]  /*08c0*/  IMAD.SHL.U32 R8, R37.reuse, 0x4, RZ ;  /* 0x0000000425087824 */ /* 0x042fe200078e00ff */
        /* <DEDUP_REMOVED lines=26> */
.L_x_565:
        /* <DEDUP_REMOVED lines=45> */
.L_x_567:
        /* <DEDUP_REMOVED lines=15> */
.L_x_568:
[----:B------:R-:W2:Y:S04]  /*0e30*/  LDL.64 R4, [R1] ;  /* 0x0000000001047983 */ /* 0x000ea80000100a00 */
[----:B------:R3:W2:Y:S01]  /*0e40*/  LDL.64 R38, [R1] ;  /* 0x0000000001267983 */ /* 0x0006a20000100a00 */
[----:B------:R-:W-:Y:S01]  /*0e50*/  IABS R11, c[0x0][0x1c8] ;  /* 0x00007200000b7a13 */ /* 0x000fe20000000000 */
[----:B------:R-:W4:Y:S01]  /*0e60*/  LDC.U8 R18, c[0x0][0x328] ;  /* 0x0000ca00ff127b82 */ /* 0x000f220000000000 */
[----:B------:R-:W-:Y:S01]  /*0e70*/  IMAD.MOV.U32 R12, RZ, RZ, c[0x0][0x224] ;  /* 0x00008900ff0c7624 */ /* 0x000fe200078e00ff */
[----:B------:R-:W5:Y:S01]  /*0e80*/  S2R R14, SR_CTAID.X ;  /* 0x00000000000e7919 */ /* 0x000f620000002500 */
[----:B------:R-:W1:Y:S01]  /*0e90*/  I2F.RP R2, R11 ;  /* 0x0000000b00027306 */ /* 0x000e620000209400 */
[----:B------:R-:W-:-:S02]  /*0ea0*/  IMAD.MOV.U32 R35, RZ, RZ, c[0x0][0x22c] ;  /* 0x00008b00ff237624 */ /* 0x000fc400078e00ff */
[----:B------:R-:W-:Y:S02]  /*0eb0*/  SHF.R.S32.HI R12, RZ, 0x1f, R12 ;  /* 0x0000001fff0c7819 */ /* 0x000fe4000001140c */
[----:B------:R-:W-:Y:S01]  /*0ec0*/  IMAD.WIDE R20, R35, c[0x0][0x1c0], RZ ;  /* 0x0000700023147a25 */ /* 0x000fe200078e02ff */
[----:B------:R-:W2:Y:S02]  /*0ed0*/  LDC.U8 R19, c[0x0][0x3d0] ;  /* 0x0000f400ff137b82 */ /* 0x000ea40000000000 */
[----:B-1----:R-:W1:Y:S01]  /*0ee0*/  MUFU.RCP R2, R2 ;  /* 0x0000000200027308 */ /* 0x002e620000001000 */
[----:B----4-:R-:W-:Y:S02]  /*0ef0*/  ISETP.NE.AND P3, PT, R18, RZ, PT ;  /* 0x000000ff1200720c */ /* 0x010fe40003f65270 */
[----:B-1----:R-:W-:-:S05]  /*0f00*/  IADD3 R2, R2, 0xffffffe, RZ ;  /* 0x0ffffffe02027810 */ /* 0x002fca0007ffe0ff */
[----:B------:R-:W1:Y:S02]  /*0f10*/  F2I.FTZ.U32.TRUNC.NTZ R3, R2 ;  /* 0x0000000200037305 */ /* 0x000e64000021f000 */
[----:B-1----:R-:W-:-:S05]  /*0f20*/  IADD3 R2, RZ, -R3, RZ ;  /* 0x80000003ff027210 */ /* 0x002fca0007ffe0ff */
        /* <DEDUP_REMOVED lines=21> */
[----:B------:R-:W-:-:S04]  /*1080*/  IMAD.WIDE.U32 R12, R37, c[0x0][0x224], RZ ;  /* 0x00008900250c7a25 */ /* 0x000fc800078e00ff */
[----:B------:R-:W-:Y:S01]  /*1090*/  IMAD R3, R11, R3, R8 ;  /* 0x000000030b037224 */ /* 0x000fe200078e0208 */
[----:B------:R-:W-:Y:S01]  /*10a0*/  SHF.L.U64.HI R8, R37, 0x7, R33 ;  /* 0x0000000725087819 */ /* 0x000fe20000010221 */
[----:B------:R-:W-:Y:S02]  /*10b0*/  IMAD R5, R33, c[0x0][0x224], R7 ;  /* 0x0000890021057a24 */ /* 0x000fe400078e0207 */
[----:B------:R-:W-:Y:S01]  /*10c0*/  IMAD.SHL.U32 R6, R37, 0x80, RZ ;  /* 0x0000008025067824 */ /* 0x000fe200078e00ff */
[----:B------:R-:W-:Y:S01]  /*10d0*/  ISETP.GT.U32.AND P5, PT, R11, R3, PT ;  /* 0x000000030b00720c */ /* 0x000fe20003fa4070 */
[-C--:B------:R-:W-:Y:S01]  /*10e0*/  IMAD R7, R21, R12.reuse, RZ ;  /* 0x0000000c15077224 */ /* 0x080fe200078e02ff */
[----:B------:R-:W-:Y:S01]  /*10f0*/  IADD3 R4, R13, R5, RZ ;  /* 0x000000050d047210 */ /* 0x000fe20007ffe0ff */
[----:B------:R-:W-:Y:S01]  /*1100*/  IMAD.WIDE.U32 R12, R20, R12, RZ ;  /* 0x0000000c140c7225 */ /* 0x000fe200078e00ff */
[----:B------:R-:W-:Y:S02]  /*1110*/  SEL R6, R6, RZ, P2 ;  /* 0x000000ff06067207 */ /* 0x000fe40001000000 */
[----:B------:R-:W-:Y:S01]  /*1120*/  SEL R8, R8, RZ, P2 ;  /* 0x000000ff08087207 */ /* 0x000fe20001000000 */
[C---:B------:R-:W-:Y:S01]  /*1130*/  IMAD R7, R20.reuse, R4, R7 ;  /* 0x0000000414077224 */ /* 0x040fe200078e0207 */
[----:B------:R-:W-:Y:S01]  /*1140*/  IADD3 R6, P2, R9, R6, RZ ;  /* 0x0000000609067210 */ /* 0x000fe20007f5e0ff */
[----:B------:R-:W-:-:S03]  /*1150*/  IMAD.WIDE.U32 R4, R20, R0, RZ ;  /* 0x0000000014047225 */ /* 0x000fc600078e00ff */
[----:B------:R-:W-:Y:S01]  /*1160*/  IADD3 R13, R13, R7, RZ ;  /* 0x000000070d0d7210 */ /* 0x000fe20007ffe0ff */
[----:B------:R-:W-:Y:S01]  /*1170*/  IMAD.X R8, R17, 0x1, R8, P2 ;  /* 0x0000000111087824 */ /* 0x000fe200010e0608 */
[-C--:B------:R-:W-:Y:S02]  /*1180*/  @!P5 IADD3 R3, R3, -R11.reuse, RZ ;  /* 0x8000000b0303d210 */ /* 0x080fe40007ffe0ff */
[----:B------:R-:W-:Y:S02]  /*1190*/  @!P5 IADD3 R2, R2, 0x1, RZ ;  /* 0x000000010202d810 */ /* 0x000fe40007ffe0ff */
[----:B------:R-:W-:Y:S01]  /*11a0*/  ISETP.GE.U32.AND P6, PT, R3, R11, PT ;  /* 0x0000000b0300720c */ /* 0x000fe20003fc6070 */
[C---:B------:R-:W-:Y:S01]  /*11b0*/  IMAD R11, R21.reuse, R6, RZ ;  /* 0x00000006150b7224 */ /* 0x040fe200078e02ff */
[----:B------:R-:W-:Y:S01]  /*11c0*/  SEL R18, R12, R4, !P1 ;  /* 0x000000040c127207 */ /* 0x000fe20004800000 */
[----:B------:R-:W-:Y:S01]  /*11d0*/  IMAD R3, R21, R0, RZ ;  /* 0x0000000015037224 */ /* 0x000fe200078e02ff */
[----:B------:R-:W-:Y:S01]  /*11e0*/  ISETP.NE.AND P5, PT, RZ, c[0x0][0x1c8], PT ;  /* 0x00007200ff007a0c */ /* 0x000fe20003fa5270 */
[----:B------:R-:W-:Y:S01]  /*11f0*/  @P3 IMAD R4, R37, c[0x0][0x214], RZ ;  /* 0x0000850025043a24 */ /* 0x000fe200078e02ff */
[----:B------:R-:W-:Y:S01]  /*1200*/  ISETP.NE.AND P2, PT, R19, RZ, PT ;  /* 0x000000ff1300720c */ /* 0x000fe20003f45270 */
[----:B------:R-:W-:Y:S01]  /*1210*/  IMAD.WIDE.U32 R6, R20, R6, RZ ;  /* 0x0000000614067225 */ /* 0x000fe200078e00ff */
[----:B------:R-:W-:-:S02]  /*1220*/  @P1 IADD3 R13, R5, R3, RZ ;  /* 0x00000003050d1210 */ /* 0x000fc40007ffe0ff */
[----:B------:R-:W-:Y:S01]  /*1230*/  @P3 SEL R3, R4, R0, !P1 ;  /* 0x0000000004033207 */ /* 0x000fe20004800000 */
[----:B------:R-:W-:Y:S02]  /*1240*/  IMAD R8, R20, R8, R11 ;  /* 0x0000000814087224 */ /* 0x000fe400078e020b */
[----:B-----5:R-:W-:Y:S01]  /*1250*/  IMAD.WIDE.U32 R20, R14, c[0x0][0x3d8], RZ ;  /* 0x0000f6000e147a25 */ /* 0x020fe200078e00ff */
[----:B------:R-:W-:Y:S02]  /*1260*/  @P6 IADD3 R2, R2, 0x1, RZ ;  /* 0x0000000102026810 */ /* 0x000fe40007ffe0ff */
[----:B------:R-:W-:Y:S01]  /*1270*/  IADD3 R8, R7, R8, RZ ;  /* 0x0000000807087210 */ /* 0x000fe20007ffe0ff */
[----:B------:R-:W-:Y:S01]  /*1280*/  IMAD R4, R14, c[0x0][0x3dc], R21 ;  /* 0x0000f7000e047a24 */ /* 0x000fe200078e0215 */
[----:B------:R-:W-:Y:S01]  /*1290*/  SEL R21, R20, RZ, P2 ;  /* 0x000000ff14157207 */ /* 0x000fe20001000000 */
[----:B------:R-:W-:Y:S01]  /*12a0*/  IMAD.MOV.U32 R14, RZ, RZ, R2 ;  /* 0x000000ffff0e7224 */ /* 0x000fe200078e0002 */
[----:B------:R-:W-:Y:S01]  /*12b0*/  SHF.R.S32.HI R20, RZ, 0x1f, R16 ;  /* 0x0000001fff147819 */ /* 0x000fe20000011410 */
[----:B------:R-:W-:Y:S01]  /*12c0*/  @P3 IMAD R2, R38, c[0x0][0x234], R3 ;  /* 0x00008d0026023a24 */ /* 0x000fe200078e0203 */
[----:B------:R-:W-:Y:S01]  /*12d0*/  SEL R19, R4, RZ, P2 ;  /* 0x000000ff04137207 */ /* 0x000fe20001000000 */
[----:B------:R-:W-:Y:S01]  /*12e0*/  IMAD R3, R38, c[0x0][0x22c], RZ ;  /* 0x00008b0026037a24 */ /* 0x000fe200078e02ff */
[----:B------:R-:W-:Y:S01]  /*12f0*/  @!P4 IADD3 R14, -R14, RZ, RZ ;  /* 0x000000ff0e0ec210 */ /* 0x000fe20007ffe1ff */
[----:B------:R-:W-:Y:S01]  /*1300*/  @!P3 IMAD R5, R37, c[0x0][0x1c0], R38 ;  /* 0x000070002505ba24 */ /* 0x000fe200078e0226 */
[----:B------:R-:W-:-:S02]  /*1310*/  @!P5 LOP3.LUT R14, RZ, c[0x0][0x1c8], RZ, 0x33, !PT ;  /* 0x00007200ff0eda12 */ /* 0x000fc400078e33ff */
[----:B------:R-:W-:Y:S01]  /*1320*/  SHF.R.S32.HI R12, RZ, 0x1f, R3 ;  /* 0x0000001fff0c7819 */ /* 0x000fe20000011403 */
[----:B------:R-:W-:Y:S01]  /*1330*/  @!P3 IMAD R2, R5, c[0x0][0x214], RZ ;  /* 0x000085000502ba24 */ /* 0x000fe200078e02ff */
[----:B------:R-:W-:Y:S01]  /*1340*/  SHF.R.S32.HI R26, RZ, 0x1f, R14 ;  /* 0x0000001fff1a7819 */ /* 0x000fe2000001140e */
[----:B------:R-:W-:Y:S05]  /*1350*/  @!P3 BRA `(.L_x_569) ;  /* 0x000000700000b947 */ /* 0x000fea0003800000 */
[C---:B---3--:R-:W-:Y:S01]  /*1360*/  @!P1 IMAD R0, R37.reuse, c[0x0][0x224], RZ ;  /* 0x0000890025009a24 */ /* 0x048fe200078e02ff */
[----:B------:R-:W-:Y:S02]  /*1370*/  MOV R5, 0x80 ;  /* 0x0000008000057802 */ /* 0x000fe40000000f00 */
[----:B------:R-:W-:Y:S02]  /*1380*/  MOV R4, c[0x0][0x210] ;  /* 0x0000840000047a02 */ /* 0x000fe40000000f00 */
[----:B------:R-:W-:-:S03]  /*1390*/  LEA R0, R37, R0, 0x7 ;  /* 0x0000000025007211 */ /* 0x000fc600078e38ff */
[----:B------:R-:W-:-:S04]  /*13a0*/  IMAD R4, R5, R4, c[0x0][0x234] ;  /* 0x00008d0005047624 */ /* 0x000fc800078e0204 */
[----:B------:R-:W-:Y:S01]  /*13b0*/  IMAD R0, R4, R38, R0 ;  /* 0x0000002604007224 */ /* 0x000fe200078e0200 */
[----:B------:R-:W-:Y:S05]  /*13c0*/  BRA `(.L_x_570) ;  /* 0x0000002000007947 */ /* 0x000fea0003800000 */
.L_x_569:
[----:B---3--:R-:W-:-:S04]  /*13d0*/  IMAD R0, R37, c[0x0][0x1c0], R38 ;  /* 0x0000700025007a24 */ /* 0x008fc800078e0226 */
[----:B------:R-:W-:Y:S02]  /*13e0*/  IMAD R0, R0, c[0x0][0x224], RZ ;  /* 0x0000890000007a24 */ /* 0x000fe400078e02ff */
.L_x_570:
[----:B------:R-:W1:Y:S01]  /*13f0*/  S2R R32, SR_TID.X ;  /* 0x0000000000207919 */ /* 0x000e620000002100 */
[----:B------:R-:W-:Y:S01]  /*1400*/  IMAD R35, R35, c[0x0][0x1c0], RZ ;  /* 0x0000700023237a24 */ /* 0x000fe200078e02ff */
[----:B------:R-:W-:Y:S01]  /*1410*/  SHF.R.S32.HI R219, RZ, 0x1f, R218 ;  /* 0x0000001fffdb7819 */ /* 0x000fe200000114da */
[----:B------:R-:W-:Y:S01]  /*1420*/  IMAD.IADD R4, R9, 0x1, R2 ;  /* 0x0000000109047824 */ /* 0x000fe200078e0202 */
[C---:B------:R-:W-:Y:S01]  /*1430*/  IADD3 R2, P4, R218.reuse, R10, RZ ;  /* 0x0000000ada027210 */ /* 0x040fe20007f9e0ff */
[----:B------:R-:W-:Y:S01]  /*1440*/  IMAD.SHL.U32 R5, R35, 0x40, RZ ;  /* 0x0000004023057824 */ /* 0x000fe200078e00ff */
[----:B------:R-:W-:Y:S01]  /*1450*/  SHF.R.S32.HI R31, RZ, 0x1f, R251 ;  /* 0x0000001fff1f7819 */ /* 0x000fe200000114fb */
[----:B------:R-:W-:Y:S01]  /*1460*/  IMAD.MOV.U32 R36, RZ, RZ, 0x4 ;  /* 0x00000004ff247424 */ /* 0x000fe200078e00ff */
[----:B------:R-:W-:Y:S01]  /*1470*/  BSSY B1, `(.L_x_566) ;  /* 0x0000637000017945 */ /* 0x000fe20003800000 */
[----:B------:R-:W-:Y:S02]  /*1480*/  IADD3 R217, R218, 0x40, RZ ;  /* 0x00000040dad97810 */ /* 0x000fe40007ffe0ff */
[----:B------:R-:W-:Y:S01]  /*1490*/  IMAD.WIDE R10, R4, R36, c[0x0][0x200] ;  /* 0x00008000040a7625 */ /* 0x000fe200078e0224 */
[----:B------:R-:W-:-:S02]  /*14a0*/  IADD3 R7, P3, P1, R6, R5, R3 ;  /* 0x0000000506077210 */ /* 0x000fc4000797e003 */
[----:B------:R-:W-:Y:S01]  /*14b0*/  SHF.R.S32.HI R5, RZ, 0x1f, R5 ;  /* 0x0000001fff057819 */ /* 0x000fe20000011405 */
[----:B------:R-:W-:Y:S01]  /*14c0*/  IMAD R4, R17, c[0x0][0x370], RZ ;  /* 0x0000dc0011047a24 */ /* 0x000fe200078e02ff */
[----:B------:R-:W-:Y:S01]  /*14d0*/  MOV R229, R11 ;  /* 0x0000000b00e57202 */ /* 0x000fe20000000f00 */
[----:B------:R-:W-:Y:S01]  /*14e0*/  IMAD.X R3, R219, 0x1, R15, P4 ;  /* 0x00000001db037824 */ /* 0x000fe200020e060f */
[----:B------:R-:W-:Y:S01]  /*14f0*/  IADD3 R6, P4, R251, R9, RZ ;  /* 0x00000009fb067210 */ /* 0x000fe20007f9e0ff */
[C---:B------:R-:W-:Y:S02]  /*1500*/  IMAD R4, R9.reuse, c[0x0][0x374], R4 ;  /* 0x0000dd0009047a24 */ /* 0x040fe400078e0204 */
[----:B------:R-:W-:Y:S01]  /*1510*/  IMAD.WIDE.U32 R2, R9, c[0x0][0x370], R2 ;  /* 0x0000dc0009027a25 */ /* 0x000fe200078e0002 */
[----:B-1----:R-:W-:-:S03]  /*1520*/  SHF.R.S32.HI R34, RZ, 0x1f, R32 ;  /* 0x0000001fff227819 */ /* 0x002fc60000011420 */
[----:B------:R-:W-:Y:S01]  /*1530*/  IMAD.MOV.U32 R230, RZ, RZ, R10 ;  /* 0x000000ffffe67224 */ /* 0x000fe200078e000a */
[----:B------:R-:W-:Y:S01]  /*1540*/  IADD3.X R10, R8, R5, R12, P3, P1 ;  /* 0x00000005080a7210 */ /* 0x000fe20001fe240c */
[----:B------:R-:W-:Y:S01]  /*1550*/  IMAD.IADD R3, R3, 0x1, R4 ;  /* 0x0000000103037824 */ /* 0x000fe200078e0204 */
[----:B------:R-:W-:Y:S01]  /*1560*/  LEA.HI R30, R34, R32, RZ, 0x5 ;  /* 0x00000020221e7211 */ /* 0x000fe200078f28ff */
[----:B------:R-:W-:Y:S01]  /*1570*/  IMAD.IADD R12, R9, 0x1, R0 ;  /* 0x00000001090c7824 */ /* 0x000fe200078e0200 */
[----:B------:R-:W-:Y:S01]  /*1580*/  IADD3 R4, -R228, R22, R16 ;  /* 0x00000016e4047210 */ /* 0x000fe20007ffe110 */
[----:B------:R-:W-:Y:S01]  /*1590*/  IMAD R5, R39, c[0x0][0x378], RZ ;  /* 0x0000de0027057a24 */ /* 0x000fe200078e02ff */
[----:B------:R-:W-:Y:S01]  /*15a0*/  LOP3.LUT R0, R30, 0xffffffe0, RZ, 0xc0, !PT ;  /* 0xffffffe01e007812 */ /* 0x000fe200078ec0ff */
[----:B------:R-:W-:Y:S01]  /*15b0*/  IMAD.WIDE.U32 R2, R38, c[0x0][0x378], R2 ;  /* 0x0000de0026027a25 */ /* 0x000fe200078e0002 */
[----:B------:R-:W-:Y:S02]  /*15c0*/  IADD3 R8, P3, P1, R21, R7, R18 ;  /* 0x0000000715087210 */ /* 0x000fe4000797e012 */
[----:B------:R-:W-:Y:S01]  /*15d0*/  IADD3 R4, R4, -c[0x0][0x2e8], RZ ;  /* 0x8000ba0004047a10 */ /* 0x000fe20007ffe0ff */
[----:B------:R-:W-:Y:S01]  /*15e0*/  IMAD.X R7, R31, 0x1, R17, P4 ;  /* 0x000000011f077824 */ /* 0x000fe200020e0611 */
[----:B------:R-:W-:Y:S01]  /*15f0*/  SHF.R.S32.HI R21, RZ, 0x5, R30 ;  /* 0x00000005ff157819 */ /* 0x000fe2000001141e */
[----:B------:R-:W-:Y:S01]  /*1600*/  IMAD R5, R38, c[0x0][0x37c], R5 ;  /* 0x0000df0026057a24 */ /* 0x000fe200078e0205 */
[----:B------:R-:W-:Y:S01]  /*1610*/  IADD3 R17, -R0, R32, RZ ;  /* 0x0000002000117210 */ /* 0x000fe20007ffe1ff */
[----:B------:R-:W-:Y:S01]  /*1620*/  IMAD R7, R7, c[0x0][0x190], RZ ;  /* 0x0000640007077a24 */ /* 0x000fe200078e02ff */
[----:B------:R-:W-:Y:S01]  /*1630*/  SHF.R.S32.HI R9, RZ, 0x1f, R4 ;  /* 0x0000001fff097819 */ /* 0x000fe20000011404 */
[----:B------:R-:W-:Y:S01]  /*1640*/  IMAD.IADD R5, R3, 0x1, R5 ;  /* 0x0000000103057824 */ /* 0x000fe200078e0205 */
[----:B------:R-:W-:Y:S01]  /*1650*/  IADD3.X R10, R19, R10, R13, P3, P1 ;  /* 0x0000000a130a7210 */ /* 0x000fe20001fe240d */
[----:B------:R-:W-:Y:S01]  /*1660*/  IMAD R0, R21, R35, R17 ;  /* 0x0000002315007224 */ /* 0x000fe200078e0211 */
[----:B------:R-:W-:Y:S01]  /*1670*/  LEA.HI R3, R9, R4, RZ, 0x6 ;  /* 0x0000000409037211 */ /* 0x000fe200078f30ff */
[----:B------:R-:W-:-:S02]  /*1680*/  IMAD R11, R6, c[0x0][0x194], R7 ;  /* 0x00006500060b7a24 */ /* 0x000fc400078e0207 */
[----:B------:R-:W-:Y:S01]  /*1690*/  IMAD.MOV.U32 R4, RZ, RZ, R2 ;  /* 0x000000ffff047224 */ /* 0x000fe200078e0002 */
[----:B------:R-:W-:Y:S01]  /*16a0*/  IADD3 R8, P1, R0, R8, RZ ;  /* 0x0000000800087210 */ /* 0x000fe20007f3e0ff */
[----:B------:R-:W-:Y:S01]  /*16b0*/  IMAD.WIDE.U32 R6, R6, c[0x0][0x190], R218 ;  /* 0x0000640006067a25 */ /* 0x000fe200078e00da */
[----:B------:R-:W-:Y:S02]  /*16c0*/  SHF.R.S32.HI R2, RZ, 0x6, R3 ;  /* 0x00000006ff027819 */ /* 0x000fe40000011403 */
[----:B------:R-:W-:Y:S01]  /*16d0*/  LEA.HI.X.SX32 R207, R0, R10, 0x1, P1 ;  /* 0x0000000a00cf7211 */ /* 0x000fe200008f0eff */
[----:B------:R-:W-:Y:S01]  /*16e0*/  IMAD R0, R39, c[0x0][0x1a8], RZ ;  /* 0x00006a0027007a24 */ /* 0x000fe200078e02ff */
[----:B------:R-:W-:Y:S01]  /*16f0*/  IMNMX R250, RZ, R2, !PT ;  /* 0x00000002fffa7217 */ /* 0x000fe20007800200 */
[----:B------:R-:W-:Y:S01]  /*1700*/  IMAD.WIDE.U32 R4, R251, c[0x0][0x370], R4 ;  /* 0x0000dc00fb047a25 */ /* 0x000fe200078e0004 */
[----:B------:R-:W-:Y:S02]  /*1710*/  IADD3 R6, P3, R27, R6, RZ ;  /* 0x000000061b067210 */ /* 0x000fe40007f7e0ff */
[----:B------:R-:W-:Y:S01]  /*1720*/  ISETP.GT.AND P5, PT, R208, R250, PT ;  /* 0x000000fad000720c */ /* 0x000fe20003fa4270 */
[----:B------:R-:W-:Y:S01]  /*1730*/  IMAD R3, R38, c[0x0][0x1ac], R0 ;  /* 0x00006b0026037a24 */ /* 0x000fe200078e0200 */
[----:B------:R-:W-:Y:S01]  /*1740*/  IADD3.X R7, R23, R7, R11, P3, !PT ;  /* 0x0000000717077210 */ /* 0x000fe20001ffe40b */
[----:B------:R-:W-:Y:S01]  /*1750*/  IMAD R0, R31, c[0x0][0x370], RZ ;  /* 0x0000dc001f007a24 */ /* 0x000fe200078e02ff */
[----:B------:R-:W-:Y:S01]  /*1760*/  LEA R210, P3, R4, c[0x0][0x330], 0x1 ;  /* 0x0000cc0004d27a11 */ /* 0x000fe200078608ff */
[----:B------:R-:W-:Y:S01]  /*1770*/  IMAD.WIDE R10, R12, R36, c[0x0][0x3c8] ;  /* 0x0000f2000c0a7625 */ /* 0x000fe200078e0224 */
[----:B------:R-:W-:-:S02]  /*1780*/  LEA R206, P1, R8, c[0x0][0x350], 0x2 ;  /* 0x0000d40008ce7a11 */ /* 0x000fc400078210ff */
[----:B------:R-:W-:Y:S01]  /*1790*/  IADD3 R208, R208, -0x1, RZ ;  /* 0xffffffffd0d07810 */ /* 0x000fe20007ffe0ff */
[----:B------:R-:W-:Y:S01]  /*17a0*/  IMAD.WIDE.U32 R12, R38, c[0x0][0x1a8], R6 ;  /* 0x00006a00260c7a25 */ /* 0x000fe200078e0006 */
[----:B------:R-:W-:-:S03]  /*17b0*/  LEA.HI.X R207, R8, c[0x0][0x354], R207, 0x2, P1 ;  /* 0x0000d50008cf7a11 */ /* 0x000fc600008f14cf */
[----:B------:R-:W-:Y:S01]  /*17c0*/  IMAD R0, R251, c[0x0][0x374], R0 ;  /* 0x0000dd00fb007a24 */ /* 0x000fe200078e0200 */
[----:B------:R-:W-:Y:S01]  /*17d0*/  IADD3 R18, R13, R3, RZ ;  /* 0x000000030d127210 */ /* 0x000fe20007ffe0ff */
[----:B------:R-:W-:Y:S01]  /*17e0*/  IMAD.MOV.U32 R227, RZ, RZ, R10 ;  /* 0x000000ffffe37224 */ /* 0x000fe200078e000a */
[C---:B------:R-:W-:Y:S01]  /*17f0*/  LEA R212, P4, R12.reuse, c[0x0][0x160], 0x1 ;  /* 0x000058000cd47a11 */ /* 0x040fe200078808ff */
        /* <DEDUP_REMOVED lines=20> */
.L_x_572:
        /* <DEDUP_REMOVED lines=15> */
.L_x_573:
        /* <DEDUP_REMOVED lines=25> */
.L_x_575:
[----:B------:R-:W-:Y:S05]  /*1bc0*/  BSYNC B0 ;  /* 0x0000000000007941 */ /* 0x000fea0003800000 */
.L_x_574:
        /* <DEDUP_REMOVED lines=17> */
.L_x_577:
[----:B------:R-:W-:Y:S05]  /*1ce0*/  BSYNC B0 ;  /* 0x0000000000007941 */ /* 0x000fea0003800000 */
.L_x_576:
        /* <DEDUP_REMOVED lines=23> */
.L_x_579:
[----:B------:R-:W-:Y:S05]  /*1e60*/  BSYNC B0 ;  /* 0x0000000000007941 */ /* 0x000fea0003800000 */
.L_x_578:
        /* <DEDUP_REMOVED lines=16> */
.L_x_571:
        /* <DEDUP_REMOVED lines=45> */
.L_x_582:
[----:B------:R-:W-:Y:S05]  /*2240*/  BSYNC B0 ;  /* 0x0000000000007941 */ /* 0x000fea0003800000 */
.L_x_581:
        /* <DEDUP_REMOVED lines=30> */
.L_x_584:
[----:B------:R-:W-:Y:S05]  /*2430*/  BSYNC B0 ;  /* 0x0000000000007941 */ /* 0x000fea0003800000 */
.L_x_583:
        /* <DEDUP_REMOVED lines=20> */
.L_x_586:
[----:B------:R-:W-:Y:S05]  /*2580*/  BSYNC B0 ;  /* 0x0000000000007941 */ /* 0x000fea0003800000 */
.L_x_585:
        /* <DEDUP_REMOVED lines=28> */
.L_x_588:
[----:B------:R-:W-:Y:S05]  /*2750*/  BSYNC B0 ;  /* 0x0000000000007941 */ /* 0x000fea0003800000 */
.L_x_587:
[----:B---3--:R-:W-:Y:S01]  /*2760*/  IADD3 R2, R19, 0x2000, RZ ;  /* 0x0000200013027810 */ /* 0x008fe20007ffe0ff */
        /* <DEDUP_REMOVED lines=13> */
.L_x_590:
        /* <DEDUP_REMOVED lines=19> */
.L_x_591:
[----:B------:R-:W-:Y:S05]  /*2970*/  BSYNC B0 ;  /* 0x0000000000007941 */ /* 0x000fea0003800000 */
.L_x_589:
        /* <DEDUP_REMOVED lines=14> */
.L_x_593:
        /* <DEDUP_REMOVED lines=27> */
.L_x_594:
[----:B------:R-:W-:Y:S05]  /*2c10*/  BSYNC B0 ;  /* 0x0000000000007941 */ /* 0x000fea0003800000 */
.L_x_592:
        /* <DEDUP_REMOVED lines=56> */
.L_x_596:
[----:B-1----:R-:W-:Y:S05]  /*2fa0*/  BSYNC B0 ;  /* 0x0000000000007941 */ /* 0x002fea0003800000 */
.L_x_595:
        /* <DEDUP_REMOVED lines=28> */
.L_x_598:
[----:B------:R-:W-:Y:S05]  /*3170*/  BSYNC B0 ;  /* 0x0000000000007941 */ /* 0x000fea0003800000 */
.L_x_597:
[----:B------:R-:W0:Y:S01]  /*3180*/  LDGDEPBAR ;  /* 0x00000000000079af */ /* 0x000e220000000000 */
[----:B------:R-:W-:-:S03]  /*3190*/  ISETP.NE.U32.AND P4, PT, RZ, c[0x0][0x318], PT ;  /* 0x0000c600ff007a0c */ /* 0x000fc60003f85070 */
[----:B--2---:R-:W2:Y:S01]  /*31a0*/  LDL R6, [R1+0x10] ;  /* 0x0000100001067983 */ /* 0x004ea20000100800 */
[----:B------:R-:W-:-:S13]  /*31b0*/  ISETP.NE.AND.EX P4, PT, RZ, c[0x0][0x31c], PT, P4 ;  /* 0x0000c700ff007a0c */ /* 0x000fda0003f85340 */
[----:B------:R-:W-:Y:S02]  /*31c0*/  @P4 IMAD R0, R33, c[0x0][0x320], RZ ;  /* 0x0000c80021004a24 */ /* 0x000fe400078e02ff */
[----:B------:R-:W-:Y:S01]  /*31d0*/  @P4 IMAD.WIDE.U32 R2, R37, c[0x0][0x320], R38 ;  /* 0x0000c80025024a25 */ /* 0x000fe200078e0026 */
[----:B------:R-:W-:-:S04]  /*31e0*/  DEPBAR.LE SB0, 0x1 ;  /* 0x000080400000791a */ /* 0x000fc80000000000 */
[----:B------:R-:W-:Y:S01]  /*31f0*/  BAR.SYNC.DEFER_BLOCKING 0x0 ;  /* 0x0000000000007b1d */ /* 0x000fe20000010000 */
[----:B------:R-:W-:Y:S01]  /*3200*/  @P4 IMAD R0, R37, c[0x0][0x324], R0 ;  /* 0x0000c90025004a24 */ /* 0x000fe200078e0200 */
[----:B------:R-:W-:-:S03]  /*3210*/  @P4 LEA R4, P1, R2, c[0x0][0x318], 0x2 ;  /* 0x0000c60002044a11 */ /* 0x000fc600078210ff */
[----:B------:R-:W-:-:S05]  /*3220*/  @P4 IMAD.IADD R0, R3, 0x1, R0 ;  /* 0x0000000103004824 */ /* 0x000fca00078e0200 */
[----:B------:R-:W-:-:S05]  /*3230*/  @P4 LEA.HI.X R5, R2, c[0x0][0x31c], R0, 0x2, P1 ;  /* 0x0000c70002054a11 */ /* 0x000fca00008f1400 */
[----:B---3--:R1:W3:Y:S01]  /*3240*/  @P4 LDG.E R4, [R4.64] ;  /* 0x0000000604044981 */ /* 0x0082e2000c1e1900 */
[CC--:B------:R-:W-:Y:S01]  /*3250*/  LEA.HI R0, R34.reuse, R32.reuse, RZ, 0x4 ;  /* 0x0000002022007211 */ /* 0x0c0fe200078f20ff */
[----:B------:R-:W-:Y:S01]  /*3260*/  IMAD.MOV.U32 R176, RZ, RZ, 0x20 ;  /* 0x00000020ffb07424 */ /* 0x000fe200078e00ff */
[----:B------:R-:W-:Y:S01]  /*3270*/  LEA.HI R2, R34, R32, RZ, 0x3 ;  /* 0x0000002022027211 */ /* 0x000fe200078f18ff */
[----:B------:R-:W4:Y:S01]  /*3280*/  LDSM.16.M88.4 R116, [R188+0x10000] ;  /* 0x01000000bc74783b */ /* 0x000f220000000200 */
[----:B------:R-:W-:Y:S01]  /*3290*/  LOP3.LUT R0, R0, 0xfffffff0, RZ, 0xc0, !PT ;  /* 0xfffffff000007812 */ /* 0x000fe200078ec0ff */
[----:B------:R-:W-:Y:S01]  /*32a0*/  IMAD.MOV.U32 R204, RZ, RZ, RZ ;  /* 0x000000ffffcc7224 */ /* 0x000fe200078e00ff */
[----:B------:R-:W-:Y:S01]  /*32b0*/  LOP3.LUT R2, R2, 0xfffffff8, RZ, 0xc0, !PT ;  /* 0xfffffff802027812 */ /* 0x000fe200078ec0ff */
[----:B------:R-:W2:Y:S01]  /*32c0*/  LDSM.16.M88.4 R120, [R188+0x10800] ;  /* 0x01080000bc78783b */ /* 0x000ea20000000200 */
[----:B------:R-:W-:Y:S01]  /*32d0*/  IADD3 R8, R8, 0x1, RZ ;  /* 0x0000000108087810 */ /* 0x000fe20007ffe0ff */
[----:B------:R-:W-:Y:S01]  /*32e0*/  IMAD.IADD R0, R32, 0x1, -R0 ;  /* 0x0000000120007824 */ /* 0x000fe200078e0a00 */
[----:B------:R-:W-:Y:S01]  /*32f0*/  IADD3 R16, R22, 0x40, R16 ;  /* 0x0000004016107810 */ /* 0x000fe20007ffe010 */
[----:B------:R-:W-:Y:S01]  /*3300*/  IMAD.IADD R2, R32, 0x1, -R2 ;  /* 0x0000000120027824 */ /* 0x000fe200078e0a02 */
[----:B------:R-:W2:Y:S01]  /*3310*/  LDSM.16.M88.4 R124, [R189+0x10000] ;  /* 0x01000000bd7c783b */ /* 0x000ea20000000200 */
[----:B------:R-:W-:Y:S01]  /*3320*/  IMAD.MOV.U32 R191, RZ, RZ, 0x40 ;  /* 0x00000040ffbf7424 */ /* 0x000fe200078e00ff */
[----:B------:R-:W-:Y:S01]  /*3330*/  SHF.R.S32.HI R3, RZ, 0x1f, R0 ;  /* 0x0000001fff037819 */ /* 0x000fe20000011400 */
[----:B------:R-:W-:Y:S01]  /*3340*/  IMAD.SHL.U32 R192, R202, 0x2, RZ ;  /* 0x00000002cac07824 */ /* 0x000fe200078e00ff */
[----:B------:R-:W-:Y:S01]  /*3350*/  LOP3.LUT P3, RZ, R2, 0x2, RZ, 0xc0, !PT ;  /* 0x0000000202ff7812 */ /* 0x000fe2000786c0ff */
[----:B------:R-:W2:Y:S01]  /*3360*/  LDSM.16.M88.4 R128, [R189+0x10800] ;  /* 0x01080000bd80783b */ /* 0x000ea20000000200 */
[----:B------:R-:W-:Y:S01]  /*3370*/  LEA.HI R3, R3, R0, RZ, 0x3 ;  /* 0x0000000003037211 */ /* 0x000fe200078f18ff */
[----:B------:R-:W-:Y:S01]  /*3380*/  IMAD.MOV.U32 R209, RZ, RZ, R203 ;  /* 0x000000ffffd17224 */ /* 0x000fe200078e00cb */
[----:B------:R-:W-:Y:S01]  /*3390*/  SEL R176, R176, 0xffffffe0, !P3 ;  /* 0xffffffe0b0b07807 */ /* 0x000fe20005800000 */
[----:B------:R-:W2:Y:S01]  /*33a0*/  LDSM.16.M88.4 R132, [R187+0x10000] ;  /* 0x01000000bb84783b */ /* 0x000ea20000000200 */
[----:B------:R-:W-:Y:S01]  /*33b0*/  LOP3.LUT R3, R3, 0xfffffff8, RZ, 0xc0, !PT ;  /* 0xfffffff803037812 */ /* 0x000fe200078ec0ff */
[----:B------:R-:W-:Y:S01]  /*33c0*/  CS2R R94, SRZ ;  /* 0x00000000005e7805 */ /* 0x000fe2000001ff00 */
[----:B-1----:R-:W3:Y:S01]  /*33d0*/  @P4 MUFU.RCP R5, c[0x0][0x238] ;  /* 0x00008e0000054b08 */ /* 0x002ee20000001000 */
[----:B------:R-:W-:Y:S01]  /*33e0*/  IMAD.IADD R176, R176, 0x1, R187 ;  /* 0x00000001b0b07824 */ /* 0x000fe200078e02bb */
[----:B------:R-:W1:Y:S01]  /*33f0*/  LDSM.16.M88.4 R136, [R187+0x10800] ;  /* 0x01080000bb88783b */ /* 0x000e620000000200 */
[----:B------:R-:W-:Y:S01]  /*3400*/  IMAD.IADD R0, R0, 0x1, -R3 ;  /* 0x0000000100007824 */ /* 0x000fe200078e0a03 */
[----:B------:R-:W-:Y:S01]  /*3410*/  IADD3 R3, R228, R8, -R22 ;  /* 0x00000008e4037210 */ /* 0x000fe20007ffe816 */
[----:B------:R-:W-:Y:S01]  /*3420*/  CS2R R92, SRZ ;  /* 0x00000000005c7805 */ /* 0x000fe2000001ff00 */
[----:B------:R-:W1:Y:S01]  /*3430*/  LDSM.16.M88.4 R140, [R176+0x10000] ;  /* 0x01000000b08c783b */ /* 0x000e620000000200 */
[----:B------:R-:W-:Y:S01]  /*3440*/  IADD3 R186, R202, 0x2000, RZ ;  /* 0x00002000caba7810 */ /* 0x000fe20007ffe0ff */
[----:B------:R-:W-:Y:S01]  /*3450*/  CS2R R98, SRZ ;  /* 0x0000000000627805 */ /* 0x000fe2000001ff00 */
[----:B------:R-:W-:Y:S01]  /*3460*/  R2P PR, R0, 0x6 ;  /* 0x0000000600007804 */ /* 0x000fe20000000000 */
[----:B------:R4:W-:Y:S01]  /*3470*/  STL [R1+0xc], R3 ;  /* 0x00000c0301007387 */ /* 0x0009e20000100800 */
[----:B------:R-:W-:Y:S01]  /*3480*/  SEL R186, R186, R202, !P0 ;  /* 0x000000cababa7207 */ /* 0x000fe20004000000 */
[----:B------:R-:W-:Y:S01]  /*3490*/  CS2R R96, SRZ ;  /* 0x0000000000607805 */ /* 0x000fe2000001ff00 */
[----:B------:R-:W-:Y:S01]  /*34a0*/  CS2R R90, SRZ ;  /* 0x00000000005a7805 */ /* 0x000fe2000001ff00 */
[----:B------:R-:W1:Y:S01]  /*34b0*/  LDSM.16.M88.4 R144, [R176+0x10800] ;  /* 0x01080000b090783b */ /* 0x000e620000000200 */
[----:B------:R-:W-:Y:S01]  /*34c0*/  SEL R200, R200, 0xffffffe0, !P1 ;  /* 0xffffffe0c8c87807 */ /* 0x000fe20004800000 */
[----:B------:R-:W-:Y:S01]  /*34d0*/  CS2R R88, SRZ ;  /* 0x0000000000587805 */ /* 0x000fe2000001ff00 */
[----:B------:R-:W-:Y:S01]  /*34e0*/  SEL R191, R191, 0xffffffc0, !P2 ;  /* 0xffffffc0bfbf7807 */ /* 0x000fe20005000000 */
[----:B------:R-:W1:Y:S01]  /*34f0*/  LDSM.16.M88.4 R172, [R176+0x12000] ;  /* 0x01200000b0ac783b */ /* 0x000e620000000200 */
[----:B------:R-:W-:Y:S01]  /*3500*/  CS2R R86, SRZ ;  /* 0x0000000000567805 */ /* 0x000fe2000001ff00 */
[----:B------:R-:W-:Y:S01]  /*3510*/  IMAD.IADD R194, R200, 0x1, R192 ;  /* 0x00000001c8c27824 */ /* 0x000fe200078e02c0 */
[----:B------:R-:W-:Y:S01]  /*3520*/  CS2R R84, SRZ ;  /* 0x0000000000547805 */ /* 0x000fe2000001ff00 */
[----:B------:R-:W1:Y:S01]  /*3530*/  LDSM.16.M88.4 R148, [R188+0x12000] ;  /* 0x01200000bc94783b */ /* 0x000e620000000200 */
[----:B------:R-:W-:Y:S01]  /*3540*/  IMAD.IADD R195, R193, 0x1, R200 ;  /* 0x00000001c1c37824 */ /* 0x000fe200078e02c8 */
        /* <DEDUP_REMOVED lines=11> */
[----:B----4-:R-:W-:Y:S01]  /*3600*/  IADD3 R3, R201, 0x2000, RZ ;  /* 0x00002000c9037810 */ /* 0x010fe20007ffe0ff */
[----:B------:R-:W-:Y:S01]  /*3610*/  CS2R R46, SRZ ;  /* 0x00000000002e7805 */ /* 0x000fe2000001ff00 */
[----:B------:R-:W-:Y:S01]  /*3620*/  CS2R R44, SRZ ;  /* 0x00000000002c7805 */ /* 0x000fe2000001ff00 */
[----:B------:R-:W4:Y:S01]  /*3630*/  LDSM.16.M88.4 R164, [R187+0x12000] ;  /* 0x01200000bba4783b */ /* 0x000f220000000200 */
[----:B------:R-:W-:Y:S01]  /*3640*/  SEL R3, R3, R201, !P0 ;  /* 0x000000c903037207 */ /* 0x000fe20004000000 */
        /* <DEDUP_REMOVED lines=16> */
[----:B------:R-:W-:Y:S01]  /*3750*/  IMAD.SHL.U32 R3, R3, 0x2, RZ ;  /* 0x0000000203037824 */ /* 0x000fe200078e00ff */
[----:B------:R-:W-:Y:S01]  /*3760*/  SHF.L.U32 R186, R186, 0x1, RZ ;  /* 0x00000001baba7819 */ /* 0x000fe200000006ff */
[----:B------:R-:W-:Y:S01]  /*3770*/  IMAD.IADD R198, R193, 0x1, R191 ;  /* 0x00000001c1c67824 */ /* 0x000fe200078e02bf */
[C---:B------:R-:W-:Y:S01]  /*3780*/  IADD3 R197, R191.reuse, R192, RZ ;  /* 0x000000c0bfc57210 */ /* 0x040fe20007ffe0ff */
[C---:B------:R-:W-:Y:S01]  /*3790*/  IMAD.IADD R199, R191.reuse, 0x1, R195 ;  /* 0x00000001bfc77824 */ /* 0x040fe200078e02c3 */
[----:B------:R-:W-:-:S02]  /*37a0*/  IADD3 R196, R191, R194, RZ ;  /* 0x000000c2bfc47210 */ /* 0x000fc40007ffe0ff */
[----:B--2---:R-:W-:-:S04]  /*37b0*/  LEA R0, R231, R6, 0x6 ;  /* 0x00000006e7007211 */ /* 0x004fc800078e30ff */
        /* <DEDUP_REMOVED lines=9> */
[----:B------:R-:W-:-:S06]  /*3850*/  IMAD.IADD R0, R16, 0x1, -R228 ;  /* 0x0000000110007824 */ /* 0x000fcc00078e0ae4 */
[----:B------:R-:W2:Y:S01]  /*3860*/  I2F R244, R244 ;  /* 0x000000f400f47306 */ /* 0x000ea20000201400 */
[----:B------:R1:W-:Y:S07]  /*3870*/  STL [R1+0x8], R0 ;  /* 0x0000080001007387 */ /* 0x0003ee0000100800 */
[----:B------:R1:W1:Y:S08]  /*3880*/  I2F R246, R2 ;  /* 0x0000000200f67306 */ /* 0x0002700000201400 */
[----:B------:R-:W2:Y:S01]  /*3890*/  I2F R243, R243 ;  /* 0x000000f300f37306 */ /* 0x000ea20000201400 */
[----:B---3--:R-:W-:-:S07]  /*38a0*/  @P4 FMUL.FTZ R204, R4, R5 ;  /* 0x0000000504cc4220 */ /* 0x008fce0000410000 */
[----:B------:R-:W3:Y:S01]  /*38b0*/  I2F R242, R242 ;  /* 0x000000f200f27306 */ /* 0x000ee20000201400 */
[----:B-1----:R-:W-:-:S07]  /*38c0*/  IMAD.MOV.U32 R0, RZ, RZ, c[0x0][0x22c] ;  /* 0x00008b00ff007624 */ /* 0x002fce00078e00ff */
[----:B------:R-:W1:Y:S01]  /*38d0*/  I2F R241, R241 ;  /* 0x000000f100f17306 */ /* 0x000e620000201400 */
[----:B------:R-:W-:-:S04]  /*38e0*/  IMAD R0, R0, c[0x0][0x1c0], RZ ;  /* 0x0000700000007a24 */ /* 0x000fc800078e02ff */
[C---:B------:R-:W-:Y:S02]  /*38f0*/  IMAD.SHL.U32 R2, R0.reuse, 0x10, RZ ;  /* 0x0000001000027824 */ /* 0x040fe400078e00ff */
[----:B------:R-:W-:-:S03]  /*3900*/  IMAD.SHL.U32 R214, R0, 0x8, RZ ;  /* 0x0000000800d67824 */ /* 0x000fc600078e00ff */
[C---:B------:R-:W-:Y:S02]  /*3910*/  IADD3 R4, R2.reuse, 0x40, RZ ;  /* 0x0000004002047810 */ /* 0x040fe40007ffe0ff */
[C---:B------:R-:W-:Y:S02]  /*3920*/  IADD3 R5, R2.reuse, 0x20, RZ ;  /* 0x0000002002057810 */ /* 0x040fe40007ffe0ff */
[----:B------:R-:W-:Y:S01]  /*3930*/  IADD3 R2, R2, 0x60, RZ ;  /* 0x0000006002027810 */ /* 0x000fe20007ffe0ff */
[C---:B------:R-:W-:Y:S02]  /*3940*/  IMAD.IADD R4, R214.reuse, 0x1, R4 ;  /* 0x00000001d6047824 */ /* 0x040fe400078e0204 */
[C---:B------:R-:W-:Y:S01]  /*3950*/  IMAD.IADD R5, R214.reuse, 0x1, R5 ;  /* 0x00000001d6057824 */ /* 0x040fe200078e0205 */
[C---:B------:R-:W-:Y:S01]  /*3960*/  IADD3 R2, R214.reuse, R2, RZ ;  /* 0x00000002d6027210 */ /* 0x040fe20007ffe0ff */
[C---:B------:R-:W-:Y:S02]  /*3970*/  IMAD.IADD R4, R214.reuse, 0x1, R4 ;  /* 0x00000001d6047824 */ /* 0x040fe400078e0204 */
[----:B------:R-:W-:-:S02]  /*3980*/  IMAD.IADD R5, R214, 0x1, R5 ;  /* 0x00000001d6057824 */ /* 0x000fc400078e0205 */
[C---:B------:R-:W-:Y:S01]  /*3990*/  IMAD.IADD R2, R214.reuse, 0x1, R2 ;  /* 0x00000001d6027824 */ /* 0x040fe200078e0202 */
[C---:B------:R-:W-:Y:S01]  /*39a0*/  IADD3 R235, R214.reuse, R4, RZ ;  /* 0x00000004d6eb7210 */ /* 0x040fe20007ffe0ff */
[C---:B------:R-:W-:Y:S02]  /*39b0*/  IMAD.IADD R237, R214.reuse, 0x1, R5 ;  /* 0x00000001d6ed7824 */ /* 0x040fe400078e0205 */
[C---:B------:R-:W-:Y:S02]  /*39c0*/  IMAD.IADD R233, R214.reuse, 0x1, R2 ;  /* 0x00000001d6e97824 */ /* 0x040fe400078e0202 */
[C---:B------:R-:W-:Y:S02]  /*39d0*/  IMAD.IADD R236, R214.reuse, 0x1, R237 ;  /* 0x00000001d6ec7824 */ /* 0x040fe400078e02ed */
[C---:B------:R-:W-:Y:S02]  /*39e0*/  IMAD.IADD R234, R214.reuse, 0x1, R235 ;  /* 0x00000001d6ea7824 */ /* 0x040fe400078e02eb */
[----:B------:R-:W-:-:S02]  /*39f0*/  IMAD.IADD R232, R214, 0x1, R233 ;  /* 0x00000001d6e87824 */ /* 0x000fc400078e02e9 */
[C---:B------:R-:W-:Y:S02]  /*3a00*/  IMAD.IADD R240, R214.reuse, 0x1, R236 ;  /* 0x00000001d6f07824 */ /* 0x040fe400078e02ec */
[C---:B------:R-:W-:Y:S02]  /*3a10*/  IMAD.IADD R239, R214.reuse, 0x1, R234 ;  /* 0x00000001d6ef7824 */ /* 0x040fe400078e02ea */
[----:B-1234-:R-:W-:Y:S02]  /*3a20*/  IMAD.IADD R238, R214, 0x1, R232 ;  /* 0x00000001d6ee7824 */ /* 0x01efe400078e02e8 */
.L_x_601:
[----:B------:R-:W0:Y:S01]  /*3a30*/  LDGDEPBAR ;  /* 0x00000000000079af */ /* 0x000e220000000000 */
[C---:B------:R-:W-:Y:S02]  /*3a40*/  IADD3 R0, R186.reuse, R200, RZ ;  /* 0x000000c8ba007210 */ /* 0x040fe40007ffe0ff */
[-C--:B------:R-:W-:Y:S02]  /*3a50*/  IADD3 R2, R186, R191.reuse, RZ ;  /* 0x000000bfba027210 */ /* 0x080fe40007ffe0ff */
[----:B------:R-:W-:Y:S02]  /*3a60*/  IADD3 R180, R0, R191, RZ ;  /* 0x000000bf00b47210 */ /* 0x000fe40007ffe0ff */
[----:B-----5:R-:W-:Y:S01]  /*3a70*/  FSETP.NEU.FTZ.AND P0, PT, R220, -INF , PT ;  /* 0xff800000dc00780b */ /* 0x020fe20003f1d000 */
[----:B------:R-:W3:Y:S01]  /*3a80*/  LDL R181, [R1+0x10] ;  /* 0x0000100001b57983 */ /* 0x000ee20000100800 */
        /* <DEDUP_REMOVED lines=40> */
[----:B------:R1:W4:Y:S07]  /*3d10*/  LDSM.16.M88.4 R108, [R2+0x2000] ;  /* 0x00200000026c783b */ /* 0x00032e0000000200 */
[C---:B------:R-:W-:Y:S01]  /*3d20*/  HMMA.16816.F32.BF16 R8, R60.reuse, R66, R8 ;  /* 0x000000423c08723c */ /* 0x040fe20000041808 */
[----:B------:R-:W-:Y:S07]  /*3d30*/  LDSM.16.M88.4 R64, [R190+0xe000] ;  /* 0x00e00000be40783b */ /* 0x000fee0000000200 */
[C---:B---3--:R-:W-:Y:S08]  /*3d40*/  HMMA.16816.F32.BF16 R12, R60.reuse, R52, R12 ;  /* 0x000000343c0c723c */ /* 0x048ff0000004180c */
[----:B------:R-:W-:Y:S01]  /*3d50*/  HMMA.16816.F32.BF16 R16, R60, R54, R16 ;  /* 0x000000363c10723c */ /* 0x000fe20000041810 */
[----:B------:R-:W3:Y:S03]  /*3d60*/  LDSM.16.M88.4 R52, [R187+0xe800] ;  /* 0x00e80000bb34783b */ /* 0x000ee60000000200 */
[C---:B-1----:R-:W-:Y:S04]  /*3d70*/  SHF.L.U32 R2, R231.reuse, 0x6, RZ ;  /* 0x00000006e7027819 */ /* 0x042fe800000006ff */
[C---:B------:R-:W-:Y:S01]  /*3d80*/  HMMA.16816.F32.BF16 R4, R100.reuse, R104, R4 ;  /* 0x000000686404723c */ /* 0x040fe20000041804 */
[----:B------:R-:W1:Y:S04]  /*3d90*/  LDSM.16.M88.4 R60, [R180+0x2000] ;  /* 0x00200000b43c783b */ /* 0x000e680000000200 */
[----:B------:R-:W-:Y:S03]  /*3da0*/  IADD3 R2, R2, 0x40, RZ ;  /* 0x0000004002027810 */ /* 0x000fe60007ffe0ff */
[C---:B------:R-:W-:Y:S08]  /*3db0*/  HMMA.16816.F32.BF16 R8, R100.reuse, R106, R8 ;  /* 0x0000006a6408723c */ /* 0x040ff00000041808 */
[C---:B------:R-:W-:Y:S08]  /*3dc0*/  HMMA.16816.F32.BF16 R12, R100.reuse, R56, R12 ;  /* 0x00000038640c723c */ /* 0x040ff0000004180c */
[----:B------:R-:W-:Y:S01]  /*3dd0*/  HMMA.16816.F32.BF16 R16, R100, R58, R16 ;  /* 0x0000003a6410723c */ /* 0x000fe20000041810 */
[----:B------:R-:W2:Y:S04]  /*3de0*/  LDL R59, [R1+0x8] ;  /* 0x00000800013b7983 */ /* 0x000ea80000100800 */
[----:B------:R-:W2:Y:S03]  /*3df0*/  LDL R58, [R1+0xc] ;  /* 0x00000c00013a7983 */ /* 0x000ea60000100800 */
[C---:B----4-:R-:W-:Y:S08]  /*3e00*/  HMMA.16816.F32.BF16 R4, R108.reuse, R112, R4 ;  /* 0x000000706c04723c */ /* 0x050ff00000041804 */
[C---:B------:R-:W-:Y:S08]  /*3e10*/  HMMA.16816.F32.BF16 R8, R108.reuse, R114, R8 ;  /* 0x000000726c08723c */ /* 0x040ff00000041808 */
[C---:B---3--:R-:W-:Y:S04]  /*3e20*/  HMMA.16816.F32.BF16 R12, R108.reuse, R52, R12 ;  /* 0x000000346c0c723c */ /* 0x048fe8000004180c */
[----:B------:R-:W-:Y:S04]  /*3e30*/  LEA R56, R231, R181, 0x6 ;  /* 0x000000b5e7387211 */ /* 0x000fe800078e30ff */
[----:B------:R-:W-:Y:S01]  /*3e40*/  I2F R57, R56 ;  /* 0x0000003800397306 */ /* 0x000fe20000201400 */
[----:B------:R-:W-:Y:S01]  /*3e50*/  HMMA.16816.F32.BF16 R16, R108, R54, R16 ;  /* 0x000000366c10723c */ /* 0x000fe20000041810 */
[----:B------:R-:W3:Y:S07]  /*3e60*/  LDSM.16.M88.4 R52, [R190+0xe800] ;  /* 0x00e80000be34783b */ /* 0x000eee0000000200 */
[C---:B-1----:R-:W-:Y:S08]  /*3e70*/  HMMA.16816.F32.BF16 R4, R60.reuse, R64, R4 ;  /* 0x000000403c04723c */ /* 0x042ff00000041804 */
[C---:B------:R-:W-:Y:S11]  /*3e80*/  HMMA.16816.F32.BF16 R8, R60.reuse, R66, R8 ;  /* 0x000000423c08723c */ /* 0x040ff60000041808 */
[----:B------:R-:W-:Y:S05]  /*3e90*/  @!UPT UIADD3 URZ, URZ, URZ, URZ ;  /* 0x0000003f3f3ff290 */ /* 0x000fea000fffe03f */
[----:B------:R-:W-:Y:S02]  /*3ea0*/  FMUL.FTZ R4, R4, c[0x0][0x2ec] ;  /* 0x0000bb0004047a20 */ /* 0x000fe40000410000 */
[----:B------:R-:W-:Y:S02]  /*3eb0*/  FMUL.FTZ R7, R7, c[0x0][0x2ec] ;  /* 0x0000bb0007077a20 */ /* 0x000fe40000410000 */
[----:B------:R-:W-:Y:S01]  /*3ec0*/  MUFU.TANH R105, R4 ;  /* 0x0000000400697308 */ /* 0x000fe20000002400 */
[----:B------:R-:W-:Y:S02]  /*3ed0*/  FMUL.FTZ R5, R5, c[0x0][0x2ec] ;  /* 0x0000bb0005057a20 */ /* 0x000fe40000410000 */
[----:B------:R-:W-:Y:S01]  /*3ee0*/  FMUL.FTZ R6, R6, c[0x0][0x2ec] ;  /* 0x0000bb0006067a20 */ /* 0x000fe20000410000 */
[C---:B---3--:R-:W-:Y:S03]  /*3ef0*/  HMMA.16816.F32.BF16 R12, R60.reuse, R52, R12 ;  /* 0x000000343c0c723c */ /* 0x048fe6000004180c */
[----:B------:R-:W-:Y:S03]  /*3f00*/  FMUL.FTZ R11, R11, c[0x0][0x2ec] ;  /* 0x0000bb000b0b7a20 */ /* 0x000fe60000410000 */
[----:B------:R-:W1:Y:S01]  /*3f10*/  MUFU.TANH R103, R5 ;  /* 0x0000000500677308 */ /* 0x000e620000002400 */
[----:B------:R-:W-:Y:S01]  /*3f20*/  FMUL.FTZ R8, R8, c[0x0][0x2ec] ;  /* 0x0000bb0008087a20 */ /* 0x000fe20000410000 */
[----:B------:R-:W-:Y:S04]  /*3f30*/  HMMA.16816.F32.BF16 R16, R60, R54, R16 ;  /* 0x000000363c10723c */ /* 0x000fe80000041810 */
[----:B------:R-:W-:Y:S02]  /*3f40*/  FMUL.FTZ R9, R9, c[0x0][0x2ec] ;  /* 0x0000bb0009097a20 */ /* 0x000fe40000410000 */
[----:B------:R-:W-:Y:S02]  /*3f50*/  FMUL.FTZ R10, R10, c[0x0][0x2ec] ;  /* 0x0000bb000a0a7a20 */ /* 0x000fe40000410000 */
[----:B------:R-:W-:Y:S08]  /*3f60*/  MUFU.TANH R182, R11 ;  /* 0x0000000b00b67308 */ /* 0x000ff00000002400 */
[----:B------:R-:W-:Y:S02]  /*3f70*/  FMUL.FTZ R12, R12, c[0x0][0x2ec] ;  /* 0x0000bb000c0c7a20 */ /* 0x000fe40000410000 */
[----:B------:R-:W-:Y:S01]  /*3f80*/  MUFU.TANH R102, R8 ;  /* 0x0000000800667308 */ /* 0x000fe20000002400 */
[----:B------:R-:W-:Y:S02]  /*3f90*/  FMUL.FTZ R13, R13, c[0x0][0x2ec] ;  /* 0x0000bb000d0d7a20 */ /* 0x000fe40000410000 */
[----:B------:R-:W-:Y:S02]  /*3fa0*/  FMUL.FTZ R14, R14, c[0x0][0x2ec] ;  /* 0x0000bb000e0e7a20 */ /* 0x000fe40000410000 */
[----:B------:R-:W-:Y:S02]  /*3fb0*/  FMUL.FTZ R15, R15, c[0x0][0x2ec] ;  /* 0x0000bb000f0f7a20 */ /* 0x000fe40000410000 */
[----:B------:R-:W-:Y:S02]  /*3fc0*/  FMUL.FTZ R16, R16, c[0x0][0x2ec] ;  /* 0x0000bb0010107a20 */ /* 0x000fe40000410000 */
[----:B------:R-:W-:Y:S01]  /*3fd0*/  FMUL.FTZ R17, R17, c[0x0][0x2ec] ;  /* 0x0000bb0011117a20 */ /* 0x000fe20000410000 */
[----:B------:R-:W-:Y:S01]  /*3fe0*/  MUFU.TANH R104, R12 ;  /* 0x0000000c00687308 */ /* 0x000fe20000002400 */
[----:B------:R-:W-:Y:S02]  /*3ff0*/  FMUL.FTZ R18, R18, c[0x0][0x2ec] ;  /* 0x0000bb0012127a20 */ /* 0x000fe40000410000 */
[----:B------:R-:W-:Y:S07]  /*4000*/  FMUL.FTZ R19, R19, c[0x0][0x2ec] ;  /* 0x0000bb0013137a20 */ /* 0x000fee0000410000 */
[----:B------:R1:W3:Y:S10]  /*4010*/  MUFU.TANH R216, R6 ;  /* 0x0000000600d87308 */ /* 0x0002f40000002400 */
[----:B------:R-:W-:Y:S10]  /*4020*/  MUFU.TANH R100, R13 ;  /* 0x0000000d00647308 */ /* 0x000ff40000002400 */
[----:B------:R3:W4:Y:S01]  /*4030*/  MUFU.TANH R215, R7 ;  /* 0x0000000700d77308 */ /* 0x0007220000002400 */
[-C--:B-1----:R-:W-:Y:S09]  /*4040*/  FFMA.FTZ R6, R241, R204.reuse, R103 ;  /* 0x000000ccf1067223 */ /* 0x082ff20000010067 */
[----:B------:R1:W1:Y:S10]  /*4050*/  MUFU.TANH R101, R9 ;  /* 0x0000000900657308 */ /* 0x0002740000002400 */
[----:B------:R1:W-:Y:S01]  /*4060*/  MUFU.TANH R183, R10 ;  /* 0x0000000a00b77308 */ /* 0x0003e20000002400 */
[C---:B---3--:R-:W-:Y:S09]  /*4070*/  FFMA.FTZ R7, R57.reuse, R204, R216 ;  /* 0x000000cc39077223 */ /* 0x048ff200000100d8 */
[----:B------:R-:W3:Y:S10]  /*4080*/  MUFU.TANH R181, R14 ;  /* 0x0000000e00b57308 */ /* 0x000ef40000002400 */
[----:B------:R-:W1:Y:S10]  /*4090*/  MUFU.TANH R180, R15 ;  /* 0x0000000f00b47308 */ /* 0x000e740000002400 */
[----:B------:R-:W1:Y:S10]  /*40a0*/  MUFU.TANH R67, R16 ;  /* 0x0000001000437308 */ /* 0x000e740000002400 */
[----:B------:R-:W1:Y:S10]  /*40b0*/  MUFU.TANH R66, R17 ;  /* 0x0000001100427308 */ /* 0x000e740000002400 */
[----:B------:R-:W1:Y:S10]  /*40c0*/  MUFU.TANH R109, R18 ;  /* 0x00000012006d7308 */ /* 0x000e740000002400 */
[----:B------:R-:W-:Y:S01]  /*40d0*/  MUFU.TANH R108, R19 ;  /* 0x00000013006c7308 */ /* 0x000fe20000002400 */
[----:B--2---:R-:W-:Y:S04]  /*40e0*/  ISETP.GE.AND P2, PT, R0, R59, PT ;  /* 0x0000003b0000720c */ /* 0x004fe80003f46270 */
[----:B------:R-:W-:Y:S01]  /*40f0*/  ISETP.LT.AND P2, PT, R2, R228, P2 ;  /* 0x000000e40200720c */ /* 0x000fe20001741270 */
[----:B------:R-:W-:Y:S05]  /*4100*/  FMUL.FTZ R2, R220, 1.4426950216293334961 ;  /* 0x3fb8aa3bdc027820 */ /* 0x000fea0000410000 */
[----:B------:R-:W-:Y:S07]  /*4110*/  FSEL R2, R2, RZ, P0 ;  /* 0x000000ff02027208 */ /* 0x000fee0000000000 */
[----:B------:R-:W-:Y:S01]  /*4120*/  @!P2 IADD3 R4, R58, R0, RZ ;  /* 0x000000003a04a210 */ /* 0x000fe20007ffe0ff */
[----:B------:R-:W-:Y:S01]  /*4130*/  FFMA.FTZ R0, R57, R204, R105 ;  /* 0x000000cc39007223 */ /* 0x000fe20000010069 */
[----:B------:R-:W-:Y:S02]  /*4140*/  @!P2 IADD3 R8, R56, 0x1, RZ ;  /* 0x000000013808a810 */ /* 0x000fe40007ffe0ff */
[CC--:B------:R-:W-:Y:S02]  /*4150*/  @!P2 IMNMX R5, R4.reuse, R228.reuse, PT ;  /* 0x000000e40405a217 */ /* 0x0c0fe40003800200 */
[----:B------:R-:W-:Y:S02]  /*4160*/  @!P2 IADD3 R4, R4, 0x8, RZ ;  /* 0x000000080404a810 */ /* 0x000fe40007ffe0ff */
[-C--:B------:R-:W-:Y:S02]  /*4170*/  @!P2 ISETP.GE.AND P1, PT, R56, R5.reuse, PT ;  /* 0x000000053800a20c */ /* 0x080fe40003f26270 */
[-C--:B------:R-:W-:Y:S02]  /*4180*/  @!P2 ISETP.GE.AND P0, PT, R8, R5.reuse, PT ;  /* 0x000000050800a20c */ /* 0x080fe40003f06270 */
[----:B------:R-:W-:Y:S02]  /*4190*/  @!P2 FSEL R0, R0, -INF , !P1 ;  /* 0xff8000000000a808 */ /* 0x000fe40004800000 */
[----:B------:R-:W-:Y:S02]  /*41a0*/  @!P2 FSEL R6, R6, -INF , !P0 ;  /* 0xff8000000606a808 */ /* 0x000fe40004000000 */
[----:B------:R-:W-:Y:S01]  /*41b0*/  @!P2 IMNMX R4, R4, R228, PT ;  /* 0x000000e40404a217 */ /* 0x000fe20003800200 */
[--C-:B------:R-:W-:Y:S01]  /*41c0*/  FFMA.FTZ R0, R0, c[0x0][0x23c], -R2.reuse ;  /* 0x00008f0000007a23 */ /* 0x100fe20000010802 */
[----:B------:R-:W-:Y:S01]  /*41d0*/  FSETP.NEU.FTZ.AND P0, PT, R221, -INF , PT ;  /* 0xff800000dd00780b */ /* 0x000fe20003f1d000 */
[----:B------:R-:W-:Y:S01]  /*41e0*/  FFMA.FTZ R6, R6, c[0x0][0x23c], -R2 ;  /* 0x00008f0006067a23 */ /* 0x000fe20000010802 */
[CC--:B------:R-:W-:Y:S01]  /*41f0*/  @!P2 ISETP.GE.AND P1, PT, R56.reuse, R4.reuse, PT ;  /* 0x000000043800a20c */ /* 0x0c0fe20003f26270 */
[----:B------:R2:W-:Y:S01]  /*4200*/  MUFU.EX2 R59, R0 ;  /* 0x00000000003b7308 */ /* 0x0005e20000000800 */
[C---:B-1----:R-:W-:Y:S02]  /*4210*/  @!P2 IADD3 R9, R56.reuse, 0x9, RZ ;  /* 0x000000093809a810 */ /* 0x042fe40007ffe0ff */
[----:B------:R-:W-:Y:S02]  /*4220*/  @!P2 FSEL R7, R7, -INF , !P1 ;  /* 0xff8000000707a808 */ /* 0x000fe40004800000 */
[----:B------:R-:W-:Y:S05]  /*4230*/  @!P2 IADD3 R10, R56, 0x11, RZ ;  /* 0x00000011380aa810 */ /* 0x000fea0007ffe0ff */
[----:B------:R4:W1:Y:S01]  /*4240*/  MUFU.EX2 R58, R6 ;  /* 0x00000006003a7308 */ /* 0x0008620000000800 */
[----:B--2---:R-:W-:Y:S05]  /*4250*/  FMUL.FTZ R0, R221, 1.4426950216293334961 ;  /* 0x3fb8aa3bdd007820 */ /* 0x004fea0000410000 */
[----:B------:R-:W-:Y:S02]  /*4260*/  FSEL R0, R0, RZ, P0 ;  /* 0x000000ff00007208 */ /* 0x000fe40000000000 */
[----:B------:R-:W-:Y:S02]  /*4270*/  @!P2 ISETP.GE.AND P0, PT, R8, R4, PT ;  /* 0x000000040800a20c */ /* 0x000fe40003f06270 */
[----:B------:R-:W-:Y:S01]  /*4280*/  @!P2 IADD3 R8, R56, 0x8, RZ ;  /* 0x000000083808a810 */ /* 0x000fe20007ffe0ff */
[-C--:B----4-:R-:W-:Y:S02]  /*4290*/  FFMA.FTZ R6, R241, R204.reuse, R215 ;  /* 0x000000ccf1067223 */ /* 0x090fe400000100d7 */
[--C-:B------:R-:W-:Y:S03]  /*42a0*/  FFMA.FTZ R7, R7, c[0x0][0x23c], -R0.reuse ;  /* 0x00008f0007077a23 */ /* 0x100fe60000010800 */
[----:B------:R-:W-:Y:S01]  /*42b0*/  @!P2 FSEL R6, R6, -INF , !P0 ;  /* 0xff8000000606a808 */ /* 0x000fe20004000000 */
[----:B------:R2:W-:Y:S01]  /*42c0*/  MUFU.EX2 R115, R7 ;  /* 0x0000000700737308 */ /* 0x0005e20000000800 */
[-C--:B------:R-:W-:Y:S03]  /*42d0*/  @!P2 ISETP.GE.AND P0, PT, R8, R5.reuse, PT ;  /* 0x000000050800a20c */ /* 0x080fe60003f06270 */
[----:B------:R-:W-:Y:S06]  /*42e0*/  FFMA.FTZ R6, R6, c[0x0][0x23c], -R0 ;  /* 0x00008f0006067a23 */ /* 0x000fec0000010800 */
[----:B------:R4:W-:Y:S01]  /*42f0*/  MUFU.EX2 R113, R6 ;  /* 0x0000000600717308 */ /* 0x0009e20000000800 */
[-C--:B--2---:R-:W-:Y:S05]  /*4300*/  FFMA.FTZ R7, R242, R204.reuse, R102 ;  /* 0x000000ccf2077223 */ /* 0x084fea0000010066 */
[----:B------:R-:W-:Y:S02]  /*4310*/  @!P2 FSEL R7, R7, -INF , !P0 ;  /* 0xff8000000707a808 */ /* 0x000fe40004000000 */
[-C--:B------:R-:W-:Y:S01]  /*4320*/  @!P2 ISETP.GE.AND P0, PT, R9, R5.reuse, PT ;  /* 0x000000050900a20c */ /* 0x080fe20003f06270 */
[----:B----4-:R-:W-:Y:S02]  /*4330*/  FFMA.FTZ R6, R243, R204, R101 ;  /* 0x000000ccf3067223 */ /* 0x010fe40000010065 */
[--C-:B------:R-:W-:Y:S03]  /*4340*/  FFMA.FTZ R7, R7, c[0x0][0x23c], -R2.reuse ;  /* 0x00008f0007077a23 */ /* 0x100fe60000010802 */
[----:B------:R-:W-:Y:S01]  /*4350*/  @!P2 FSEL R6, R6, -INF , !P0 ;  /* 0xff8000000606a808 */ /* 0x000fe20004000000 */
[----:B------:R2:W-:Y:S01]  /*4360*/  MUFU.EX2 R64, R7 ;  /* 0x0000000700407308 */ /* 0x0005e20000000800 */
[----:B------:R-:W-:Y:S01]  /*4370*/  @!P2 ISETP.GE.AND P0, PT, R8, R4, PT ;  /* 0x000000040800a20c */ /* 0x000fe20003f06270 */
[-C--:B---3--:R-:W-:Y:S02]  /*4380*/  FFMA.FTZ R8, R244, R204.reuse, R181 ;  /* 0x000000ccf4087223 */ /* 0x088fe400000100b5 */
[----:B------:R-:W-:Y:S06]  /*4390*/  FFMA.FTZ R6, R6, c[0x0][0x23c], -R2 ;  /* 0x00008f0006067a23 */ /* 0x000fec0000010802 */
[----:B------:R3:W-:Y:S01]  /*43a0*/  MUFU.EX2 R62, R6 ;  /* 0x00000006003e7308 */ /* 0x0007e20000000800 */
[----:B--2---:R-:W-:Y:S05]  /*43b0*/  FFMA.FTZ R7, R242, R204, R183 ;  /* 0x000000ccf2077223 */ /* 0x004fea00000100b7 */
[----:B------:R-:W-:Y:S02]  /*43c0*/  @!P2 FSEL R7, R7, -INF , !P0 ;  /* 0xff8000000707a808 */ /* 0x000fe40004000000 */
[----:B------:R-:W-:Y:S02]  /*43d0*/  @!P2 ISETP.GE.AND P0, PT, R9, R4, PT ;  /* 0x000000040900a20c */ /* 0x000fe40003f06270 */
[----:B------:R-:W-:Y:S01]  /*43e0*/  @!P2 IADD3 R9, R56, 0x10, RZ ;  /* 0x000000103809a810 */ /* 0x000fe20007ffe0ff */
[-C--:B---3--:R-:W-:Y:S02]  /*43f0*/  FFMA.FTZ R6, R243, R204.reuse, R182 ;  /* 0x000000ccf3067223 */ /* 0x088fe400000100b6 */
[--C-:B------:R-:W-:Y:S03]  /*4400*/  FFMA.FTZ R7, R7, c[0x0][0x23c], -R0.reuse ;  /* 0x00008f0007077a23 */ /* 0x100fe60000010800 */
[----:B------:R-:W-:Y:S01]  /*4410*/  @!P2 FSEL R6, R6, -INF , !P0 ;  /* 0xff8000000606a808 */ /* 0x000fe20004000000 */
[----:B------:R2:W-:Y:S01]  /*4420*/  MUFU.EX2 R112, R7 ;  /* 0x0000000700707308 */ /* 0x0005e20000000800 */
[-C--:B------:R-:W-:Y:S03]  /*4430*/  @!P2 ISETP.GE.AND P0, PT, R9, R5.reuse, PT ;  /* 0x000000050900a20c */ /* 0x080fe60003f06270 */
[----:B------:R-:W-:Y:S06]  /*4440*/  FFMA.FTZ R6, R6, c[0x0][0x23c], -R0 ;  /* 0x00008f0006067a23 */ /* 0x000fec0000010800 */
[----:B------:R3:W4:Y:S01]  /*4450*/  MUFU.EX2 R111, R6 ;  /* 0x00000006006f7308 */ /* 0x0007220000000800 */
[-C--:B--2---:R-:W-:Y:S05]  /*4460*/  FFMA.FTZ R7, R244, R204.reuse, R104 ;  /* 0x000000ccf4077223 */ /* 0x084fea0000010068 */
[----:B------:R-:W-:Y:S02]  /*4470*/  @!P2 FSEL R7, R7, -INF , !P0 ;  /* 0xff8000000707a808 */ /* 0x000fe40004000000 */
[-C--:B------:R-:W-:Y:S01]  /*4480*/  @!P2 ISETP.GE.AND P0, PT, R10, R5.reuse, PT ;  /* 0x000000050a00a20c */ /* 0x080fe20003f06270 */
[----:B---3--:R-:W-:Y:S02]  /*4490*/  FFMA.FTZ R6, R245, R204, R100 ;  /* 0x000000ccf5067223 */ /* 0x008fe40000010064 */
[--C-:B------:R-:W-:Y:S03]  /*44a0*/  FFMA.FTZ R7, R7, c[0x0][0x23c], -R2.reuse ;  /* 0x00008f0007077a23 */ /* 0x100fe60000010802 */
[----:B------:R-:W-:Y:S01]  /*44b0*/  @!P2 FSEL R6, R6, -INF , !P0 ;  /* 0xff8000000606a808 */ /* 0x000fe20004000000 */
[----:B------:R2:W-:Y:S01]  /*44c0*/  MUFU.EX2 R65, R7 ;  /* 0x0000000700417308 */ /* 0x0005e20000000800 */
[-C--:B------:R-:W-:Y:S03]  /*44d0*/  @!P2 ISETP.GE.AND P0, PT, R9, R4.reuse, PT ;  /* 0x000000040900a20c */ /* 0x080fe60003f06270 */
[----:B------:R-:W-:Y:S01]  /*44e0*/  FFMA.FTZ R6, R6, c[0x0][0x23c], -R2 ;  /* 0x00008f0006067a23 */ /* 0x000fe20000010802 */
[----:B------:R-:W-:Y:S02]  /*44f0*/  @!P2 FSEL R8, R8, -INF , !P0 ;  /* 0xff8000000808a808 */ /* 0x000fe40004000000 */
[----:B------:R-:W-:Y:S03]  /*4500*/  @!P2 ISETP.GE.AND P0, PT, R10, R4, PT ;  /* 0x000000040a00a20c */ /* 0x000fe60003f06270 */
[----:B------:R-:W-:Y:S01]  /*4510*/  FFMA.FTZ R8, R8, c[0x0][0x23c], -R0 ;  /* 0x00008f0008087a23 */ /* 0x000fe20000010800 */
[----:B------:R3:W-:Y:S10]  /*4520*/  MUFU.EX2 R63, R6 ;  /* 0x00000006003f7308 */ /* 0x0007f40000000800 */
[----:B------:R1:W-:Y:S01]  /*4530*/  MUFU.EX2 R114, R8 ;  /* 0x0000000800727308 */ /* 0x0003e20000000800 */
[-C--:B--2---:R-:W-:Y:S05]  /*4540*/  FFMA.FTZ R7, R245, R204.reuse, R180 ;  /* 0x000000ccf5077223 */ /* 0x084fea00000100b4 */
[----:B------:R-:W-:Y:S05]  /*4550*/  @!P2 FSEL R7, R7, -INF , !P0 ;  /* 0xff8000000707a808 */ /* 0x000fea0004000000 */
[----:B------:R-:W-:Y:S02]  /*4560*/  FFMA.FTZ R7, R7, c[0x0][0x23c], -R0 ;  /* 0x00008f0007077a23 */ /* 0x000fe40000010800 */
[-C--:B---3--:R-:W-:Y:S02]  /*4570*/  FFMA.FTZ R6, R246, R204.reuse, R67 ;  /* 0x000000ccf6067223 */ /* 0x088fe40000010043 */
[----:B------:R-:W2:Y:S01]  /*4580*/  MUFU.EX2 R110, R7 ;  /* 0x00000007006e7308 */ /* 0x000ea20000000800 */
[C---:B-1----:R-:W-:Y:S02]  /*4590*/  @!P2 IADD3 R8, R56.reuse, 0x18, RZ ;  /* 0x000000183808a810 */ /* 0x042fe40007ffe0ff */
[----:B------:R-:W-:Y:S02]  /*45a0*/  @!P2 IADD3 R56, R56, 0x19, RZ ;  /* 0x000000193838a810 */ /* 0x000fe40007ffe0ff */
[-C--:B------:R-:W-:Y:S02]  /*45b0*/  @!P2 ISETP.GE.AND P1, PT, R8, R5.reuse, PT ;  /* 0x000000050800a20c */ /* 0x080fe40003f26270 */
[----:B------:R-:W-:Y:S01]  /*45c0*/  @!P2 ISETP.GE.AND P0, PT, R56, R5, PT ;  /* 0x000000053800a20c */ /* 0x000fe20003f06270 */
[----:B------:R-:W-:Y:S01]  /*45d0*/  FFMA.FTZ R5, R247, R204, R66 ;  /* 0x000000ccf7057223 */ /* 0x000fe20000010042 */
[----:B------:R-:W-:Y:S04]  /*45e0*/  @!P2 FSEL R6, R6, -INF , !P1 ;  /* 0xff8000000606a808 */ /* 0x000fe80004800000 */
[----:B------:R-:W-:Y:S01]  /*45f0*/  @!P2 FSEL R5, R5, -INF , !P0 ;  /* 0xff8000000505a808 */ /* 0x000fe20004000000 */
[--C-:B------:R-:W-:Y:S01]  /*4600*/  FFMA.FTZ R6, R6, c[0x0][0x23c], -R2.reuse ;  /* 0x00008f0006067a23 */ /* 0x100fe20000010802 */
[----:B------:R-:W-:Y:S03]  /*4610*/  @!P2 ISETP.GE.AND P0, PT, R8, R4, PT ;  /* 0x000000040800a20c */ /* 0x000fe60003f06270 */
[----:B------:R-:W-:Y:S01]  /*4620*/  FFMA.FTZ R2, R5, c[0x0][0x23c], -R2 ;  /* 0x00008f0005027a23 */ /* 0x000fe20000010802 */
[----:B------:R4:W-:Y:S01]  /*4630*/  MUFU.EX2 R61, R6 ;  /* 0x00000006003d7308 */ /* 0x0009e20000000800 */
[----:B------:R-:W-:Y:S05]  /*4640*/  FFMA.FTZ R5, R246, R204, R109 ;  /* 0x000000ccf6057223 */ /* 0x000fea000001006d */
[----:B------:R-:W-:Y:S02]  /*4650*/  @!P2 FSEL R5, R5, -INF , !P0 ;  /* 0xff8000000505a808 */ /* 0x000fe40004000000 */
[----:B------:R-:W-:Y:S02]  /*4660*/  @!P2 ISETP.GE.AND P0, PT, R56, R4, PT ;  /* 0x000000043800a20c */ /* 0x000fe40003f06270 */
[----:B------:R1:W3:Y:S01]  /*4670*/  MUFU.EX2 R60, R2 ;  /* 0x00000002003c7308 */ /* 0x0002e20000000800 */
[----:B------:R-:W-:Y:S01]  /*4680*/  FFMA.FTZ R5, R5, c[0x0][0x23c], -R0 ;  /* 0x00008f0005057a23 */ /* 0x000fe20000010800 */
[----:B------:R-:W-:Y:S05]  /*4690*/  F2FP.BF16.PACK_AB R4, R58, R59 ;  /* 0x0000003b3a04723e */ /* 0x000fea00000010ff */
[----:B------:R2:W-:Y:S03]  /*46a0*/  STS [R222+0x12000], R4 ;  /* 0x01200004de007388 */ /* 0x0005e60000000800 */
[----:B------:R3:W-:Y:S01]  /*46b0*/  MUFU.EX2 R107, R5 ;  /* 0x00000005006b7308 */ /* 0x0007e20000000800 */
[----:B----4-:R-:W-:Y:S01]  /*46c0*/  F2FP.BF16.PACK_AB R6, R111, R112 ;  /* 0x000000706f06723e */ /* 0x010fe200000010ff */
[----:B-1----:R-:W-:Y:S05]  /*46d0*/  FFMA.FTZ R2, R247, R204, R108 ;  /* 0x000000ccf7027223 */ /* 0x002fea000001006c */
[----:B------:R-:W-:Y:S02]  /*46e0*/  @!P2 FSEL R2, R2, -INF , !P0 ;  /* 0xff8000000202a808 */ /* 0x000fe40004000000 */
[----:B------:R-:W-:Y:S02]  /*46f0*/  IADD3 R56, P0, R249, R227, RZ ;  /* 0x000000e3f9387210 */ /* 0x000fe40007f1e0ff */
[----:B--2---:R-:W-:Y:S01]  /*4700*/  F2FP.BF16.PACK_AB R4, R110, R114 ;  /* 0x000000726e04723e */ /* 0x004fe200000010ff */
[----:B------:R-:W-:Y:S01]  /*4710*/  FFMA.FTZ R0, R2, c[0x0][0x23c], -R0 ;  /* 0x00008f0002007a23 */ /* 0x000fe20000010800 */
[----:B------:R-:W-:Y:S02]  /*4720*/  F2FP.BF16.PACK_AB R2, R113, R115 ;  /* 0x000000737102723e */ /* 0x000fe400000010ff */
[----:B---3--:R-:W-:Y:S01]  /*4730*/  F2FP.BF16.PACK_AB R5, R63, R65 ;  /* 0x000000413f05723e */ /* 0x008fe200000010ff */
[----:B------:R1:W2:Y:S01]  /*4740*/  MUFU.EX2 R106, R0 ;  /* 0x00000000006a7308 */ /* 0x0002a20000000800 */
[----:B------:R-:W-:Y:S01]  /*4750*/  IADD3.X R57, R248, R226, RZ, P0, !PT ;  /* 0x000000e2f8397210 */ /* 0x000fe200007fe4ff */
[----:B------:R3:W-:Y:S04]  /*4760*/  STS [R222+0x12400], R2 ;  /* 0x01240002de007388 */ /* 0x0007e80000000800 */
[----:B------:R-:W-:Y:S01]  /*4770*/  STS [R225+0x12400], R6 ;  /* 0x01240006e1007388 */ /* 0x000fe20000000800 */
[----:B-1----:R-:W-:Y:S02]  /*4780*/  F2FP.BF16.PACK_AB R0, R62, R64 ;  /* 0x000000403e00723e */ /* 0x002fe400000010ff */
[----:B---3--:R-:W-:Y:S03]  /*4790*/  F2FP.BF16.PACK_AB R2, R60, R61 ;  /* 0x0000003d3c02723e */ /* 0x008fe600000010ff */
[----:B------:R2:W-:Y:S04]  /*47a0*/  STS [R225+0x12000], R0 ;  /* 0x01200000e1007388 */ /* 0x0005e80000000800 */
[----:B------:R-:W-:Y:S04]  /*47b0*/  STS [R223+0x12000], R5 ;  /* 0x01200005df007388 */ /* 0x000fe80000000800 */
[----:B------:R-:W-:Y:S04]  /*47c0*/  STS [R223+0x12400], R4 ;  /* 0x01240004df007388 */ /* 0x000fe80000000800 */
[----:B------:R1:W-:Y:S01]  /*47d0*/  STS [R224+0x12000], R2 ;  /* 0x01200002e0007388 */ /* 0x0003e20000000800 */
[----:B--2---:R-:W-:Y:S05]  /*47e0*/  F2FP.BF16.PACK_AB R0, R106, R107 ;  /* 0x0000006b6a00723e */ /* 0x004fea00000010ff */
[----:B------:R2:W-:Y:S04]  /*47f0*/  STS [R224+0x12400], R0 ;  /* 0x01240000e0007388 */ /* 0x0005e80000000800 */
[----:B------:R-:W3:Y:S08]  /*4800*/  LDSM.16.M88.4 R16, [R192+0x8000] ;  /* 0x00800000c010783b */ /* 0x000ef00000000200 */
[----:B------:R-:W3:Y:S08]  /*4810*/  LDSM.16.M88.4 R52, [R194+0x8000] ;  /* 0x00800000c234783b */ /* 0x000ef00000000200 */
[----:B-1----:R1:W4:Y:S04]  /*4820*/  LDG.E R2, [R56.64] ;  /* 0x0000000638027981 */ /* 0x002328000c1e1900 */
[----:B--2---:R1:W2:Y:S01]  /*4830*/  LDG.E R0, [R56.64+0x20] ;  /* 0x0000200638007981 */ /* 0x0042a2000c1e1900 */
[C---:B---3--:R-:W-:Y:S03]  /*4840*/  HMMA.16816.F32.BF16 R4, R16.reuse, R116, RZ ;  /* 0x000000741004723c */ /* 0x048fe600000418ff */
[----:B-1----:R-:W-:Y:S05]  /*4850*/  FFMA.FTZ R57, -R104, R104, 1 ;  /* 0x3f80000068397423 */ /* 0x002fea0000010168 */
        /* <DEDUP_REMOVED lines=42> */
[----:B------:R-:W-:Y:S02]  /*4b00*/  FMUL.FTZ R4, R59, R4 ;  /* 0x000000043b047220 */ /* 0x000fe40000410000 */
[----:B------:R-:W-:Y:S02]  /*4b10*/  FFMA.FTZ R59, -R105, R105, 1 ;  /* 0x3f800000693b7423 */ /* 0x000fe40000010169 */
[----:B------:R-:W-:Y:S03]  /*4b20*/  FMUL.FTZ R5, R58, R5 ;  /* 0x000000053a057220 */ /* 0x000fe60000410000 */
[----:B------:R-:W-:Y:S02]  /*4b30*/  FFMA.FTZ R58, -R103, R103, 1 ;  /* 0x3f800000673a7423 */ /* 0x000fe40000010167 */
[----:B------:R-:W-:Y:S02]  /*4b40*/  FMUL.FTZ R59, R59, c[0x0][0x2ec] ;  /* 0x0000bb003b3b7a20 */ /* 0x000fe40000410000 */
[----:B------:R-:W-:Y:S02]  /*4b50*/  FADD.FTZ R8, -R2, R8 ;  /* 0x0000000802087221 */ /* 0x000fe40000010100 */
[----:B------:R-:W-:Y:S02]  /*4b60*/  FMUL.FTZ R58, R58, c[0x0][0x2ec] ;  /* 0x0000bb003a3a7a20 */ /* 0x000fe40000410000 */
        /* <DEDUP_REMOVED lines=82> */
[----:B------:R-:W-:Y:S01]  /*5090*/  @!P2 LEA R8, P0, R9, R4, 0x6 ;  /* 0x000000040908a211 */ /* 0x000fe200078030ff */
        /* <DEDUP_REMOVED lines=41> */
.L_x_599:
        /* <DEDUP_REMOVED lines=106> */
.L_x_600:
        /* <DEDUP_REMOVED lines=11> */
[C---:B------:R-:W-:Y:S02]  /*5a80*/  LEA R206, P0, R2.reuse, R206, 0x2 ;  /* 0x000000ce02ce7211 */ /* 0x040fe400078010ff */
[----:B------:R-:W-:Y:S01]  /*5a90*/  LDSM.16.M88.4 R104, [R195] ;  /* 0x00000000c368783b */ /* 0x000fe20000000200 */
[----:B------:R-:W-:Y:S01]  /*5aa0*/  IMAD R215, R215, c[0x0][0x1c0], RZ ;  /* 0x00007000d7d77a24 */ /* 0x000fe200078e02ff */
[----:B------:R-:W-:Y:S01]  /*5ab0*/  LEA.HI.X.SX32 R207, R2, R207, 0x2, P0 ;  /* 0x000000cf02cf7211 */ /* 0x000fe200000f16ff */
[----:B------:R-:W-:Y:S01]  /*5ac0*/  IMAD.MOV.U32 R2, RZ, RZ, c[0x0][0x22c] ;  /* 0x00008b00ff027624 */ /* 0x000fe200078e00ff */
[----:B------:R-:W1:Y:S01]  /*5ad0*/  LDSM.16.MT88.4 R108, [R0+0xc800] ;  /* 0x00c80000006c783b */ /* 0x000e620000004200 */
[----:B------:R-:W-:Y:S02]  /*5ae0*/  IMAD.SHL.U32 R215, R215, 0x20, RZ ;  /* 0x00000020d7d77824 */ /* 0x000fe400078e00ff */
[----:B------:R-:W-:Y:S01]  /*5af0*/  IMAD R2, R2, c[0x0][0x1c0], RZ ;  /* 0x0000700002027a24 */ /* 0x000fe200078e02ff */
[----:B------:R-:W1:Y:S03]  /*5b00*/  LDSM.16.M88.4 R112, [R195+0x1000] ;  /* 0x00100000c370783b */ /* 0x000e660000000200 */
[----:B------:R-:W-:Y:S01]  /*5b10*/  IMAD.SHL.U32 R2, R2, 0x10, RZ ;  /* 0x0000001002027824 */ /* 0x000fe200078e00ff */
        /* <DEDUP_REMOVED lines=43> */
[C---:B------:R-:W-:Y:S07]  /*5dd0*/  HMMA.16816.F32.BF16 R16, R108.reuse, R114, R16 ;  /* 0x000000726c10723c */ /* 0x040fee0000041810 */
[----:B------:R-:W-:Y:S01]  /*5de0*/  IMAD.MOV.U32 R115, RZ, RZ, c[0x0][0x22c] ;  /* 0x00008b00ff737624 */ /* 0x000fe200078e00ff */
[-C--:B---3--:R-:W-:Y:S01]  /*5df0*/  HMMA.16816.F32.BF16 R52, R108, R100.reuse, R52 ;  /* 0x000000646c34723c */ /* 0x088fe20000041834 */
[----:B------:R-:W-:Y:S03]  /*5e00*/  IMAD.MOV.U32 R114, RZ, RZ, c[0x0][0x22c] ;  /* 0x00008b00ff727624 */ /* 0x000fe600078e00ff */
[----:B------:R-:W-:Y:S02]  /*5e10*/  IMAD R115, R115, c[0x0][0x1c0], RZ ;  /* 0x0000700073737a24 */ /* 0x000fe400078e02ff */
[----:B------:R-:W-:Y:S02]  /*5e20*/  IMAD R114, R114, c[0x0][0x1c0], RZ ;  /* 0x0000700072727a24 */ /* 0x000fe400078e02ff */
[C---:B------:R-:W-:Y:S04]  /*5e30*/  HMMA.16816.F32.BF16 R56, R180.reuse, R100, R56 ;  /* 0x00000064b438723c */ /* 0x040fe80000041838 */
[----:B------:R-:W-:Y:S02]  /*5e40*/  IMAD R115, R115, 0x28, RZ ;  /* 0x0000002873737824 */ /* 0x000fe400078e02ff */
[----:B------:R-:W-:Y:S02]  /*5e50*/  IMAD R114, R114, 0x30, RZ ;  /* 0x0000003072727824 */ /* 0x000fe400078e02ff */
[-C--:B------:R-:W-:Y:S04]  /*5e60*/  HMMA.16816.F32.BF16 R60, R180, R102.reuse, R60 ;  /* 0x00000066b43c723c */ /* 0x080fe8000004183c */
[----:B------:R-:W-:Y:S02]  /*5e70*/  IMAD.MOV.U32 R100, RZ, RZ, R206 ;  /* 0x000000ffff647224 */ /* 0x000fe400078e00ce */
[----:B------:R-:W-:Y:S02]  /*5e80*/  IMAD.MOV.U32 R101, RZ, RZ, R207 ;  /* 0x000000ffff657224 */ /* 0x000fe400078e00cf */
[----:B------:R-:W-:Y:S03]  /*5e90*/  HMMA.16816.F32.BF16 R64, R108, R102, R64 ;  /* 0x000000666c40723c */ /* 0x000fe60000041840 */
[----:B------:R1:W-:Y:S01]  /*5ea0*/  RED.E.ADD.F32.FTZ.RN.STRONG.GPU [R100.64], R4 ;  /* 0x000000046400798e */ /* 0x0003e2000c10e786 */
[-C--:B------:R-:W-:Y:S02]  /*5eb0*/  LEA R104, P1, R214, R100.reuse, 0x2 ;  /* 0x00000064d6687211 */ /* 0x080fe400078210ff */
[-C--:B------:R-:W-:Y:S02]  /*5ec0*/  LEA R112, P0, R2, R100.reuse, 0x2 ;  /* 0x0000006402707211 */ /* 0x080fe400078010ff */
[-C--:B------:R-:W-:Y:S04]  /*5ed0*/  LEA.HI.X.SX32 R105, R214, R101.reuse, 0x2, P1 ;  /* 0x00000065d6697211 */ /* 0x080fe800008f16ff */
[-C--:B------:R-:W-:Y:S01]  /*5ee0*/  LEA R108, P1, R216, R100.reuse, 0x2 ;  /* 0x00000064d86c7211 */ /* 0x080fe200078210ff */
[----:B------:R2:W-:Y:S01]  /*5ef0*/  RED.E.ADD.F32.FTZ.RN.STRONG.GPU [R104.64], R5 ;  /* 0x000000056800798e */ /* 0x0005e2000c10e786 */
[-C--:B------:R-:W-:Y:S02]  /*5f00*/  LEA.HI.X.SX32 R113, R2, R101.reuse, 0x2, P0 ;  /* 0x0000006502717211 */ /* 0x080fe400000f16ff */
[-C--:B----4-:R-:W-:Y:S02]  /*5f10*/  LEA R106, P0, R215, R100.reuse, 0x2 ;  /* 0x00000064d76a7211 */ /* 0x090fe400078010ff */
[-C--:B------:R-:W-:Y:S01]  /*5f20*/  LEA.HI.X.SX32 R109, R216, R101.reuse, 0x2, P1 ;  /* 0x00000065d86d7211 */ /* 0x080fe200008f16ff */
[----:B------:R3:W-:Y:S01]  /*5f30*/  RED.E.ADD.F32.FTZ.RN.STRONG.GPU [R112.64], R6 ;  /* 0x000000067000798e */ /* 0x0007e2000c10e786 */
[-C--:B------:R-:W-:Y:S02]  /*5f40*/  LEA R102, P2, R115, R100.reuse, 0x2 ;  /* 0x0000006473667211 */ /* 0x080fe400078410ff */
[-C--:B------:R-:W-:Y:S01]  /*5f50*/  LEA.HI.X.SX32 R107, R215, R101.reuse, 0x2, P0 ;  /* 0x00000065d76b7211 */ /* 0x080fe200000f16ff */
[----:B------:R4:W-:Y:S01]  /*5f60*/  RED.E.ADD.F32.FTZ.RN.STRONG.GPU [R108.64], R7 ;  /* 0x000000076c00798e */ /* 0x0009e2000c10e786 */
[-C--:B------:R-:W-:Y:S01]  /*5f70*/  LEA.HI.X.SX32 R103, R115, R101.reuse, 0x2, P2 ;  /* 0x0000006573677211 */ /* 0x080fe200010f16ff */
[----:B------:R-:W-:Y:S02]  /*5f80*/  IMAD.MOV.U32 R215, RZ, RZ, c[0x0][0x22c] ;  /* 0x00008b00ffd77624 */ /* 0x000fe400078e00ff */
[----:B------:R4:W-:Y:S02]  /*5f90*/  RED.E.ADD.F32.FTZ.RN.STRONG.GPU [R106.64], R8 ;  /* 0x000000086a00798e */ /* 0x0009e4000c10e786 */
[----:B------:R-:W-:Y:S01]  /*5fa0*/  IMAD R215, R215, c[0x0][0x1c0], RZ ;  /* 0x00007000d7d77a24 */ /* 0x000fe200078e02ff */
[CC--:B-1----:R-:W-:Y:S01]  /*5fb0*/  LEA R4, P1, R114.reuse, R100.reuse, 0x2 ;  /* 0x0000006472047211 */ /* 0x0c2fe200078210ff */
[----:B------:R1:W-:Y:S02]  /*5fc0*/  RED.E.ADD.F32.FTZ.RN.STRONG.GPU [R102.64], R9 ;  /* 0x000000096600798e */ /* 0x0003e4000c10e786 */
[----:B------:R-:W-:Y:S05]  /*5fd0*/  IMAD.SHL.U32 R215, R215, 0x10, RZ ;  /* 0x00000010d7d77824 */ /* 0x000fea00078e00ff */
[C---:B------:R-:W-:Y:S02]  /*5fe0*/  IADD3 R115, R215.reuse, 0x20, RZ ;  /* 0x00000020d7737810 */ /* 0x040fe40007ffe0ff */
[-C--:B--2---:R-:W-:Y:S02]  /*5ff0*/  LEA.HI.X.SX32 R5, R114, R101.reuse, 0x2, P1 ;  /* 0x0000006572057211 */ /* 0x084fe400008f16ff */
[C---:B------:R-:W-:Y:S03]  /*6000*/  IADD3 R114, R215.reuse, 0x20, RZ ;  /* 0x00000020d7727810 */ /* 0x040fe60007ffe0ff */
[----:B------:R2:W-:Y:S01]  /*6010*/  RED.E.ADD.F32.FTZ.RN.STRONG.GPU [R4.64], R10 ;  /* 0x0000000a0400798e */ /* 0x0005e2000c10e786 */
[-C--:B---3--:R-:W-:Y:S01]  /*6020*/  LEA R6, P0, R0, R100.reuse, 0x2 ;  /* 0x0000006400067211 */ /* 0x088fe200078010ff */
[----:B------:R-:W-:Y:S03]  /*6030*/  IMAD.IADD R114, R214, 0x1, R114 ;  /* 0x00000001d6727824 */ /* 0x000fe600078e0272 */
[-C--:B----4-:R-:W-:Y:S02]  /*6040*/  LEA.HI.X.SX32 R7, R0, R101.reuse, 0x2, P0 ;  /* 0x0000006500077211 */ /* 0x090fe400000f16ff */
[----:B------:R-:W-:Y:S01]  /*6050*/  IADD3 R0, R215, 0x20, RZ ;  /* 0x00000020d7007810 */ /* 0x000fe20007ffe0ff */
[----:B------:R-:W-:Y:S01]  /*6060*/  IMAD.MOV.U32 R215, RZ, RZ, c[0x0][0x22c] ;  /* 0x00008b00ffd77624 */ /* 0x000fe200078e00ff */
[CC--:B------:R-:W-:Y:S01]  /*6070*/  LEA R8, P2, R237.reuse, R100.reuse, 0x2 ;  /* 0x00000064ed087211 */ /* 0x0c0fe200078410ff */
[----:B------:R3:W-:Y:S02]  /*6080*/  RED.E.ADD.F32.FTZ.RN.STRONG.GPU [R6.64], R11 ;  /* 0x0000000b0600798e */ /* 0x0007e4000c10e786 */
[C---:B------:R-:W-:Y:S01]  /*6090*/  IMAD.IADD R0, R214.reuse, 0x1, R0 ;  /* 0x00000001d6007824 */ /* 0x040fe200078e0200 */
[-C--:B-1----:R-:W-:Y:S01]  /*60a0*/  LEA.HI.X.SX32 R9, R237, R101.reuse, 0x2, P2 ;  /* 0x00000065ed097211 */ /* 0x082fe200010f16ff */
[----:B------:R1:W-:Y:S01]  /*60b0*/  RED.E.ADD.F32.FTZ.RN.STRONG.GPU [R100.64+0x80], R16 ;  /* 0x000080106400798e */ /* 0x0003e2000c10e786 */
[----:B------:R-:W-:Y:S02]  /*60c0*/  IMAD R215, R215, c[0x0][0x1c0], RZ ;  /* 0x00007000d7d77a24 */ /* 0x000fe400078e02ff */
[C---:B------:R-:W-:Y:S01]  /*60d0*/  IMAD.IADD R0, R214.reuse, 0x1, R0 ;  /* 0x00000001d6007824 */ /* 0x040fe200078e0200 */
[----:B------:R-:W-:Y:S01]  /*60e0*/  RED.E.ADD.F32.FTZ.RN.STRONG.GPU [R104.64+0x80], R17 ;  /* 0x000080116800798e */ /* 0x000fe2000c10e786 */
[----:B------:R-:W-:Y:S05]  /*60f0*/  IMAD.SHL.U32 R215, R215, 0x10, RZ ;  /* 0x00000010d7d77824 */ /* 0x000fea00078e00ff */
[C---:B------:R-:W-:Y:S02]  /*6100*/  IADD3 R111, R215.reuse, 0x40, RZ ;  /* 0x00000040d76f7810 */ /* 0x040fe40007ffe0ff */
[----:B------:R-:W-:Y:S02]  /*6110*/  IADD3 R110, R215, 0x40, RZ ;  /* 0x00000040d76e7810 */ /* 0x000fe40007ffe0ff */
[CC--:B--2---:R-:W-:Y:S03]  /*6120*/  LEA R4, P0, R115.reuse, R100.reuse, 0x2 ;  /* 0x0000006473047211 */ /* 0x0c4fe600078010ff */
[----:B------:R-:W-:Y:S01]  /*6130*/  IMAD.IADD R110, R214, 0x1, R110 ;  /* 0x00000001d66e7824 */ /* 0x000fe200078e026e */
[-C--:B------:R-:W-:Y:S02]  /*6140*/  LEA.HI.X.SX32 R5, R115, R101.reuse, 0x2, P0 ;  /* 0x0000006573057211 */ /* 0x080fe400000f16ff */
[-C--:B------:R-:W-:Y:S03]  /*6150*/  LEA R10, P0, R0, R100.reuse, 0x2 ;  /* 0x00000064000a7211 */ /* 0x080fe600078010ff */
[----:B------:R2:W-:Y:S01]  /*6160*/  RED.E.ADD.F32.FTZ.RN.STRONG.GPU [R4.64], R18 ;  /* 0x000000120400798e */ /* 0x0005e2000c10e786 */
[-C--:B---3--:R-:W-:Y:S02]  /*6170*/  LEA R6, P1, R114, R100.reuse, 0x2 ;  /* 0x0000006472067211 */ /* 0x088fe400078210ff */
[-C--:B------:R-:W-:Y:S02]  /*6180*/  LEA.HI.X.SX32 R11, R0, R101.reuse, 0x2, P0 ;  /* 0x00000065000b7211 */ /* 0x080fe400000f16ff */
[-C--:B------:R-:W-:Y:S02]  /*6190*/  LEA.HI.X.SX32 R7, R114, R101.reuse, 0x2, P1 ;  /* 0x0000006572077211 */ /* 0x080fe400008f16ff */
[----:B------:R-:W-:Y:S02]  /*61a0*/  IADD3 R0, R215, 0x40, RZ ;  /* 0x00000040d7007810 */ /* 0x000fe40007ffe0ff */
[----:B-1----:R-:W-:Y:S01]  /*61b0*/  IADD3 R16, R2, 0x60, RZ ;  /* 0x0000006002107810 */ /* 0x002fe20007ffe0ff */
[----:B------:R1:W-:Y:S02]  /*61c0*/  RED.E.ADD.F32.FTZ.RN.STRONG.GPU [R6.64], R19 ;  /* 0x000000130600798e */ /* 0x0003e4000c10e786 */
[C---:B------:R-:W-:Y:S02]  /*61d0*/  IMAD.IADD R0, R214.reuse, 0x1, R0 ;  /* 0x00000001d6007824 */ /* 0x040fe400078e0200 */
[----:B------:R3:W-:Y:S02]  /*61e0*/  RED.E.ADD.F32.FTZ.RN.STRONG.GPU [R10.64], R12 ;  /* 0x0000000c0a00798e */ /* 0x0007e4000c10e786 */
[----:B------:R-:W-:Y:S02]  /*61f0*/  IMAD.IADD R0, R214, 0x1, R0 ;  /* 0x00000001d6007824 */ /* 0x000fe400078e0200 */
[----:B------:R4:W-:Y:S01]  /*6200*/  RED.E.ADD.F32.FTZ.RN.STRONG.GPU [R8.64], R13 ;  /* 0x0000000d0800798e */ /* 0x0009e2000c10e786 */
[CC--:B--2---:R-:W-:Y:S04]  /*6210*/  LEA R4, P1, R236.reuse, R100.reuse, 0x2 ;  /* 0x00000064ec047211 */ /* 0x0c4fe800078210ff */
[-C--:B------:R-:W-:Y:S05]  /*6220*/  LEA.HI.X.SX32 R5, R236, R101.reuse, 0x2, P1 ;  /* 0x00000065ec057211 */ /* 0x080fea00008f16ff */
[----:B------:R2:W-:Y:S01]  /*6230*/  RED.E.ADD.F32.FTZ.RN.STRONG.GPU [R4.64], R14 ;  /* 0x0000000e0400798e */ /* 0x0005e2000c10e786 */
[CC--:B-1----:R-:W-:Y:S04]  /*6240*/  LEA R6, P0, R240.reuse, R100.reuse, 0x2 ;  /* 0x00000064f0067211 */ /* 0x0c2fe800078010ff */
        /* <DEDUP_REMOVED lines=8> */
[CC--:B--2---:R-:W-:Y:S02]  /*62d0*/  LEA R4, P0, R111.reuse, R100.reuse, 0x2 ;  /* 0x000000646f047211 */ /* 0x0c4fe400078010ff */
[-C--:B------:R-:W-:Y:S02]  /*62e0*/  LEA R14, P5, R16, R100.reuse, 0x2 ;  /* 0x00000064100e7211 */ /* 0x080fe400078a10ff */
[-C--:B------:R-:W-:Y:S02]  /*62f0*/  LEA.HI.X.SX32 R5, R111, R101.reuse, 0x2, P0 ;  /* 0x000000656f057211 */ /* 0x080fe400000f16ff */
[CC--:B------:R-:W-:Y:S03]  /*6300*/  LEA R10, P0, R0.reuse, R100.reuse, 0x2 ;  /* 0x00000064000a7211 */ /* 0x0c0fe600078010ff */
[----:B------:R2:W-:Y:S01]  /*6310*/  RED.E.ADD.F32.FTZ.RN.STRONG.GPU [R4.64], R54 ;  /* 0x000000360400798e */ /* 0x0005e2000c10e786 */
[-C--:B------:R-:W-:Y:S02]  /*6320*/  LEA.HI.X.SX32 R11, R0, R101.reuse, 0x2, P0 ;  /* 0x00000065000b7211 */ /* 0x080fe400000f16ff */
[-C--:B-1----:R-:W-:Y:S01]  /*6330*/  LEA R6, P1, R234, R100.reuse, 0x2 ;  /* 0x00000064ea067211 */ /* 0x082fe200078210ff */
[----:B------:R1:W-:Y:S01]  /*6340*/  RED.E.ADD.F32.FTZ.RN.STRONG.GPU [R12.64], R55 ;  /* 0x000000370c00798e */ /* 0x0003e2000c10e786 */
[----:B------:R-:W-:Y:S02]  /*6350*/  IADD3 R0, R2, 0x60, RZ ;  /* 0x0000006002007810 */ /* 0x000fe40007ffe0ff */
[-C--:B------:R-:W-:Y:S01]  /*6360*/  LEA.HI.X.SX32 R7, R234, R101.reuse, 0x2, P1 ;  /* 0x00000065ea077211 */ /* 0x080fe200008f16ff */
[----:B------:R3:W-:Y:S01]  /*6370*/  RED.E.ADD.F32.FTZ.RN.STRONG.GPU [R10.64], R56 ;  /* 0x000000380a00798e */ /* 0x0007e2000c10e786 */
[----:B------:R-:W-:Y:S01]  /*6380*/  IADD3 R2, R2, 0x60, RZ ;  /* 0x0000006002027810 */ /* 0x000fe20007ffe0ff */
[----:B------:R-:W-:Y:S01]  /*6390*/  IMAD.IADD R0, R214, 0x1, R0 ;  /* 0x00000001d6007824 */ /* 0x000fe200078e0200 */
[-C--:B------:R-:W-:Y:S01]  /*63a0*/  LEA.HI.X.SX32 R15, R16, R101.reuse, 0x2, P5 ;  /* 0x00000065100f7211 */ /* 0x080fe200028f16ff */
[----:B------:R4:W-:Y:S02]  /*63b0*/  RED.E.ADD.F32.FTZ.RN.STRONG.GPU [R8.64], R57 ;  /* 0x000000390800798e */ /* 0x0009e4000c10e786 */
[C---:B------:R-:W-:Y:S02]  /*63c0*/  IMAD.IADD R2, R214.reuse, 0x1, R2 ;  /* 0x00000001d6027824 */ /* 0x040fe400078e0202 */
[----:B------:R4:W-:Y:S01]  /*63d0*/  RED.E.ADD.F32.FTZ.RN.STRONG.GPU [R6.64], R58 ;  /* 0x0000003a0600798e */ /* 0x0009e2000c10e786 */
[----:B------:R-:W-:Y:S03]  /*63e0*/  IMAD.IADD R0, R214, 0x1, R0 ;  /* 0x00000001d6007824 */ /* 0x000fe600078e0200 */
[----:B------:R-:W-:Y:S04]  /*63f0*/  LDSM.16.MT88.4 R16, [R3+0x2000] ;  /* 0x002000000310783b */ /* 0x000fe80000004200 */
[----:B------:R-:W-:Y:S01]  /*6400*/  LDSM.16.MT88.4 R52, [R185+0x10800] ;  /* 0x01080000b934783b */ /* 0x000fe20000004200 */
[CC--:B--2---:R-:W-:Y:S04]  /*6410*/  LEA R4, P0, R239.reuse, R100.reuse, 0x2 ;  /* 0x00000064ef047211 */ /* 0x0c4fe800078010ff */
[-C--:B------:R-:W-:Y:S02]  /*6420*/  LEA.HI.X.SX32 R5, R239, R101.reuse, 0x2, P0 ;  /* 0x00000065ef057211 */ /* 0x080fe400000f16ff */
[-C--:B-1----:R-:W-:Y:S02]  /*6430*/  LEA R12, P4, R2, R100.reuse, 0x2 ;  /* 0x00000064020c7211 */ /* 0x082fe400078810ff */
[-C--:B---3--:R-:W-:Y:S01]  /*6440*/  LEA R10, P3, R0, R100.reuse, 0x2 ;  /* 0x00000064000a7211 */ /* 0x088fe200078610ff */
        /* <DEDUP_REMOVED lines=196> */
.L_x_602:
        /* <DEDUP_REMOVED lines=15> */
.L_x_603:
[----:B------:R-:W2:Y:S04]  /*7180*/  LDL R0, [R1+0x20] ;  /* 0x0000200001007983 */ /* 0x000ea80000100800 */
[----:B------:R-:W3:Y:S01]  /*7190*/  LDL.64 R52, [R1] ;  /* 0x0000000001347983 */ /* 0x000ee20000100a00 */
[----:B------:R-:W-:Y:S01]  /*71a0*/  SHF.R.S32.HI R3, RZ, 0x1f, R218 ;  /* 0x0000001fff037819 */ /* 0x000fe200000114da */
[----:B------:R-:W-:Y:S01]  /*71b0*/  IMAD R11, R231, -0x40, R228 ;  /* 0xffffffc0e70b7824 */ /* 0x000fe200078e02e4 */
[----:B------:R-:W-:Y:S01]  /*71c0*/  MOV R2, R218 ;  /* 0x000000da00027202 */ /* 0x000fe20000000f00 */
[----:B------:R-:W-:Y:S01]  /*71d0*/  BSSY B0, `(.L_x_604) ;  /* 0x0000027000007945 */ /* 0x000fe20003800000 */
[----:B------:R-:W-:Y:S01]  /*71e0*/  SHF.R.S32.HI R34, RZ, 0x1f, R251 ;  /* 0x0000001fff227819 */ /* 0x000fe200000114fb */
[----:B------:R-:W-:Y:S01]  /*71f0*/  BAR.SYNC.DEFER_BLOCKING 0x0 ;  /* 0x0000000000007b1d */ /* 0x000fe20000010000 */
[----:B------:R-:W-:-:S02]  /*7200*/  ISETP.GE.AND P3, PT, R251, R11, PT ;  /* 0x0000000bfb00720c */ /* 0x000fc40003f66270 */
[----:B------:R-:W-:Y:S01]  /*7210*/  IADD3 R20, R218, 0x40, RZ ;  /* 0x00000040da147810 */ /* 0x000fe20007ffe0ff */
[----:B--2---:R-:W-:Y:S02]  /*7220*/  IMAD.SHL.U32 R8, R0, 0x2, RZ ;  /* 0x0000000200087824 */ /* 0x004fe400078e00ff */
[----:B------:R-:W-:Y:S01]  /*7230*/  IMAD.SHL.U32 R0, R231, 0x40, RZ ;  /* 0x00000040e7007824 */ /* 0x000fe200078e00ff */
[----:B---3--:R-:W-:Y:S02]  /*7240*/  SHF.R.S32.HI R23, RZ, 0x1f, R52 ;  /* 0x0000001fff177819 */ /* 0x008fe40000011434 */
[----:B------:R1:W2:Y:S01]  /*7250*/  LDS.128 R28, [R8+0xd000] ;  /* 0x00d00000081c7984 */ /* 0x0002a20000000c00 */
[C---:B------:R-:W-:Y:S01]  /*7260*/  IMAD.WIDE.U32 R4, R0.reuse, c[0x0][0x3a0], R2 ;  /* 0x0000e80000047a25 */ /* 0x040fe200078e0002 */
[----:B------:R-:W-:Y:S02]  /*7270*/  SHF.R.S32.HI R21, RZ, 0x1f, R0 ;  /* 0x0000001fff157819 */ /* 0x000fe40000011400 */
[----:B------:R1:W3:Y:S02]  /*7280*/  LDS.128 R24, [R8+0xf000] ;  /* 0x00f0000008187984 */ /* 0x0002e40000000c00 */
[----:B------:R-:W-:Y:S01]  /*7290*/  IADD3 R4, P0, R7, R4, RZ ;  /* 0x0000000407047210 */ /* 0x000fe20007f1e0ff */
[----:B------:R-:W-:Y:S01]  /*72a0*/  IMAD R6, R21, c[0x0][0x3a0], RZ ;  /* 0x0000e80015067a24 */ /* 0x000fe200078e02ff */
[----:B------:R1:W4:Y:S03]  /*72b0*/  LDS.128 R40, [R8+0x10000] ;  /* 0x0100000008287984 */ /* 0x0003260000000c00 */
[----:B------:R-:W-:Y:S01]  /*72c0*/  IMAD R6, R0, c[0x0][0x3a4], R6 ;  /* 0x0000e90000067a24 */ /* 0x000fe200078e0206 */
[----:B------:R1:W1:Y:S04]  /*72d0*/  LDS.128 R48, [R8+0x11000] ;  /* 0x0110000008307984 */ /* 0x0002680000000c00 */
[----:B------:R1:W1:Y:S01]  /*72e0*/  LDS.128 R36, [R8+0x12000] ;  /* 0x0120000008247984 */ /* 0x0002620000000c00 */
[----:B------:R-:W-:Y:S01]  /*72f0*/  IADD3.X R5, R9, R5, R6, P0, !PT ;  /* 0x0000000509057210 */ /* 0x000fe200007fe406 */
[----:B------:R-:W-:-:S02]  /*7300*/  IMAD R6, R23, c[0x0][0x3b8], RZ ;  /* 0x0000ee0017067a24 */ /* 0x000fc400078e02ff */
[----:B------:R1:W1:Y:S02]  /*7310*/  LDS.128 R44, [R8+0x13000] ;  /* 0x01300000082c7984 */ /* 0x0002640000000c00 */
[C---:B------:R-:W-:Y:S02]  /*7320*/  IMAD R6, R52.reuse, c[0x0][0x3bc], R6 ;  /* 0x0000ef0034067a24 */ /* 0x040fe400078e0206 */
[----:B------:R-:W-:-:S05]  /*7330*/  IMAD.WIDE.U32 R4, R52, c[0x0][0x3b8], R4 ;  /* 0x0000ee0034047a25 */ /* 0x000fca00078e0004 */
[----:B------:R-:W-:Y:S01]  /*7340*/  IADD3 R10, R6, R5, RZ ;  /* 0x00000005060a7210 */ /* 0x000fe20007ffe0ff */
        /* <DEDUP_REMOVED lines=15> */
.L_x_605:
[----:B------:R-:W-:Y:S05]  /*7440*/  BSYNC B0 ;  /* 0x0000000000007941 */ /* 0x000fea0003800000 */
.L_x_604:
        /* <DEDUP_REMOVED lines=18> */
.L_x_607:
[----:B------:R-:W-:Y:S05]  /*7570*/  BSYNC B0 ;  /* 0x0000000000007941 */ /* 0x000fea0003800000 */
.L_x_606:
        /* <DEDUP_REMOVED lines=21> */
[----:B----4-:R1:W-:Y:S04]  /*76d0*/  @!P1 STG.E.128 [R4.64], R40 ;  /* 0x0000002804009986 */ /* 0x0103e8000c101d06 */
[----:B------:R1:W-:Y:S02]  /*76e0*/  @!P0 STG.E.128 [R4.64+0x80], R36 ;  /* 0x0000802404008986 */ /* 0x0003e4000c101d06 */
.L_x_609:
[----:B------:R-:W-:Y:S05]  /*76f0*/  BSYNC B0 ;  /* 0x0000000000007941 */ /* 0x000fea0003800000 */
.L_x_608:
        /* <DEDUP_REMOVED lines=14> */
.L_x_580:
[----:B------:R-:W-:Y:S05]  /*77e0*/  BSYNC B1 ;  /* 0x0000000000017941 */ /* 0x000fea0003800000 */
.L_x_566:
        /* <DEDUP_REMOVED lines=9> */
.L_x_610:
[----:B------:R-:W-:Y:S05]  /*7880*/  EXIT ;  /* 0x000000000000794d */ /* 0x000fea0003800000 */
.L_x_612:
        /* <DEDUP_REMOVED lines=15> */
.L_x_1078:


//--------------------- .text._ZN5flash25flash_bwd_dot_do_o_kernelILb0E23Flash_bwd_kernel_traitsILi128ELi64ELi64ELi8ELi4ELi2ELi2ELb1ELb0EN7cutlass10bfloat16_tE19Flash_kernel_traitsILi128ELi64ELi64ELi8ES3_EEEEvNS_16Flash_bwd_paramsE --------------------------
	.section	.text._ZN5flash25flash_bwd_dot_do_o_kernelILb0E23Flash_bwd_kernel_traitsILi128ELi64ELi64ELi8ELi4ELi2ELi2ELb1ELb0EN7cutlass10bfloat16_tE19Flash_kernel_traitsILi128ELi64ELi64ELi8ES3_EEEEvNS_16Flash_bwd_paramsE,"ax",@progbits
	.sectioninfo	@"SHI_REGISTERS=46"
	.align	128
        .global         _ZN5flash25flash_bwd_dot_do_o_kernelILb0E23Flash_bwd_kernel_traitsILi128ELi64ELi64ELi8ELi4ELi2ELi2ELb1ELb0EN7cutlass10bfloat16_tE19Flash_kernel_traitsILi128ELi64ELi64ELi8ES3_EEEEvNS_16Flash_bwd_paramsE
        .type           _ZN5flash25flash_bwd_dot_do_o_kernelILb0E23Flash_bwd_kernel_traitsILi128ELi64ELi64ELi8ELi4ELi2ELi2ELb1ELb0EN7cutlass10bfloat16_tE19Flash_kernel_traitsILi128ELi64ELi64ELi8ES3_EEEEvNS_16Flash_bwd_paramsE,@function
        .size           _ZN5flash25flash_bwd_dot_do_o_kernelILb0E23Flash_bwd_kernel_traitsILi128ELi64ELi64ELi8ELi4ELi2ELi2ELb1ELb0EN7cutlass10bfloat16_tE19Flash_kernel_traitsILi128ELi64ELi64ELi8ES3_EEEEvNS_16Flash_bwd_paramsE,(.L_x_1079 - _ZN5flash25flash_bwd_dot_do_o_kernelILb0E23Flash_bwd_kernel_traitsILi128ELi64ELi64ELi8ELi4ELi2ELi2ELb1ELb0EN7cutlass10bfloat16_tE19Flash_kernel_traitsILi128ELi64ELi64ELi8ES3_EEEEvNS_16Flash_bwd_paramsE)
        .other          _ZN5flash25flash_bwd_dot_do_o_kernelILb0E23Flash_bwd_kernel_traitsILi128ELi64ELi64ELi8ELi4ELi2ELi2ELb1ELb0EN7cutlass10bfloat16_tE19Flash_kernel_traitsILi128ELi64ELi64ELi8ES3_EEEEvNS_16Flash_bwd_paramsE,@"STO_CUDA_ENTRY STV_DEFAULT"
_ZN5flash25flash_bwd_dot_do_o_kernelILb0E23Flash_bwd_kernel_traitsILi128ELi64ELi64ELi8ELi4ELi2ELi2ELb1ELb0EN7cutlass10bfloat16_tE19Flash_kernel_traitsILi128ELi64ELi64ELi8ES3_EEEEvNS_16Flash_bwd_paramsE:
.text._ZN5flash25flash_bwd_dot_do_o_kernelILb0E23Flash_bwd_kernel_traitsILi128ELi64ELi64ELi8ELi4ELi2ELi2ELb1ELb0EN7cutlass10bfloat16_tE19Flash_kernel_traitsILi128ELi64ELi64ELi8ES3_EEEEvNS_16Flash_bwd_paramsE:
[----:B------:R-:W-:Y:S02]  /*0000*/  MOV R1, c[0x0][0x28] ;  /* 0x00000a0000017a02 */ /* 0x000fe40000000f00 */
[----:B------:R-:W0:Y:S01]  /*0010*/  S2R R11, SR_CTAID.Y ;  /* 0x00000000000b7919 */ /* 0x000e220000002600 */
[----:B------:R-:W-:Y:S01]  /*0020*/  ISETP.NE.U32.AND P0, PT, RZ, c[0x0][0x240], PT ;  /* 0x00009000ff007a0c */ /* 0x000fe20003f05070 */
[----:B------:R-:W-:Y:S01]  /*0030*/  IMAD.MOV.U32 R13, RZ, RZ, -0x1 ;  /* 0xffffffffff0d7424 */ /* 0x000fe200078e00ff */
[----:B------:R-:W-:Y:S02]  /*0040*/  ULDC.64 UR4, c[0x0][0x118] ;  /* 0x0000460000047ab9 */ /* 0x000fe40000000a00 */
[----:B------:R-:W-:-:S13]  /*0050*/  ISETP.NE.AND.EX P0, PT, RZ, c[0x0][0x244], PT, P0 ;  /* 0x00009100ff007a0c */ /* 0x000fda0003f05300 */
[----:B------:R-:W-:Y:S01]  /*0060*/  @P0 MOV R9, 0x4 ;  /* 0x0000000400090802 */ /* 0x000fe20000000f00 */
[----:B------:R-:W-:Y:S01]  /*0070*/  @P0 IMAD.MOV.U32 R2, RZ, RZ, 0x4 ;  /* 0x00000004ff020424 */ /* 0x000fe200078e00ff */
[----:B0-----:R-:W-:-:S03]  /*0080*/  @P0 IADD3 R8, R11, 0x1, RZ ;  /* 0x000000010b080810 */ /* 0x001fc60007ffe0ff */
[----:B------:R-:W-:-:S04]  /*0090*/  @P0 IMAD.WIDE R2, R11, R2, c[0x0][0x240] ;  /* 0x000090000b020625 */ /* 0x000fc800078e0202 */
[----:B------:R-:W-:Y:S01]  /*00a0*/  @P0 IMAD.WIDE R8, R8, R9, c[0x0][0x240] ;  /* 0x0000900008080625 */ /* 0x000fe200078e0209 */
[----:B------:R-:W2:Y:S05]  /*00b0*/  @P0 LDG.E R13, [R2.64] ;  /* 0x00000004020d0981 */ /* 0x000eaa000c1e1900 */
[----:B------:R-:W2:Y:S04]  /*00c0*/  @P0 LDG.E R8, [R8.64] ;  /* 0x0000000408080981 */ /* 0x000ea8000c1e1900 */
[----:B------:R-:W0:Y:S02]  /*00d0*/  S2R R7, SR_CTAID.X ;  /* 0x0000000000077919 */ /* 0x000e240000002500 */
[----:B0-----:R-:W-:Y:S01]  /*00e0*/  IMAD.SHL.U32 R7, R7, 0x40, RZ ;  /* 0x0000004007077824 */ /* 0x001fe200078e00ff */
[----:B--2---:R-:W-:-:S02]  /*00f0*/  @P0 IADD3 R4, R8, -R13, RZ ;  /* 0x8000000d08040210 */ /* 0x004fc40007ffe0ff */
[----:B------:R-:W-:-:S04]  /*0100*/  @!P0 MOV R4, c[0x0][0x214] ;  /* 0x0000850000048a02 */ /* 0x000fc80000000f00 */
[----:B------:R-:W-:-:S13]  /*0110*/  ISETP.GT.AND P0, PT, R4, R7, PT ;  /* 0x000000070400720c */ /* 0x000fda0003f04270 */
[----:B------:R-:W-:Y:S05]  /*0120*/  @!P0 EXIT ;  /* 0x000000000000894d */ /* 0x000fea0003800000 */
[C---:B------:R-:W-:Y:S01]  /*0130*/  ISETP.NE.AND P1, PT, R13.reuse, -0x1, PT ;  /* 0xffffffff0d00780c */ /* 0x040fe20003f25270 */
[----:B------:R-:W0:Y:S01]  /*0140*/  S2R R36, SR_CTAID.Z ;  /* 0x0000000000247919 */ /* 0x000e220000002700 */
[----:B------:R-:W-:Y:S02]  /*0150*/  ULDC.U8 UR6, c[0x0][0x328] ;  /* 0x0000ca0000067ab9 */ /* 0x000fe40000000000 */
[----:B------:R-:W-:Y:S01]  /*0160*/  ISETP.NE.AND P0, PT, RZ, UR6, PT ;  /* 0x00000006ff007c0c */ /* 0x000fe2000bf05270 */
[----:B------:R-:W1:Y:S08]  /*0170*/  S2R R0, SR_TID.X ;  /* 0x0000000000007919 */ /* 0x000e700000002100 */
[----:B------:R-:W-:Y:S01]  /*0180*/  @P1 IMAD.WIDE.U32 R2, R13, c[0x0][0x370], RZ ;  /* 0x0000dc000d021a25 */ /* 0x000fe200078e00ff */
[----:B------:R-:W-:-:S02]  /*0190*/  @!P1 SHF.R.S32.HI R8, RZ, 0x1f, R11 ;  /* 0x0000001fff089819 */ /* 0x000fc4000001140b */
[----:B------:R-:W-:Y:S01]  /*01a0*/  @!P1 SHF.R.S32.HI R10, RZ, 0x1f, R11 ;  /* 0x0000001fff0a9819 */ /* 0x000fe2000001140b */
[C---:B------:R-:W-:Y:S02]  /*01b0*/  @P1 IMAD R5, R13.reuse, c[0x0][0x374], R3 ;  /* 0x0000dd000d051a24 */ /* 0x040fe400078e0203 */
[----:B------:R-:W-:Y:S02]  /*01c0*/  @P1 IMAD.MOV.U32 R21, RZ, RZ, R2 ;  /* 0x000000ffff151224 */ /* 0x000fe400078e0002 */
[----:B------:R-:W-:-:S04]  /*01d0*/  @P1 IMAD.WIDE.U32 R2, R13, c[0x0][0x1e8], RZ ;  /* 0x00007a000d021a25 */ /* 0x000fc800078e00ff */
[----:B------:R-:W-:Y:S01]  /*01e0*/  @!P1 IMAD R8, R8, c[0x0][0x368], RZ ;  /* 0x0000da0008089a24 */ /* 0x000fe200078e02ff */
[----:B------:R-:W-:Y:S01]  /*01f0*/  @P1 MOV R15, R2 ;  /* 0x00000002000f1202 */ /* 0x000fe20000000f00 */
[----:B------:R-:W-:Y:S02]  /*0200*/  @!P1 IMAD R10, R10, c[0x0][0x1e0], RZ ;  /* 0x000078000a0a9a24 */ /* 0x000fe400078e02ff */
[----:B------:R-:W-:Y:S02]  /*0210*/  @P1 IMAD R6, R13, c[0x0][0x1ec], R3 ;  /* 0x00007b000d061a24 */ /* 0x000fe400078e0203 */
[C---:B------:R-:W-:Y:S02]  /*0220*/  @!P1 IMAD R17, R11.reuse, c[0x0][0x36c], R8 ;  /* 0x0000db000b119a24 */ /* 0x040fe400078e0208 */
[----:B------:R-:W-:-:S04]  /*0230*/  @!P1 IMAD.WIDE.U32 R2, R11, c[0x0][0x368], RZ ;  /* 0x0000da000b029a25 */ /* 0x000fc800078e00ff */
[----:B------:R-:W-:Y:S01]  /*0240*/  @!P1 IMAD.WIDE.U32 R8, R11, c[0x0][0x1e0], RZ ;  /* 0x000078000b089a25 */ /* 0x000fe200078e00ff */
[----:B------:R-:W-:-:S03]  /*0250*/  @!P1 IADD3 R5, R3, R17, RZ ;  /* 0x0000001103059210 */ /* 0x000fc60007ffe0ff */
[----:B------:R-:W-:Y:S02]  /*0260*/  @!P1 IMAD R19, R11, c[0x0][0x1e4], R10 ;  /* 0x000079000b139a24 */ /* 0x000fe400078e020a */
[----:B------:R-:W-:Y:S02]  /*0270*/  @!P1 IMAD.MOV.U32 R21, RZ, RZ, R2 ;  /* 0x000000ffff159224 */ /* 0x000fe400078e0002 */
[----:B------:R-:W-:Y:S01]  /*0280*/  @!P1 IMAD.MOV.U32 R15, RZ, RZ, R8 ;  /* 0x000000ffff0f9224 */ /* 0x000fe200078e0008 */
[----:B------:R-:W-:Y:S01]  /*0290*/  @!P1 IADD3 R6, R9, R19, RZ ;  /* 0x0000001309069210 */ /* 0x000fe20007ffe0ff */
[----:B------:R-:W-:Y:S05]  /*02a0*/  @!P0 BRA `(.L_x_613) ;  /* 0x0000007000008947 */ /* 0x000fea0003800000 */
[----:B01----:R-:W-:Y:S01]  /*02b0*/  MOV R8, c[0x0][0x210] ;  /* 0x0000840000087a02 */ /* 0x003fe20000000f00 */
[C---:B------:R-:W-:Y:S02]  /*02c0*/  @!P1 IMAD R13, R11.reuse, c[0x0][0x224], RZ ;  /* 0x000089000b0d9a24 */ /* 0x040fe400078e02ff */
[----:B------:R-:W-:Y:S02]  /*02d0*/  IMAD.MOV.U32 R3, RZ, RZ, 0x80 ;  /* 0x00000080ff037424 */ /* 0x000fe400078e00ff */
[----:B------:R-:W-:-:S02]  /*02e0*/  IMAD R2, R11, 0x80, R13 ;  /* 0x000000800b027824 */ /* 0x000fc400078e020d */
[----:B------:R-:W-:-:S04]  /*02f0*/  IMAD R3, R3, R8, c[0x0][0x234] ;  /* 0x00008d0003037624 */ /* 0x000fc800078e0208 */
[----:B------:R-:W-:Y:S01]  /*0300*/  IMAD R2, R3, R36, R2 ;  /* 0x0000002403027224 */ /* 0x000fe200078e0202 */
[----:B------:R-:W-:Y:S05]  /*0310*/  BRA `(.L_x_614) ;  /* 0x0000002000007947 */ /* 0x000fea0003800000 */
.L_x_613:
[----:B01----:R-:W-:-:S04]  /*0320*/  IMAD R2, R11, c[0x0][0x1c0], R36 ;  /* 0x000070000b027a24 */ /* 0x003fc800078e0224 */
[----:B------:R-:W-:Y:S02]  /*0330*/  IMAD R2, R2, c[0x0][0x224], RZ ;  /* 0x0000890002027a24 */ /* 0x000fe400078e02ff */
.L_x_614:
[----:B------:R-:W-:Y:S01]  /*0340*/  SHF.R.S32.HI R3, RZ, 0x1f, R0 ;  /* 0x0000001fff037819 */ /* 0x000fe20000011400 */
[----:B------:R-:W-:Y:S01]  /*0350*/  BSSY B0, `(.L_x_615) ;  /* 0x0000035000007945 */ /* 0x000fe20003800000 */
[----:B------:R-:W-:Y:S01]  /*0360*/  SHF.R.S32.HI R8, RZ, 0x1f, R7 ;  /* 0x0000001fff087819 */ /* 0x000fe20000011407 */
[----:B------:R-:W-:Y:S01]  /*0370*/  CS2R R18, SRZ ;  /* 0x0000000000127805 */ /* 0x000fe2000001ff00 */
[----:B------:R-:W-:Y:S02]  /*0380*/  LEA.HI R12, R3, R0, RZ, 0x3 ;  /* 0x00000000030c7211 */ /* 0x000fe400078f18ff */
[----:B------:R-:W-:Y:S01]  /*0390*/  SHF.R.S32.HI R13, RZ, 0x1f, R36 ;  /* 0x0000001fff0d7819 */ /* 0x000fe20000011424 */
[----:B------:R-:W-:Y:S01]  /*03a0*/  IMAD R16, R8, c[0x0][0x1e8], RZ ;  /* 0x00007a0008107a24 */ /* 0x000fe200078e02ff */
[----:B------:R-:W-:-:S03]  /*03b0*/  LOP3.LUT R3, R12, 0x1ffffff8, RZ, 0xc0, !PT ;  /* 0x1ffffff80c037812 */ /* 0x000fc600078ec0ff */
[----:B------:R-:W-:Y:S01]  /*03c0*/  IMAD R17, R7, c[0x0][0x1ec], R16 ;  /* 0x00007b0007117a24 */ /* 0x000fe200078e0210 */
[----:B------:R-:W-:Y:S01]  /*03d0*/  IADD3 R3, -R3, R0, RZ ;  /* 0x0000000003037210 */ /* 0x000fe20007ffe1ff */
[----:B------:R-:W-:-:S04]  /*03e0*/  IMAD R41, R13, c[0x0][0x1f0], RZ ;  /* 0x00007c000d297a24 */ /* 0x000fc800078e02ff */
[----:B------:R-:W-:Y:S01]  /*03f0*/  IMAD.SHL.U32 R38, R3, 0x8, RZ ;  /* 0x0000000803267824 */ /* 0x000fe200078e00ff */
[C---:B------:R-:W-:Y:S01]  /*0400*/  IADD3 R3, R7.reuse, R2, RZ ;  /* 0x0000000207037210 */ /* 0x040fe20007ffe0ff */
[----:B------:R-:W-:Y:S02]  /*0410*/  IMAD R2, R8, c[0x0][0x370], RZ ;  /* 0x0000dc0008027a24 */ /* 0x000fe400078e02ff */
[----:B------:R-:W-:Y:S01]  /*0420*/  IMAD R41, R36, c[0x0][0x1f4], R41 ;  /* 0x00007d0024297a24 */ /* 0x000fe200078e0229 */
[----:B------:R-:W-:Y:S01]  /*0430*/  SHF.R.S32.HI R39, RZ, 0x1f, R38 ;  /* 0x0000001fff277819 */ /* 0x000fe20000011426 */
[C---:B------:R-:W-:Y:S01]  /*0440*/  IMAD R14, R7.reuse, c[0x0][0x374], R2 ;  /* 0x0000dd00070e7a24 */ /* 0x040fe200078e0202 */
[----:B------:R-:W-:Y:S02]  /*0450*/  SHF.R.S32.HI R2, RZ, 0x3, R12 ;  /* 0x00000003ff027819 */ /* 0x000fe4000001140c */
[----:B------:R-:W-:Y:S01]  /*0460*/  IADD3 R43, R38, 0x40, RZ ;  /* 0x00000040262b7810 */ /* 0x000fe20007ffe0ff */
[----:B------:R-:W-:Y:S01]  /*0470*/  IMAD.WIDE.U32 R8, R7, c[0x0][0x370], R38 ;  /* 0x0000dc0007087a25 */ /* 0x000fe200078e0026 */
[----:B------:R-:W-:-:S03]  /*0480*/  SHF.R.S32.HI R42, RZ, 0x1f, R2 ;  /* 0x0000001fff2a7819 */ /* 0x000fc60000011402 */
[----:B------:R-:W-:Y:S01]  /*0490*/  IMAD.WIDE.U32 R10, R7, c[0x0][0x1e8], R38 ;  /* 0x00007a00070a7a25 */ /* 0x000fe200078e0026 */
[----:B------:R-:W-:-:S03]  /*04a0*/  IADD3 R20, P0, R21, R8, RZ ;  /* 0x0000000815147210 */ /* 0x000fc60007f1e0ff */
[----:B------:R-:W-:Y:S01]  /*04b0*/  IMAD.IADD R7, R4, 0x1, -R7 ;  /* 0x0000000104077824 */ /* 0x000fe200078e0a07 */
[----:B------:R-:W-:Y:S01]  /*04c0*/  IADD3.X R21, R5, R9, R14, P0, !PT ;  /* 0x0000000905157210 */ /* 0x000fe200007fe40e */
[----:B------:R-:W-:Y:S01]  /*04d0*/  IMAD R5, R13, c[0x0][0x378], RZ ;  /* 0x0000de000d057a24 */ /* 0x000fe200078e02ff */
[----:B------:R-:W-:Y:S01]  /*04e0*/  IADD3 R8, P1, R15, R10, RZ ;  /* 0x0000000a0f087210 */ /* 0x000fe20007f3e0ff */
[----:B------:R-:W-:Y:S01]  /*04f0*/  CS2R R12, SRZ ;  /* 0x00000000000c7805 */ /* 0x000fe2000001ff00 */
[----:B------:R-:W-:Y:S01]  /*0500*/  ISETP.GE.AND P0, PT, R2, R7, PT ;  /* 0x000000070200720c */ /* 0x000fe20003f06270 */
[----:B------:R-:W-:Y:S01]  /*0510*/  IMAD R23, R36, c[0x0][0x37c], R5 ;  /* 0x0000df0024177a24 */ /* 0x000fe200078e0205 */
[----:B------:R-:W-:Y:S01]  /*0520*/  IADD3.X R9, R6, R11, R17, P1, !PT ;  /* 0x0000000b06097210 */ /* 0x000fe20000ffe411 */
[----:B------:R-:W-:Y:S01]  /*0530*/  IMAD.WIDE.U32 R20, R36, c[0x0][0x378], R20 ;  /* 0x0000de0024147a25 */ /* 0x000fe200078e0014 */
[----:B------:R-:W-:Y:S01]  /*0540*/  IADD3 R4, R2, 0x20, RZ ;  /* 0x0000002002047810 */ /* 0x000fe20007ffe0ff */
[----:B------:R-:W-:Y:S01]  /*0550*/  CS2R R10, SRZ ;  /* 0x00000000000a7805 */ /* 0x000fe2000001ff00 */
[----:B------:R-:W-:Y:S01]  /*0560*/  CS2R R14, SRZ ;  /* 0x00000000000e7805 */ /* 0x000fe2000001ff00 */
[----:B------:R-:W-:Y:S01]  /*0570*/  IMAD.WIDE.U32 R36, R36, c[0x0][0x1f0], R8 ;  /* 0x00007c0024247a25 */ /* 0x000fe200078e0008 */
[----:B------:R-:W-:Y:S01]  /*0580*/  ISETP.GE.AND P1, PT, R4, R7, PT ;  /* 0x000000070400720c */ /* 0x000fe20003f26270 */
[----:B------:R-:W-:Y:S01]  /*0590*/  CS2R R8, SRZ ;  /* 0x0000000000087805 */ /* 0x000fe2000001ff00 */
[----:B------:R-:W-:Y:S01]  /*05a0*/  CS2R R6, SRZ ;  /* 0x0000000000067805 */ /* 0x000fe2000001ff00 */
[----:B------:R-:W-:Y:S01]  /*05b0*/  CS2R R4, SRZ ;  /* 0x0000000000047805 */ /* 0x000fe2000001ff00 */
[----:B------:R-:W-:Y:S01]  /*05c0*/  CS2R R16, SRZ ;  /* 0x0000000000107805 */ /* 0x000fe2000001ff00 */
[----:B------:R-:W-:Y:S01]  /*05d0*/  IADD3 R23, R21, R23, RZ ;  /* 0x0000001715177210 */ /* 0x000fe20007ffe0ff */
[----:B------:R-:W-:Y:S05]  /*05e0*/  @P0 BRA `(.L_x_616) ;  /* 0x000000b000000947 */ /* 0x000fea0003800000 */
[----:B------:R-:W-:Y:S01]  /*05f0*/  IMAD R27, R42, c[0x0][0x370], RZ ;  /* 0x0000dc002a1b7a24 */ /* 0x000fe200078e02ff */
[----:B------:R-:W-:Y:S01]  /*0600*/  ISETP.GE.AND P2, PT, R38, c[0x0][0x220], PT ;  /* 0x0000880026007a0c */ /* 0x000fe20003f46270 */
[----:B------:R-:W-:Y:S01]  /*0610*/  IMAD.MOV.U32 R22, RZ, RZ, R20 ;  /* 0x000000ffff167224 */ /* 0x000fe200078e0014 */
[----:B------:R-:W-:Y:S01]  /*0620*/  ISETP.GE.AND P3, PT, R43, c[0x0][0x220], PT ;  /* 0x000088002b007a0c */ /* 0x000fe20003f66270 */
[----:B------:R-:W-:-:S02]  /*0630*/  IMAD R27, R2, c[0x0][0x374], R27 ;  /* 0x0000dd00021b7a24 */ /* 0x000fc400078e021b */
[----:B------:R-:W-:-:S05]  /*0640*/  IMAD.WIDE.U32 R24, R2, c[0x0][0x370], R22 ;  /* 0x0000dc0002187a25 */ /* 0x000fca00078e0016 */
[----:B------:R-:W-:Y:S02]  /*0650*/  IADD3 R25, R25, R27, RZ ;  /* 0x0000001b19197210 */ /* 0x000fe40007ffe0ff */
[----:B------:R-:W-:-:S04]  /*0660*/  LEA R26, P4, R24, c[0x0][0x330], 0x1 ;  /* 0x0000cc00181a7a11 */ /* 0x000fc800078808ff */
[----:B------:R-:W-:-:S05]  /*0670*/  LEA.HI.X R27, R24, c[0x0][0x334], R25, 0x1, P4 ;  /* 0x0000cd00181b7a11 */ /* 0x000fca00020f0c19 */
[----:B------:R0:W5:Y:S04]  /*0680*/  @!P2 LDG.E.128 R4, [R26.64] ;  /* 0x000000041a04a981 */ /* 0x000168000c1e1d00 */
[----:B------:R0:W5:Y:S02]  /*0690*/  @!P3 LDG.E.128 R12, [R26.64+0x80] ;  /* 0x000080041a0cb981 */ /* 0x000164000c1e1d00 */
.L_x_616:
[----:B------:R-:W-:Y:S05]  /*06a0*/  BSYNC B0 ;  /* 0x0000000000007941 */ /* 0x000fea0003800000 */
.L_x_615:
[----:B------:R-:W-:Y:S01]  /*06b0*/  BSSY B0, `(.L_x_617) ;  /* 0x000000f000007945 */ /* 0x000fe20003800000 */
[----:B------:R-:W-:Y:S05]  /*06c0*/  @P1 BRA `(.L_x_618) ;  /* 0x000000d000001947 */ /* 0x000fea0003800000 */
[----:B------:R-:W-:Y:S02]  /*06d0*/  IADD3 R25, P2, R2, 0x20, RZ ;  /* 0x0000002002197810 */ /* 0x000fe40007f5e0ff */
[----:B------:R-:W-:Y:S02]  /*06e0*/  ISETP.GE.AND P3, PT, R38, c[0x0][0x220], PT ;  /* 0x0000880026007a0c */ /* 0x000fe40003f66270 */
[----:B------:R-:W-:Y:S01]  /*06f0*/  ISETP.GE.AND P4, PT, R43, c[0x0][0x220], PT ;  /* 0x000088002b007a0c */ /* 0x000fe20003f86270 */
[----:B------:R-:W-:-:S04]  /*0700*/  IMAD.X R21, RZ, RZ, R42, P2 ;  /* 0x000000ffff157224 */ /* 0x000fc800010e062a */
[----:B------:R-:W-:Y:S01]  /*0710*/  IMAD R22, R21, c[0x0][0x370], RZ ;  /* 0x0000dc0015167a24 */ /* 0x000fe200078e02ff */
[----:B------:R-:W-:-:S05]  /*0720*/  MOV R21, R23 ;  /* 0x0000001700157202 */ /* 0x000fca0000000f00 */
[----:B------:R-:W-:-:S04]  /*0730*/  IMAD.WIDE.U32 R20, R25, c[0x0][0x370], R20 ;  /* 0x0000dc0019147a25 */ /* 0x000fc800078e0014 */
[----:B------:R-:W-:Y:S01]  /*0740*/  IMAD R25, R25, c[0x0][0x374], R22 ;  /* 0x0000dd0019197a24 */ /* 0x000fe200078e0216 */
[----:B------:R-:W-:-:S03]  /*0750*/  LEA R22, P2, R20, c[0x0][0x330], 0x1 ;  /* 0x0000cc0014167a11 */ /* 0x000fc600078408ff */
[----:B------:R-:W-:-:S05]  /*0760*/  IMAD.IADD R21, R21, 0x1, R25 ;  /* 0x0000000115157824 */ /* 0x000fca00078e0219 */
[----:B------:R-:W-:-:S05]  /*0770*/  LEA.HI.X R23, R20, c[0x0][0x334], R21, 0x1, P2 ;  /* 0x0000cd0014177a11 */ /* 0x000fca00010f0c15 */
[----:B------:R1:W5:Y:S04]  /*0780*/  @!P3 LDG.E.128 R8, [R22.64] ;  /* 0x000000041608b981 */ /* 0x000368000c1e1d00 */
[----:B------:R1:W5:Y:S02]  /*0790*/  @!P4 LDG.E.128 R16, [R22.64+0x80] ;  /* 0x000080041610c981 */ /* 0x000364000c1e1d00 */
.L_x_618:
[----:B------:R-:W-:Y:S05]  /*07a0*/  BSYNC B0 ;  /* 0x0000000000007941 */ /* 0x000fea0003800000 */
.L_x_617:
[----:B------:R-:W-:Y:S01]  /*07b0*/  BSSY B0, `(.L_x_619) ;  /* 0x0000014000007945 */ /* 0x000fe20003800000 */
[----:B------:R-:W-:Y:S01]  /*07c0*/  HFMA2.MMA R30, -RZ, RZ, 0, 0 ;  /* 0x00000000ff1e7435 */ /* 0x000fe200000001ff */
[----:B------:R-:W-:Y:S01]  /*07d0*/  CS2R R34, SRZ ;  /* 0x0000000000227805 */ /* 0x000fe2000001ff00 */
[----:B-1----:R-:W-:Y:S01]  /*07e0*/  CS2R R22, SRZ ;  /* 0x0000000000167805 */ /* 0x002fe2000001ff00 */
[----:B------:R-:W-:Y:S01]  /*07f0*/  CS2R R20, SRZ ;  /* 0x0000000000147805 */ /* 0x000fe2000001ff00 */
[----:B0-----:R-:W-:Y:S01]  /*0800*/  CS2R R26, SRZ ;  /* 0x00000000001a7805 */ /* 0x001fe2000001ff00 */
[----:B------:R-:W-:Y:S01]  /*0810*/  CS2R R24, SRZ ;  /* 0x0000000000187805 */ /* 0x000fe2000001ff00 */
[----:B------:R-:W-:Y:S01]  /*0820*/  IMAD.IADD R41, R37, 0x1, R41 ;  /* 0x0000000125297824 */ /* 0x000fe200078e0229 */
[----:B------:R-:W-:Y:S05]  /*0830*/  @P0 BRA `(.L_x_620) ;  /* 0x000000b000000947 */ /* 0x000fea0003800000 */
[----:B------:R-:W-:Y:S01]  /*0840*/  MOV R40, R36 ;  /* 0x0000002400287202 */ /* 0x000fe20000000f00 */
[----:B------:R-:W-:Y:S01]  /*0850*/  IMAD R29, R42, c[0x0][0x1e8], RZ ;  /* 0x00007a002a1d7a24 */ /* 0x000fe200078e02ff */
[----:B------:R-:W-:-:S02]  /*0860*/  ISETP.GE.AND P2, PT, R38, c[0x0][0x220], PT ;  /* 0x0000880026007a0c */ /* 0x000fc40003f46270 */
[----:B------:R-:W-:Y:S01]  /*0870*/  ISETP.GE.AND P3, PT, R43, c[0x0][0x220], PT ;  /* 0x000088002b007a0c */ /* 0x000fe20003f66270 */
[----:B------:R-:W-:-:S04]  /*0880*/  IMAD.WIDE.U32 R32, R2, c[0x0][0x1e8], R40 ;  /* 0x00007a0002207a25 */ /* 0x000fc800078e0028 */
[----:B------:R-:W-:Y:S01]  /*0890*/  IMAD R29, R2, c[0x0][0x1ec], R29 ;  /* 0x00007b00021d7a24 */ /* 0x000fe200078e021d */
[----:B------:R-:W-:-:S03]  /*08a0*/  LEA R28, P0, R32, c[0x0][0x1d0], 0x1 ;  /* 0x00007400201c7a11 */ /* 0x000fc600078008ff */
[----:B------:R-:W-:-:S05]  /*08b0*/  IMAD.IADD R29, R33, 0x1, R29 ;  /* 0x00000001211d7824 */ /* 0x000fca00078e021d */
[----:B------:R-:W-:-:S05]  /*08c0*/  LEA.HI.X R29, R32, c[0x0][0x1d4], R29, 0x1, P0 ;  /* 0x00007500201d7a11 */ /* 0x000fca00000f0c1d */
[----:B------:R0:W5:Y:S04]  /*08d0*/  @!P2 LDG.E.128 R20, [R28.64] ;  /* 0x000000041c14a981 */ /* 0x000168000c1e1d00 */
[----:B------:R0:W5:Y:S02]  /*08e0*/  @!P3 LDG.E.128 R24, [R28.64+0x80] ;  /* 0x000080041c18b981 */ /* 0x000164000c1e1d00 */
.L_x_620:
[----:B------:R-:W-:Y:S05]  /*08f0*/  BSYNC B0 ;  /* 0x0000000000007941 */ /* 0x000fea0003800000 */
.L_x_619:
[----:B------:R-:W-:Y:S01]  /*0900*/  BSSY B0, `(.L_x_621) ;  /* 0x0000012000007945 */ /* 0x000fe20003800000 */
[----:B------:R-:W-:Y:S01]  /*0910*/  MOV R31, RZ ;  /* 0x000000ff001f7202 */ /* 0x000fe20000000f00 */
[----:B0-----:R-:W-:Y:S01]  /*0920*/  CS2R R28, SRZ ;  /* 0x00000000001c7805 */ /* 0x001fe2000001ff00 */
[----:B------:R-:W-:Y:S01]  /*0930*/  CS2R R32, SRZ ;  /* 0x0000000000207805 */ /* 0x000fe2000001ff00 */
[----:B------:R-:W-:Y:S05]  /*0940*/  @P1 BRA `(.L_x_622) ;  /* 0x000000d000001947 */ /* 0x000fea0003800000 */
[----:B------:R-:W-:Y:S02]  /*0950*/  IADD3 R2, P0, R2, 0x20, RZ ;  /* 0x0000002002027810 */ /* 0x000fe40007f1e0ff */
[----:B------:R-:W-:-:S02]  /*0960*/  MOV R37, R41 ;  /* 0x0000002900257202 */ /* 0x000fc40000000f00 */
[----:B------:R-:W-:Y:S01]  /*0970*/  ISETP.GE.AND P1, PT, R38, c[0x0][0x220], PT ;  /* 0x0000880026007a0c */ /* 0x000fe20003f26270 */
[----:B------:R-:W-:Y:S01]  /*0980*/  IMAD.X R39, RZ, RZ, R42, P0 ;  /* 0x000000ffff277224 */ /* 0x000fe200000e062a */
[----:B------:R-:W-:Y:S01]  /*0990*/  ISETP.GE.AND P2, PT, R43, c[0x0][0x220], PT ;  /* 0x000088002b007a0c */ /* 0x000fe20003f46270 */
[----:B------:R-:W-:-:S04]  /*09a0*/  IMAD.WIDE.U32 R36, R2, c[0x0][0x1e8], R36 ;  /* 0x00007a0002247a25 */ /* 0x000fc800078e0024 */
[----:B------:R-:W-:Y:S01]  /*09b0*/  IMAD R39, R39, c[0x0][0x1e8], RZ ;  /* 0x00007a0027277a24 */ /* 0x000fe200078e02ff */
[----:B------:R-:W-:-:S03]  /*09c0*/  LEA R38, P0, R36, c[0x0][0x1d0], 0x1 ;  /* 0x0000740024267a11 */ /* 0x000fc600078008ff */
[----:B------:R-:W-:-:S04]  /*09d0*/  IMAD R39, R2, c[0x0][0x1ec], R39 ;  /* 0x00007b0002277a24 */ /* 0x000fc800078e0227 */
[----:B------:R-:W-:-:S05]  /*09e0*/  IMAD.IADD R37, R37, 0x1, R39 ;  /* 0x0000000125257824 */ /* 0x000fca00078e0227 */
[----:B------:R-:W-:-:S05]  /*09f0*/  LEA.HI.X R39, R36, c[0x0][0x1d4], R37, 0x1, P0 ;  /* 0x0000750024277a11 */ /* 0x000fca00000f0c25 */
[----:B------:R0:W5:Y:S04]  /*0a00*/  @!P1 LDG.E.128 R32, [R38.64] ;  /* 0x0000000426209981 */ /* 0x000168000c1e1d00 */
[----:B------:R0:W5:Y:S02]  /*0a10*/  @!P2 LDG.E.128 R28, [R38.64+0x80] ;  /* 0x00008004261ca981 */ /* 0x000164000c1e1d00 */
.L_x_622:
[----:B------:R-:W-:Y:S05]  /*0a20*/  BSYNC B0 ;  /* 0x0000000000007941 */ /* 0x000fea0003800000 */
.L_x_621:
[----:B-----5:R-:W-:Y:S01]  /*0a30*/  LOP3.LUT R36, R4, 0xffff0000, RZ, 0xc0, !PT ;  /* 0xffff000004247812 */ /* 0x020fe200078ec0ff */
[C---:B------:R-:W-:Y:S01]  /*0a40*/  IMAD.U32 R37, R20.reuse, 0x10000, RZ ;  /* 0x0001000014257824 */ /* 0x040fe200078e00ff */
[----:B0-----:R-:W-:Y:S02]  /*0a50*/  LOP3.LUT R39, R20, 0xffff0000, RZ, 0xc0, !PT ;  /* 0xffff000014277812 */ /* 0x001fe400078ec0ff */
[----:B------:R-:W-:Y:S02]  /*0a60*/  SHF.L.U32 R2, R4, 0x10, RZ ;  /* 0x0000001004027819 */ /* 0x000fe400000006ff */
[----:B------:R-:W-:Y:S01]  /*0a70*/  LOP3.LUT R4, R32, 0xffff0000, RZ, 0xc0, !PT ;  /* 0xffff000020047812 */ /* 0x000fe200078ec0ff */
[----:B------:R-:W-:Y:S01]  /*0a80*/  FMUL.FTZ R20, R36, R39 ;  /* 0x0000002724147220 */ /* 0x000fe20000410000 */
[----:B------:R-:W-:Y:S01]  /*0a90*/  LOP3.LUT R41, R8, 0xffff0000, RZ, 0xc0, !PT ;  /* 0xffff000008297812 */ /* 0x000fe200078ec0ff */
[----:B------:R-:W-:Y:S01]  /*0aa0*/  IMAD.U32 R36, R21, 0x10000, RZ ;  /* 0x0001000015247824 */ /* 0x000fe200078e00ff */
[----:B------:R-:W-:Y:S01]  /*0ab0*/  SHF.L.U32 R32, R32, 0x10, RZ ;  /* 0x0000001020207819 */ /* 0x000fe200000006ff */
[----:B------:R-:W-:Y:S01]  /*0ac0*/  FFMA.FTZ R20, R2, R37, R20 ;  /* 0x0000002502147223 */ /* 0x000fe20000010014 */
[----:B------:R-:W-:Y:S01]  /*0ad0*/  SHF.L.U32 R37, R5, 0x10, RZ ;  /* 0x0000001005257819 */ /* 0x000fe200000006ff */
[----:B------:R-:W-:Y:S01]  /*0ae0*/  FMUL.FTZ R41, R4, R41 ;  /* 0x0000002904297220 */ /* 0x000fe20000410000 */
[----:B------:R-:W-:Y:S01]  /*0af0*/  SHF.L.U32 R39, R33, 0x10, RZ ;  /* 0x0000001021277819 */ /* 0x000fe200000006ff */
[----:B------:R-:W-:Y:S01]  /*0b00*/  IMAD.U32 R2, R8, 0x10000, RZ ;  /* 0x0001000008027824 */ /* 0x000fe200078e00ff */
[----:B------:R-:W-:Y:S01]  /*0b10*/  LOP3.LUT R4, R5, 0xffff0000, RZ, 0xc0, !PT ;  /* 0xffff000005047812 */ /* 0x000fe200078ec0ff */
[----:B------:R-:W-:Y:S01]  /*0b20*/  FFMA.FTZ R36, R37, R36, R20 ;  /* 0x0000002425247223 */ /* 0x000fe20000010014 */
[----:B------:R-:W-:Y:S01]  /*0b30*/  SHF.L.U32 R37, R22, 0x10, RZ ;  /* 0x0000001016257819 */ /* 0x000fe200000006ff */
[----:B------:R-:W-:Y:S01]  /*0b40*/  FFMA.FTZ R32, R32, R2, R41 ;  /* 0x0000000220207223 */ /* 0x000fe20000010029 */
[----:B------:R-:W-:Y:S01]  /*0b50*/  LOP3.LUT R20, R22, 0xffff0000, RZ, 0xc0, !PT ;  /* 0xffff000016147812 */ /* 0x000fe200078ec0ff */
[----:B------:R-:W-:Y:S01]  /*0b60*/  IMAD.U32 R22, R9, 0x10000, RZ ;  /* 0x0001000009167824 */ /* 0x000fe200078e00ff */
[----:B------:R-:W-:Y:S01]  /*0b70*/  LOP3.LUT R21, R21, 0xffff0000, RZ, 0xc0, !PT ;  /* 0xffff000015157812 */ /* 0x000fe200078ec0ff */
[----:B------:R-:W-:Y:S01]  /*0b80*/  IMAD.U32 R2, R7, 0x10000, RZ ;  /* 0x0001000007027824 */ /* 0x000fe200078e00ff */
[----:B------:R-:W-:Y:S01]  /*0b90*/  LOP3.LUT R33, R33, 0xffff0000, RZ, 0xc0, !PT ;  /* 0xffff000021217812 */ /* 0x000fe200078ec0ff */
[----:B------:R-:W-:Y:S01]  /*0ba0*/  FFMA.FTZ R22, R39, R22, R32 ;  /* 0x0000001627167223 */ /* 0x000fe20000010020 */
[----:B------:R-:W-:Y:S01]  /*0bb0*/  LOP3.LUT R9, R9, 0xffff0000, RZ, 0xc0, !PT ;  /* 0xffff000009097812 */ /* 0x000fe200078ec0ff */
[----:B------:R-:W-:Y:S01]  /*0bc0*/  FFMA.FTZ R4, R4, R21, R36 ;  /* 0x0000001504047223 */ /* 0x000fe20000010024 */
[----:B------:R-:W-:Y:S01]  /*0bd0*/  SHF.L.U32 R8, R6, 0x10, RZ ;  /* 0x0000001006087819 */ /* 0x000fe200000006ff */
[----:B------:R-:W-:Y:S01]  /*0be0*/  IMAD.U32 R21, R10, 0x10000, RZ ;  /* 0x000100000a157824 */ /* 0x000fe200078e00ff */
[----:B------:R-:W-:Y:S01]  /*0bf0*/  SHF.L.U32 R32, R34, 0x10, RZ ;  /* 0x0000001022207819 */ /* 0x000fe200000006ff */
[----:B------:R-:W-:Y:S01]  /*0c00*/  FFMA.FTZ R9, R33, R9, R22 ;  /* 0x0000000921097223 */ /* 0x000fe20000010016 */
[----:B------:R-:W-:Y:S01]  /*0c10*/  LOP3.LUT R5, R6, 0xffff0000, RZ, 0xc0, !PT ;  /* 0xffff000006057812 */ /* 0x000fe200078ec0ff */
[----:B------:R-:W-:Y:S01]  /*0c20*/  FFMA.FTZ R4, R8, R37, R4 ;  /* 0x0000002508047223 */ /* 0x000fe20000010004 */
[----:B------:R-:W-:Y:S01]  /*0c30*/  LOP3.LUT R8, R34, 0xffff0000, RZ, 0xc0, !PT ;  /* 0xffff000022087812 */ /* 0x000fe200078ec0ff */
[----:B------:R-:W-:Y:S01]  /*0c40*/  FFMA.FTZ R9, R32, R21, R9 ;  /* 0x0000001520097223 */ /* 0x000fe20000010009 */
[----:B------:R-:W-:Y:S01]  /*0c50*/  LOP3.LUT R10, R10, 0xffff0000, RZ, 0xc0, !PT ;  /* 0xffff00000a0a7812 */ /* 0x000fe200078ec0ff */
[----:B------:R-:W-:Y:S01]  /*0c60*/  FFMA.FTZ R4, R5, R20, R4 ;  /* 0x0000001405047223 */ /* 0x000fe20000010004 */
[----:B------:R-:W-:Y:S01]  /*0c70*/  LOP3.LUT R6, R7, 0xffff0000, RZ, 0xc0, !PT ;  /* 0xffff000007067812 */ /* 0x000fe200078ec0ff */
[----:B------:R-:W-:Y:S01]  /*0c80*/  IMAD.U32 R7, R23, 0x10000, RZ ;  /* 0x0001000017077824 */ /* 0x000fe200078e00ff */
[----:B------:R-:W-:Y:S01]  /*0c90*/  SHF.L.U32 R5, R35, 0x10, RZ ;  /* 0x0000001023057819 */ /* 0x000fe200000006ff */
[----:B------:R-:W-:Y:S01]  /*0ca0*/  IMAD.U32 R20, R11, 0x10000, RZ ;  /* 0x000100000b147824 */ /* 0x000fe200078e00ff */
[----:B------:R-:W-:Y:S01]  /*0cb0*/  LOP3.LUT R23, R23, 0xffff0000, RZ, 0xc0, !PT ;  /* 0xffff000017177812 */ /* 0x000fe200078ec0ff */
[----:B------:R-:W-:Y:S01]  /*0cc0*/  FFMA.FTZ R8, R8, R10, R9 ;  /* 0x0000000a08087223 */ /* 0x000fe20000010009 */
[----:B------:R-:W-:Y:S01]  /*0cd0*/  LOP3.LUT R35, R35, 0xffff0000, RZ, 0xc0, !PT ;  /* 0xffff000023237812 */ /* 0x000fe200078ec0ff */
[----:B------:R-:W-:Y:S01]  /*0ce0*/  FFMA.FTZ R4, R2, R7, R4 ;  /* 0x0000000702047223 */ /* 0x000fe20000010004 */
[----:B------:R-:W-:Y:S01]  /*0cf0*/  SHF.L.U32 R2, R12, 0x10, RZ ;  /* 0x000000100c027819 */ /* 0x000fe200000006ff */
[----:B------:R-:W-:Y:S01]  /*0d00*/  FFMA.FTZ R8, R5, R20, R8 ;  /* 0x0000001405087223 */ /* 0x000fe20000010008 */
[----:B------:R-:W-:Y:S01]  /*0d10*/  LOP3.LUT R10, R11, 0xffff0000, RZ, 0xc0, !PT ;  /* 0xffff00000b0a7812 */ /* 0x000fe200078ec0ff */
        /* <DEDUP_REMOVED lines=8> */
[C---:B------:R-:W-:Y:S01]  /*0da0*/  IMAD.U32 R4, R16.reuse, 0x10000, RZ ;  /* 0x0001000010047824 */ /* 0x040fe200078e00ff */
[----:B------:R-:W-:-:S02]  /*0db0*/  LOP3.LUT R16, R16, 0xffff0000, RZ, 0xc0, !PT ;  /* 0xffff000010107812 */ /* 0x000fc400078ec0ff */
[----:B------:R-:W-:Y:S01]  /*0dc0*/  SHF.L.U32 R6, R29, 0x10, RZ ;  /* 0x000000101d067819 */ /* 0x000fe200000006ff */
[----:B------:R-:W-:Y:S01]  /*0dd0*/  FFMA.FTZ R4, R7, R4, R8 ;  /* 0x0000000407047223 */ /* 0x000fe20000010008 */
[----:B------:R-:W-:Y:S01]  /*0de0*/  LOP3.LUT R29, R29, 0xffff0000, RZ, 0xc0, !PT ;  /* 0xffff00001d1d7812 */ /* 0x000fe200078ec0ff */
[----:B------:R-:W-:Y:S01]  /*0df0*/  FFMA.FTZ R12, R12, R5, R2 ;  /* 0x000000050c0c7223 */ /* 0x000fe20000010002 */
[----:B------:R-:W-:Y:S01]  /*0e00*/  SHF.L.U32 R2, R13, 0x10, RZ ;  /* 0x000000100d027819 */ /* 0x000fe200000006ff */
[----:B------:R-:W-:Y:S01]  /*0e10*/  IMAD.U32 R5, R25, 0x10000, RZ ;  /* 0x0001000019057824 */ /* 0x000fe200078e00ff */
[----:B------:R-:W-:Y:S01]  /*0e20*/  LOP3.LUT R13, R13, 0xffff0000, RZ, 0xc0, !PT ;  /* 0xffff00000d0d7812 */ /* 0x000fe200078ec0ff */
[----:B------:R-:W-:Y:S01]  /*0e30*/  FFMA.FTZ R9, R9, R16, R4 ;  /* 0x0000001009097223 */ /* 0x000fe20000010004 */
[----:B------:R-:W-:Y:S01]  /*0e40*/  LOP3.LUT R4, R25, 0xffff0000, RZ, 0xc0, !PT ;  /* 0xffff000019047812 */ /* 0x000fe200078ec0ff */
[----:B------:R-:W-:Y:S01]  /*0e50*/  FFMA.FTZ R2, R2, R5, R12 ;  /* 0x0000000502027223 */ /* 0x000fe2000001000c */
[----:B------:R-:W-:Y:S01]  /*0e60*/  LOP3.LUT R11, R30, 0xffff0000, RZ, 0xc0, !PT ;  /* 0xffff00001e0b7812 */ /* 0x000fe200078ec0ff */
[C---:B------:R-:W-:Y:S01]  /*0e70*/  IMAD.U32 R7, R17.reuse, 0x10000, RZ ;  /* 0x0001000011077824 */ /* 0x040fe200078e00ff */
        /* <DEDUP_REMOVED lines=10> */
[----:B------:R-:W-:Y:S01]  /*0f20*/  SHF.L.U32 R5, R27, 0x10, RZ ;  /* 0x000000101b057819 */ /* 0x000fe200000006ff */
[----:B------:R-:W-:Y:S01]  /*0f30*/  FFMA.FTZ R7, R14, R7, R2 ;  /* 0x000000070e077223 */ /* 0x000fe20000010002 */
[----:B------:R-:W-:Y:S01]  /*0f40*/  SHF.L.U32 R2, R15, 0x10, RZ ;  /* 0x000000100f027819 */ /* 0x000fe200000006ff */
[C---:B------:R-:W-:Y:S01]  /*0f50*/  IMAD.U32 R4, R18.reuse, 0x10000, RZ ;  /* 0x0001000012047824 */ /* 0x040fe200078e00ff */
[----:B------:R-:W-:-:S02]  /*0f60*/  LOP3.LUT R18, R18, 0xffff0000, RZ, 0xc0, !PT ;  /* 0xffff000012127812 */ /* 0x000fc400078ec0ff */
[----:B------:R-:W-:Y:S01]  /*0f70*/  LOP3.LUT R15, R15, 0xffff0000, RZ, 0xc0, !PT ;  /* 0xffff00000f0f7812 */ /* 0x000fe200078ec0ff */
[----:B------:R-:W-:Y:S01]  /*0f80*/  FFMA.FTZ R6, R9, R4, R6 ;  /* 0x0000000409067223 */ /* 0x000fe20000010006 */
[----:B------:R-:W-:Y:S01]  /*0f90*/  LOP3.LUT R4, R27, 0xffff0000, RZ, 0xc0, !PT ;  /* 0xffff00001b047812 */ /* 0x000fe200078ec0ff */
[----:B------:R-:W-:Y:S01]  /*0fa0*/  FFMA.FTZ R2, R2, R5, R7 ;  /* 0x0000000502027223 */ /* 0x000fe20000010007 */
[----:B------:R-:W-:Y:S01]  /*0fb0*/  SHF.L.U32 R7, R19, 0x10, RZ ;  /* 0x0000001013077819 */ /* 0x000fe200000006ff */
[C---:B------:R-:W-:Y:S01]  /*0fc0*/  IMAD.U32 R5, R31.reuse, 0x10000, RZ ;  /* 0x000100001f057824 */ /* 0x040fe200078e00ff */
[----:B------:R-:W-:Y:S01]  /*0fd0*/  LOP3.LUT R31, R31, 0xffff0000, RZ, 0xc0, !PT ;  /* 0xffff00001f1f7812 */ /* 0x000fe200078ec0ff */
[----:B------:R-:W-:Y:S01]  /*0fe0*/  FFMA.FTZ R6, R11, R18, R6 ;  /* 0x000000120b067223 */ /* 0x000fe20000010006 */
[----:B------:R-:W-:Y:S01]  /*0ff0*/  LOP3.LUT R19, R19, 0xffff0000, RZ, 0xc0, !PT ;  /* 0xffff000013137812 */ /* 0x000fe200078ec0ff */
[----:B------:R-:W-:Y:S01]  /*1000*/  FFMA.FTZ R2, R15, R4, R2 ;  /* 0x000000040f027223 */ /* 0x000fe20000010002 */
[----:B------:R-:W-:Y:S01]  /*1010*/  LOP3.LUT P0, RZ, R0, 0x7, RZ, 0xc0, !PT ;  /* 0x0000000700ff7812 */ /* 0x000fe2000780c0ff */
[----:B------:R-:W-:-:S03]  /*1020*/  FFMA.FTZ R6, R5, R7, R6 ;  /* 0x0000000705067223 */ /* 0x000fc60000010006 */
[----:B------:R-:W0:Y:S01]  /*1030*/  SHFL.BFLY PT, R5, R2, 0x4, 0x1f ;  /* 0x0c801f0002057f89 */ /* 0x000e2200000e0000 */
[----:B------:R-:W-:-:S05]  /*1040*/  FFMA.FTZ R6, R31, R19, R6 ;  /* 0x000000131f067223 */ /* 0x000fca0000010006 */
[----:B------:R-:W1:Y:S01]  /*1050*/  SHFL.BFLY PT, R7, R6, 0x4, 0x1f ;  /* 0x0c801f0006077f89 */ /* 0x000e6200000e0000 */
[----:B0-----:R-:W-:-:S05]  /*1060*/  FADD.FTZ R5, R2, R5 ;  /* 0x0000000502057221 */ /* 0x001fca0000010000 */
[----:B------:R-:W0:Y:S01]  /*1070*/  SHFL.BFLY PT, R4, R5, 0x2, 0x1f ;  /* 0x0c401f0005047f89 */ /* 0x000e2200000e0000 */
[----:B-1----:R-:W-:-:S05]  /*1080*/  FADD.FTZ R7, R6, R7 ;  /* 0x0000000706077221 */ /* 0x002fca0000010000 */
[----:B------:R-:W1:Y:S01]  /*1090*/  SHFL.BFLY PT, R8, R7, 0x2, 0x1f ;  /* 0x0c401f0007087f89 */ /* 0x000e6200000e0000 */
[----:B0-----:R-:W-:Y:S01]  /*10a0*/  FADD.FTZ R10, R5, R4 ;  /* 0x00000004050a7221 */ /* 0x001fe20000010000 */
[----:B------:R-:W-:Y:S02]  /*10b0*/  LEA.HI R4, P1, R0, R3, RZ, 0x1d ;  /* 0x0000000300047211 */ /* 0x000fe4000783e8ff */
[----:B------:R-:W-:Y:S02]  /*10c0*/  SHF.R.S32.HI R3, RZ, 0x1f, R3 ;  /* 0x0000001fff037819 */ /* 0x000fe40000011403 */
[----:B------:R-:W0:Y:S01]  /*10d0*/  SHFL.BFLY PT, R11, R10, 0x1, 0x1f ;  /* 0x0c201f000a0b7f89 */ /* 0x000e2200000e0000 */
[----:B-1----:R-:W-:Y:S01]  /*10e0*/  FADD.FTZ R8, R7, R8 ;  /* 0x0000000807087221 */ /* 0x002fe20000010000 */
[----:B------:R-:W-:Y:S02]  /*10f0*/  IADD3.X R3, RZ, R3, RZ, P1, !PT ;  /* 0x00000003ff037210 */ /* 0x000fe40000ffe4ff */
[----:B------:R-:W-:-:S02]  /*1100*/  LEA R2, P1, R4, c[0x0][0x3c8], 0x2 ;  /* 0x0000f20004027a11 */ /* 0x000fc400078210ff */
[----:B------:R-:W1:Y:S02]  /*1110*/  SHFL.BFLY PT, R9, R8, 0x1, 0x1f ;  /* 0x0c201f0008097f89 */ /* 0x000e6400000e0000 */
[----:B------:R-:W-:Y:S01]  /*1120*/  LEA.HI.X R3, R4, c[0x0][0x3cc], R3, 0x2, P1 ;  /* 0x0000f30004037a11 */ /* 0x000fe200008f1403 */
[----:B0-----:R-:W-:-:S04]  /*1130*/  @!P0 FADD.FTZ R0, R10, R11 ;  /* 0x0000000b0a008221 */ /* 0x001fc80000010000 */
[----:B------:R-:W-:Y:S02]  /*1140*/  @!P0 FMUL.FTZ R5, R0, c[0x0][0x2d4] ;  /* 0x0000b50000058a20 */ /* 0x000fe40000410000 */
[----:B-1----:R-:W-:-:S03]  /*1150*/  FADD.FTZ R9, R8, R9 ;  /* 0x0000000908097221 */ /* 0x002fc60000010000 */
[----:B------:R0:W-:Y:S01]  /*1160*/  @!P0 STG.E [R2.64], R5 ;  /* 0x0000000502008986 */ /* 0x0001e2000c101904 */
[----:B------:R-:W-:Y:S05]  /*1170*/  @P0 EXIT ;  /* 0x000000000000094d */ /* 0x000fea0003800000 */
[----:B------:R-:W-:-:S05]  /*1180*/  FMUL.FTZ R9, R9, c[0x0][0x2d4] ;  /* 0x0000b50009097a20 */ /* 0x000fca0000410000 */
[----:B------:R-:W-:Y:S01]  /*1190*/  STG.E [R2.64+0x80], R9 ;  /* 0x0000800902007986 */ /* 0x000fe2000c101904 */
[----:B------:R-:W-:Y:S05]  /*11a0*/  EXIT ;  /* 0x000000000000794d */ /* 0x000fea0003800000 */
.L_x_623:
        /* <DEDUP_REMOVED lines=13> */
.L_x_1079:


//--------------------- .text._ZN5flash25flash_bwd_dot_do_o_kernelILb1E23Flash_bwd_kernel_traitsILi128ELi64ELi64ELi8ELi4ELi2ELi2ELb1ELb0EN7cutlass10bfloat16_tE19Flash_kernel_traitsILi128ELi64ELi64ELi8ES3_EEEEvNS_16Flash_bwd_paramsE --------------------------
	.section	.text._ZN5flash25flash_bwd_dot_do_o_kernelILb1E23Flash_bwd_kernel_traitsILi128ELi64ELi64ELi8ELi4ELi2ELi2ELb1ELb0EN7cutlass10bfloat16_tE19Flash_kernel_traitsILi128ELi64ELi64ELi8ES3_EEEEvNS_16Flash_bwd_paramsE,"ax",@progbits
	.sectioninfo	@"SHI_REGISTERS=49"
	.align	128
        .global         _ZN5flash25flash_bwd_dot_do_o_kernelILb1E23Flash_bwd_kernel_traitsILi128ELi64ELi64ELi8ELi4ELi2ELi2ELb1ELb0EN7cutlass10bfloat16_tE19Flash_kernel_traitsILi128ELi64ELi64ELi8ES3_EEEEvNS_16Flash_bwd_paramsE
        .type           _ZN5flash25flash_bwd_dot_do_o_kernelILb1E23Flash_bwd_kernel_traitsILi128ELi64ELi64ELi8ELi4ELi2ELi2ELb1ELb0EN7cutlass10bfloat16_tE19Flash_kernel_traitsILi128ELi64ELi64ELi8ES3_EEEEvNS_16Flash_bwd_paramsE,@function
        .size           _ZN5flash25flash_bwd_dot_do_o_kernelILb1E23Flash_bwd_kernel_traitsILi128ELi64ELi64ELi8ELi4ELi2ELi2ELb1ELb0EN7cutlass10bfloat16_tE19Flash_kernel_traitsILi128ELi64ELi64ELi8ES3_EEEEvNS_16Flash_bwd_paramsE,(.L_x_1080 - _ZN5flash25flash_bwd_dot_do_o_kernelILb1E23Flash_bwd_kernel_traitsILi128ELi64ELi64ELi8ELi4ELi2ELi2ELb1ELb0EN7cutlass10bfloat16_tE19Flash_kernel_traitsILi128ELi64ELi64ELi8ES3_EEEEvNS_16Flash_bwd_paramsE)
        .other          _ZN5flash25flash_bwd_dot_do_o_kernelILb1E23Flash_bwd_kernel_traitsILi128ELi64ELi64ELi8ELi4ELi2ELi2ELb1ELb0EN7cutlass10bfloat16_tE19Flash_kernel_traitsILi128ELi64ELi64ELi8ES3_EEEEvNS_16Flash_bwd_paramsE,@"STO_CUDA_ENTRY STV_DEFAULT"
_ZN5flash25flash_bwd_dot_do_o_kernelILb1E23Flash_bwd_kernel_traitsILi128ELi64ELi64ELi8ELi4ELi2ELi2ELb1ELb0EN7cutlass10bfloat16_tE19Flash_kernel_traitsILi128ELi64ELi64ELi8ES3_EEEEvNS_16Flash_bwd_paramsE:
.text._ZN5flash25flash_bwd_dot_do_o_kernelILb1E23Flash_bwd_kernel_traitsILi128ELi64ELi64ELi8ELi4ELi2ELi2ELb1ELb0EN7cutlass10bfloat16_tE19Flash_kernel_traitsILi128ELi64ELi64ELi8ES3_EEEEvNS_16Flash_bwd_paramsE:
        /* <DEDUP_REMOVED lines=19> */
[----:B------:R-:W-:Y:S01]  /*0130*/  ISETP.NE.AND P1, PT, R12, -0x1, PT ;  /* 0xffffffff0c00780c */ /* 0x000fe20003f25270 */
[----:B------:R-:W-:Y:S01]  /*0140*/  IMAD.WIDE R2, R9, 0x80, RZ ;  /* 0x0000008009027825 */ /* 0x000fe200078e02ff */
[----:B------:R-:W-:Y:S01]  /*0150*/  MOV R38, c[0x0][0x1c0] ;  /* 0x0000700000267a02 */ /* 0x000fe20000000f00 */
[----:B------:R-:W0:Y:S01]  /*0160*/  S2R R42, SR_CTAID.Z ;  /* 0x00000000002a7919 */ /* 0x000e220000002700 */
[----:B------:R-:W-:Y:S02]  /*0170*/  ULDC.U8 UR6, c[0x0][0x328] ;  /* 0x0000ca0000067ab9 */ /* 0x000fe40000000000 */
[----:B------:R-:W-:Y:S02]  /*0180*/  SEL R18, R2, RZ, P0 ;  /* 0x000000ff02127207 */ /* 0x000fe40000000000 */
[----:B------:R-:W-:Y:S01]  /*0190*/  SEL R20, R3, RZ, P0 ;  /* 0x000000ff03147207 */ /* 0x000fe20000000000 */
[----:B------:R-:W-:Y:S01]  /*01a0*/  IMAD.WIDE R2, R9, c[0x0][0x224], RZ ;  /* 0x0000890009027a25 */ /* 0x000fe200078e02ff */
[----:B------:R-:W-:-:S03]  /*01b0*/  SHF.R.S32.HI R11, RZ, 0x1f, R38 ;  /* 0x0000001fff0b7819 */ /* 0x000fc60000011426 */
[--C-:B------:R-:W-:Y:S01]  /*01c0*/  @!P1 SHF.R.S32.HI R0, RZ, 0x1f, R9.reuse ;  /* 0x0000001fff009819 */ /* 0x100fe20000011409 */
[----:B------:R-:W-:Y:S01]  /*01d0*/  @P1 IMAD.WIDE.U32 R4, R12, c[0x0][0x370], RZ ;  /* 0x0000dc000c041a25 */ /* 0x000fe200078e00ff */
[----:B------:R-:W-:-:S03]  /*01e0*/  @!P1 SHF.R.S32.HI R19, RZ, 0x1f, R9 ;  /* 0x0000001fff139819 */ /* 0x000fc60000011409 */
[----:B------:R-:W-:Y:S02]  /*01f0*/  @!P1 IMAD R0, R0, c[0x0][0x368], RZ ;  /* 0x0000da0000009a24 */ /* 0x000fe400078e02ff */
[----:B------:R-:W-:Y:S02]  /*0200*/  IMAD R13, R3, c[0x0][0x1c0], RZ ;  /* 0x00007000030d7a24 */ /* 0x000fe400078e02ff */
[----:B------:R-:W-:-:S04]  /*0210*/  @!P1 IMAD.WIDE.U32 R14, R9, c[0x0][0x368], RZ ;  /* 0x0000da00090e9a25 */ /* 0x000fc800078e00ff */
[----:B------:R-:W-:Y:S02]  /*0220*/  @!P1 IMAD R3, R9, c[0x0][0x36c], R0 ;  /* 0x0000db0009039a24 */ /* 0x000fe400078e0200 */
[C---:B------:R-:W-:Y:S02]  /*0230*/  @P1 IMAD R5, R12.reuse, c[0x0][0x374], R5 ;  /* 0x0000dd000c051a24 */ /* 0x040fe400078e0205 */
[----:B------:R-:W-:-:S04]  /*0240*/  @P1 IMAD.WIDE.U32 R16, R12, c[0x0][0x1e8], RZ ;  /* 0x00007a000c101a25 */ /* 0x000fc800078e00ff */
[C---:B------:R-:W-:Y:S02]  /*0250*/  IMAD R13, R2.reuse, R11, R13 ;  /* 0x0000000b020d7224 */ /* 0x040fe400078e020d */
[----:B------:R-:W-:Y:S01]  /*0260*/  @!P1 IMAD R0, R19, c[0x0][0x1e0], RZ ;  /* 0x0000780013009a24 */ /* 0x000fe200078e02ff */
[----:B------:R-:W-:Y:S01]  /*0270*/  @P1 MOV R19, R12 ;  /* 0x0000000c00131202 */ /* 0x000fe20000000f00 */
[----:B------:R-:W-:Y:S01]  /*0280*/  @!P1 IMAD.IADD R5, R15, 0x1, R3 ;  /* 0x000000010f059824 */ /* 0x000fe200078e0203 */
[----:B------:R-:W-:Y:S01]  /*0290*/  @!P1 MOV R19, 0xffffffff ;  /* 0xffffffff00139802 */ /* 0x000fe20000000f00 */
[----:B------:R-:W-:-:S04]  /*02a0*/  IMAD.WIDE.U32 R2, R2, c[0x0][0x1c0], RZ ;  /* 0x0000700002027a25 */ /* 0x000fc800078e00ff */
[----:B------:R-:W-:Y:S01]  /*02b0*/  @P1 IMAD.MOV.U32 R6, RZ, RZ, R4 ;  /* 0x000000ffff061224 */ /* 0x000fe200078e0004 */
[----:B------:R-:W-:Y:S01]  /*02c0*/  @!P1 MOV R6, R14 ;  /* 0x0000000e00069202 */ /* 0x000fe20000000f00 */
[----:B------:R-:W-:Y:S02]  /*02d0*/  @P1 IMAD.MOV.U32 R8, RZ, RZ, R16 ;  /* 0x000000ffff081224 */ /* 0x000fe400078e0010 */
[----:B------:R-:W-:-:S04]  /*02e0*/  @!P1 IMAD.WIDE.U32 R14, R9, c[0x0][0x1e0], RZ ;  /* 0x00007800090e9a25 */ /* 0x000fc800078e00ff */
[----:B------:R-:W-:Y:S02]  /*02f0*/  @!P1 IMAD R11, R9, c[0x0][0x1e4], R0 ;  /* 0x00007900090b9a24 */ /* 0x000fe400078e0200 */
[----:B------:R-:W-:Y:S02]  /*0300*/  IMAD.MOV.U32 R16, RZ, RZ, c[0x0][0x22c] ;  /* 0x00008b00ff107624 */ /* 0x000fe400078e00ff */
[----:B------:R-:W-:Y:S01]  /*0310*/  IMAD.IADD R0, R3, 0x1, R13 ;  /* 0x0000000103007824 */ /* 0x000fe200078e020d */
[----:B------:R-:W-:Y:S01]  /*0320*/  IADD3 R13, P0, R7, R18, RZ ;  /* 0x00000012070d7210 */ /* 0x000fe20007f1e0ff */
[----:B------:R-:W-:Y:S01]  /*0330*/  @P1 IMAD R4, R12, c[0x0][0x1ec], R17 ;  /* 0x00007b000c041a24 */ /* 0x000fe200078e0211 */
[----:B------:R-:W-:Y:S01]  /*0340*/  @!P1 IADD3 R4, R15, R11, RZ ;  /* 0x0000000b0f049210 */ /* 0x000fe20007ffe0ff */
[----:B------:R-:W-:Y:S01]  /*0350*/  HFMA2.MMA R17, -RZ, RZ, 0, 0 ;  /* 0x00000000ff117435 */ /* 0x000fe200000001ff */
[----:B------:R-:W-:Y:S01]  /*0360*/  SHF.R.S32.HI R3, RZ, 0x1f, R16 ;  /* 0x0000001fff037819 */ /* 0x000fe20000011410 */
[----:B------:R-:W-:Y:S01]  /*0370*/  @!P1 IMAD.MOV.U32 R8, RZ, RZ, R14 ;  /* 0x000000ffff089224 */ /* 0x000fe200078e000e */
[----:B------:R-:W-:Y:S01]  /*0380*/  SHF.R.S32.HI R11, RZ, 0x1f, R7 ;  /* 0x0000001fff0b7819 */ /* 0x000fe20000011407 */
[----:B------:R-:W-:-:S02]  /*0390*/  IMAD R16, R0, c[0x0][0x22c], RZ ;  /* 0x00008b0000107a24 */ /* 0x000fc400078e02ff */
[----:B------:R-:W-:Y:S01]  /*03a0*/  IMAD.WIDE R14, R38, c[0x0][0x22c], RZ ;  /* 0x00008b00260e7a25 */ /* 0x000fe200078e02ff */
[----:B------:R-:W1:Y:S03]  /*03b0*/  S2R R0, SR_TID.X ;  /* 0x0000000000007919 */ /* 0x000e660000002100 */
[----:B------:R-:W-:Y:S02]  /*03c0*/  IMAD R23, R3, R2, R16 ;  /* 0x0000000203177224 */ /* 0x000fe400078e0210 */
[----:B------:R-:W-:Y:S02]  /*03d0*/  IMAD R21, R15, R19, RZ ;  /* 0x000000130f157224 */ /* 0x000fe400078e02ff */
[----:B------:R-:W-:Y:S01]  /*03e0*/  IMAD.X R3, R11, 0x1, R20, P0 ;  /* 0x000000010b037824 */ /* 0x000fe200000e0614 */
[----:B------:R-:W-:Y:S01]  /*03f0*/  ISETP.NE.AND P0, PT, RZ, UR6, PT ;  /* 0x00000006ff007c0c */ /* 0x000fe2000bf05270 */
[----:B------:R-:W-:-:S02]  /*0400*/  IMAD R25, R14, R17, R21 ;  /* 0x000000110e197224 */ /* 0x000fc400078e0215 */
[----:B------:R-:W-:-:S04]  /*0410*/  IMAD.WIDE.U32 R16, R2, c[0x0][0x22c], RZ ;  /* 0x00008b0002107a25 */ /* 0x000fc800078e00ff */
[----:B------:R-:W-:Y:S01]  /*0420*/  IMAD R20, R3, R14, RZ ;  /* 0x0000000e03147224 */ /* 0x000fe200078e02ff */
[----:B------:R-:W-:Y:S01]  /*0430*/  IADD3 R23, R17, R23, RZ ;  /* 0x0000001711177210 */ /* 0x000fe20007ffe0ff */
[----:B------:R-:W-:-:S04]  /*0440*/  IMAD.WIDE.U32 R18, R14, R19, RZ ;  /* 0x000000130e127225 */ /* 0x000fc800078e00ff */
[----:B0-----:R-:W-:Y:S01]  /*0450*/  IMAD R21, R42, c[0x0][0x22c], RZ ;  /* 0x00008b002a157a24 */ /* 0x001fe200078e02ff */
[----:B------:R-:W-:Y:S01]  /*0460*/  SEL R18, R16, R18, !P1 ;  /* 0x0000001210127207 */ /* 0x000fe20004800000 */
[----:B------:R-:W-:-:S03]  /*0470*/  IMAD.WIDE.U32 R2, R13, R14, RZ ;  /* 0x0000000e0d027225 */ /* 0x000fc600078e00ff */
[----:B------:R-:W-:Y:S01]  /*0480*/  SHF.R.S32.HI R14, RZ, 0x1f, R21 ;  /* 0x0000001fff0e7819 */ /* 0x000fe20000011415 */
[----:B------:R-:W-:Y:S01]  /*0490*/  IMAD R17, R15, R13, R20 ;  /* 0x0000000d0f117224 */ /* 0x000fe200078e0214 */
[----:B------:R-:W-:Y:S01]  /*04a0*/  SHF.R.S32.HI R13, RZ, 0x1f, R42 ;  /* 0x0000001fff0d7819 */ /* 0x000fe2000001142a */
[----:B------:R-:W-:-:S03]  /*04b0*/  @P1 IMAD.IADD R23, R19, 0x1, R25 ;  /* 0x0000000113171824 */ /* 0x000fc600078e0219 */
[----:B------:R-:W-:Y:S01]  /*04c0*/  IADD3 R17, R3, R17, RZ ;  /* 0x0000001103117210 */ /* 0x000fe20007ffe0ff */
[----:B------:R-:W-:Y:S05]  /*04d0*/  @!P0 BRA `(.L_x_624) ;  /* 0x0000007000008947 */ /* 0x000fea0003800000 */
[C---:B-1----:R-:W-:Y:S01]  /*04e0*/  @!P1 IMAD R12, R9.reuse, c[0x0][0x224], RZ ;  /* 0x00008900090c9a24 */ /* 0x042fe200078e02ff */
[----:B------:R-:W-:Y:S01]  /*04f0*/  MOV R16, c[0x0][0x210] ;  /* 0x0000840000107a02 */ /* 0x000fe20000000f00 */
[----:B------:R-:W-:Y:S02]  /*0500*/  IMAD.MOV.U32 R15, RZ, RZ, 0x80 ;  /* 0x00000080ff0f7424 */ /* 0x000fe400078e00ff */
[----:B------:R-:W-:Y:S02]  /*0510*/  IMAD R12, R9, 0x80, R12 ;  /* 0x00000080090c7824 */ /* 0x000fe400078e020c */
[----:B------:R-:W-:-:S04]  /*0520*/  IMAD R9, R15, R16, c[0x0][0x234] ;  /* 0x00008d000f097624 */ /* 0x000fc800078e0210 */
[----:B------:R-:W-:Y:S01]  /*0530*/  IMAD R12, R9, R42, R12 ;  /* 0x0000002a090c7224 */ /* 0x000fe200078e020c */
[----:B------:R-:W-:Y:S05]  /*0540*/  BRA `(.L_x_625) ;  /* 0x0000002000007947 */ /* 0x000fea0003800000 */
.L_x_624:
[----:B-1----:R-:W-:-:S04]  /*0550*/  IMAD R9, R9, c[0x0][0x1c0], R42 ;  /* 0x0000700009097a24 */ /* 0x002fc800078e022a */
[----:B------:R-:W-:Y:S02]  /*0560*/  IMAD R12, R9, c[0x0][0x224], RZ ;  /* 0x00008900090c7a24 */ /* 0x000fe400078e02ff */
.L_x_625:
[----:B------:R-:W-:Y:S01]  /*0570*/  SHF.R.S32.HI R3, RZ, 0x1f, R0 ;  /* 0x0000001fff037819 */ /* 0x000fe20000011400 */
[----:B------:R-:W-:Y:S01]  /*0580*/  IMAD R38, R38, c[0x0][0x22c], RZ ;  /* 0x00008b0026267a24 */ /* 0x000fe200078e02ff */
[----:B------:R-:W-:Y:S01]  /*0590*/  IADD3 R16, P0, P1, R2, R18, R21 ;  /* 0x0000001202107210 */ /* 0x000fe2000791e015 */
[----:B------:R-:W-:Y:S01]  /*05a0*/  IMAD.IADD R21, R10, 0x1, -R7 ;  /* 0x000000010a157824 */ /* 0x000fe200078e0a07 */
[-C--:B------:R-:W-:Y:S01]  /*05b0*/  LEA.HI R40, R3, R0.reuse, RZ, 0x3 ;  /* 0x0000000003287211 */ /* 0x080fe200078f18ff */
[----:B------:R-:W-:Y:S01]  /*05c0*/  IMAD R45, R13, c[0x0][0x1f0], RZ ;  /* 0x00007c000d2d7a24 */ /* 0x000fe200078e02ff */
[----:B------:R-:W-:Y:S01]  /*05d0*/  LEA.HI R9, R3, R0, RZ, 0x4 ;  /* 0x0000000003097211 */ /* 0x000fe200078f20ff */
[----:B------:R-:W-:Y:S01]  /*05e0*/  BSSY B0, `(.L_x_626) ;  /* 0x000003a000007945 */ /* 0x000fe20003800000 */
[----:B------:R-:W-:Y:S01]  /*05f0*/  LOP3.LUT R3, R40, 0x1ffffff8, RZ, 0xc0, !PT ;  /* 0x1ffffff828037812 */ /* 0x000fe200078ec0ff */
[----:B------:R-:W-:Y:S01]  /*0600*/  IMAD R45, R42, c[0x0][0x1f4], R45 ;  /* 0x00007d002a2d7a24 */ /* 0x000fe200078e022d */
[----:B------:R-:W-:-:S02]  /*0610*/  LOP3.LUT R15, R9, 0x3ffffff0, RZ, 0xc0, !PT ;  /* 0x3ffffff0090f7812 */ /* 0x000fc400078ec0ff */
[----:B------:R-:W-:Y:S01]  /*0620*/  SHF.R.S32.HI R9, RZ, 0x4, R9 ;  /* 0x00000004ff097819 */ /* 0x000fe20000011409 */
[----:B------:R-:W-:Y:S01]  /*0630*/  IMAD.IADD R3, R0, 0x1, -R3 ;  /* 0x0000000100037824 */ /* 0x000fe200078e0a03 */
[----:B------:R-:W-:Y:S02]  /*0640*/  IADD3 R15, -R15, R0, RZ ;  /* 0x000000000f0f7210 */ /* 0x000fe40007ffe1ff */
[----:B------:R-:W-:Y:S01]  /*0650*/  IADD3.X R18, R17, R23, R14, P0, P1 ;  /* 0x0000001711127210 */ /* 0x000fe200007e240e */
[----:B------:R-:W-:Y:S01]  /*0660*/  IMAD.SHL.U32 R2, R3, 0x8, RZ ;  /* 0x0000000803027824 */ /* 0x000fe200078e00ff */
[----:B------:R-:W-:Y:S01]  /*0670*/  SHF.L.U32 R15, R15, 0x2, RZ ;  /* 0x000000020f0f7819 */ /* 0x000fe200000006ff */
[----:B------:R-:W-:Y:S01]  /*0680*/  IMAD R14, R11, c[0x0][0x1e8], RZ ;  /* 0x00007a000b0e7a24 */ /* 0x000fe200078e02ff */
[----:B------:R-:W-:Y:S01]  /*0690*/  IADD3 R39, R7, R12, RZ ;  /* 0x0000000c07277210 */ /* 0x000fe20007ffe0ff */
[----:B------:R-:W-:Y:S01]  /*06a0*/  IMAD R12, R11, c[0x0][0x370], RZ ;  /* 0x0000dc000b0c7a24 */ /* 0x000fe200078e02ff */
[----:B------:R-:W-:Y:S01]  /*06b0*/  SHF.R.S32.HI R3, RZ, 0x1f, R2 ;  /* 0x0000001fff037819 */ /* 0x000fe20000011402 */
[----:B------:R-:W-:Y:S01]  /*06c0*/  IMAD R9, R9, R38, R15 ;  /* 0x0000002609097224 */ /* 0x000fe200078e020f */
[----:B------:R-:W-:Y:S01]  /*06d0*/  SHF.R.S32.HI R40, RZ, 0x3, R40 ;  /* 0x00000003ff287819 */ /* 0x000fe20000011428 */
[C---:B------:R-:W-:Y:S01]  /*06e0*/  IMAD R19, R7.reuse, c[0x0][0x1ec], R14 ;  /* 0x00007b0007137a24 */ /* 0x040fe200078e020e */
[----:B------:R-:W-:Y:S01]  /*06f0*/  IADD3 R46, R2, 0x40, RZ ;  /* 0x00000040022e7810 */ /* 0x000fe20007ffe0ff */
[----:B------:R-:W-:Y:S01]  /*0700*/  IMAD.WIDE.U32 R10, R7, c[0x0][0x370], R2 ;  /* 0x0000dc00070a7a25 */ /* 0x000fe200078e0002 */
[----:B------:R-:W-:-:S02]  /*0710*/  ISETP.GE.AND P0, PT, R40, R21, PT ;  /* 0x000000152800720c */ /* 0x000fc40003f06270 */
[----:B------:R-:W-:Y:S01]  /*0720*/  SHF.R.S32.HI R41, RZ, 0x1f, R40 ;  /* 0x0000001fff297819 */ /* 0x000fe20000011428 */
[C---:B------:R-:W-:Y:S01]  /*0730*/  IMAD R17, R7.reuse, c[0x0][0x374], R12 ;  /* 0x0000dd0007117a24 */ /* 0x040fe200078e020c */
[----:B------:R-:W-:Y:S01]  /*0740*/  IADD3 R20, P3, R6, R10, RZ ;  /* 0x0000000a06147210 */ /* 0x000fe20007f7e0ff */
[----:B------:R-:W-:Y:S01]  /*0750*/  IMAD.WIDE.U32 R14, R7, c[0x0][0x1e8], R2 ;  /* 0x00007a00070e7a25 */ /* 0x000fe200078e0002 */
[----:B------:R-:W-:Y:S02]  /*0760*/  IADD3 R7, R40, 0x20, RZ ;  /* 0x0000002028077810 */ /* 0x000fe40007ffe0ff */
[----:B------:R-:W-:Y:S02]  /*0770*/  IADD3 R12, P2, R9, R16, RZ ;  /* 0x00000010090c7210 */ /* 0x000fe40007f5e0ff */
[----:B------:R-:W-:Y:S02]  /*0780*/  ISETP.GE.AND P1, PT, R7, R21, PT ;  /* 0x000000150700720c */ /* 0x000fe40003f26270 */
[----:B------:R-:W-:Y:S01]  /*0790*/  IADD3.X R21, R5, R11, R17, P3, !PT ;  /* 0x0000000b05157210 */ /* 0x000fe20001ffe411 */
[----:B------:R-:W-:Y:S01]  /*07a0*/  IMAD R5, R13, c[0x0][0x378], RZ ;  /* 0x0000de000d057a24 */ /* 0x000fe200078e02ff */
[----:B------:R-:W-:Y:S01]  /*07b0*/  IADD3 R8, P3, R8, R14, RZ ;  /* 0x0000000e08087210 */ /* 0x000fe20007f7e0ff */
[----:B------:R-:W-:Y:S01]  /*07c0*/  CS2R R10, SRZ ;  /* 0x00000000000a7805 */ /* 0x000fe2000001ff00 */
[----:B------:R-:W-:Y:S01]  /*07d0*/  LEA.HI.X.SX32 R7, R9, R18, 0x1, P2 ;  /* 0x0000001209077211 */ /* 0x000fe200010f0eff */
[----:B------:R-:W-:Y:S01]  /*07e0*/  IMAD R23, R42, c[0x0][0x37c], R5 ;  /* 0x0000df002a177a24 */ /* 0x000fe200078e0205 */
[----:B------:R-:W-:Y:S01]  /*07f0*/  IADD3.X R9, R4, R15, R19, P3, !PT ;  /* 0x0000000f04097210 */ /* 0x000fe20001ffe413 */
[----:B------:R-:W-:Y:S01]  /*0800*/  IMAD.WIDE.U32 R20, R42, c[0x0][0x378], R20 ;  /* 0x0000de002a147a25 */ /* 0x000fe200078e0014 */
[----:B------:R-:W-:Y:S01]  /*0810*/  LEA R36, P2, R12, c[0x0][0x350], 0x2 ;  /* 0x0000d4000c247a11 */ /* 0x000fe200078410ff */
[----:B------:R-:W-:Y:S01]  /*0820*/  CS2R R4, SRZ ;  /* 0x0000000000047805 */ /* 0x000fe2000001ff00 */
[----:B------:R-:W-:Y:S01]  /*0830*/  CS2R R16, SRZ ;  /* 0x0000000000107805 */ /* 0x000fe2000001ff00 */
[----:B------:R-:W-:Y:S01]  /*0840*/  IMAD.WIDE.U32 R42, R42, c[0x0][0x1f0], R8 ;  /* 0x00007c002a2a7a25 */ /* 0x000fe200078e0008 */
[----:B------:R-:W-:Y:S01]  /*0850*/  LEA.HI.X R37, R12, c[0x0][0x354], R7, 0x2, P2 ;  /* 0x0000d5000c257a11 */ /* 0x000fe200010f1407 */
[----:B------:R-:W-:Y:S01]  /*0860*/  CS2R R8, SRZ ;  /* 0x0000000000087805 */ /* 0x000fe2000001ff00 */
        /* <DEDUP_REMOVED lines=17> */
.L_x_627:
[----:B------:R-:W-:Y:S05]  /*0980*/  BSYNC B0 ;  /* 0x0000000000007941 */ /* 0x000fea0003800000 */
.L_x_626:
        /* <DEDUP_REMOVED lines=15> */
.L_x_629:
[----:B------:R-:W-:Y:S05]  /*0a80*/  BSYNC B0 ;  /* 0x0000000000007941 */ /* 0x000fea0003800000 */
.L_x_628:
[----:B------:R-:W-:Y:S01]  /*0a90*/  BSSY B0, `(.L_x_630) ;  /* 0x0000014000007945 */ /* 0x000fe20003800000 */
[----:B------:R-:W-:Y:S01]  /*0aa0*/  HFMA2.MMA R28, -RZ, RZ, 0, 0 ;  /* 0x00000000ff1c7435 */ /* 0x000fe200000001ff */
[----:B------:R-:W-:Y:S01]  /*0ab0*/  CS2R R32, SRZ ;  /* 0x0000000000207805 */ /* 0x000fe2000001ff00 */
[----:B------:R-:W-:Y:S01]  /*0ac0*/  CS2R R20, SRZ ;  /* 0x0000000000147805 */ /* 0x000fe2000001ff00 */
[----:B-1----:R-:W-:Y:S01]  /*0ad0*/  CS2R R22, SRZ ;  /* 0x0000000000167805 */ /* 0x002fe2000001ff00 */
[----:B------:R-:W-:Y:S01]  /*0ae0*/  CS2R R24, SRZ ;  /* 0x0000000000187805 */ /* 0x000fe2000001ff00 */
[----:B0-----:R-:W-:Y:S01]  /*0af0*/  CS2R R26, SRZ ;  /* 0x00000000001a7805 */ /* 0x001fe2000001ff00 */
        /* <DEDUP_REMOVED lines=13> */
.L_x_631:
[----:B------:R-:W-:Y:S05]  /*0bd0*/  BSYNC B0 ;  /* 0x0000000000007941 */ /* 0x000fea0003800000 */
.L_x_630:
[----:B------:R-:W-:Y:S01]  /*0be0*/  BSSY B0, `(.L_x_632) ;  /* 0x0000013000007945 */ /* 0x000fe20003800000 */
[----:B------:R-:W-:Y:S01]  /*0bf0*/  MOV R29, RZ ;  /* 0x000000ff001d7202 */ /* 0x000fe20000000f00 */
[----:B------:R-:W-:Y:S01]  /*0c00*/  CS2R R30, SRZ ;  /* 0x00000000001e7805 */ /* 0x000fe2000001ff00 */
[----:B0-----:R-:W-:Y:S01]  /*0c10*/  CS2R R34, SRZ ;  /* 0x0000000000227805 */ /* 0x001fe2000001ff00 */
[----:B------:R-:W-:Y:S05]  /*0c20*/  @P1 BRA `(.L_x_633) ;  /* 0x000000e000001947 */ /* 0x000fea0003800000 */
[----:B------:R-:W-:Y:S01]  /*0c30*/  IADD3 R43, P0, R40, 0x20, RZ ;  /* 0x00000020282b7810 */ /* 0x000fe20007f1e0ff */
[----:B------:R-:W-:Y:S01]  /*0c40*/  IMAD.MOV.U32 R3, RZ, RZ, R45 ;  /* 0x000000ffff037224 */ /* 0x000fe200078e002d */
[----:B------:R-:W-:-:S02]  /*0c50*/  ISETP.GE.AND P1, PT, R2, c[0x0][0x220], PT ;  /* 0x0000880002007a0c */ /* 0x000fc40003f26270 */
[----:B------:R-:W-:Y:S01]  /*0c60*/  MOV R2, R42 ;  /* 0x0000002a00027202 */ /* 0x000fe20000000f00 */
[----:B------:R-:W-:Y:S01]  /*0c70*/  IMAD.X R40, RZ, RZ, R41, P0 ;  /* 0x000000ffff287224 */ /* 0x000fe200000e0629 */
[----:B------:R-:W-:-:S03]  /*0c80*/  ISETP.GE.AND P2, PT, R46, c[0x0][0x220], PT ;  /* 0x000088002e007a0c */ /* 0x000fc60003f46270 */
[----:B------:R-:W-:Y:S02]  /*0c90*/  IMAD R40, R40, c[0x0][0x1e8], RZ ;  /* 0x00007a0028287a24 */ /* 0x000fe400078e02ff */
[----:B------:R-:W-:-:S04]  /*0ca0*/  IMAD.WIDE.U32 R2, R43, c[0x0][0x1e8], R2 ;  /* 0x00007a002b027a25 */ /* 0x000fc800078e0002 */
[----:B------:R-:W-:Y:S01]  /*0cb0*/  IMAD R41, R43, c[0x0][0x1ec], R40 ;  /* 0x00007b002b297a24 */ /* 0x000fe200078e0228 */
[----:B------:R-:W-:-:S04]  /*0cc0*/  LEA R40, P0, R2, c[0x0][0x1d0], 0x1 ;  /* 0x0000740002287a11 */ /* 0x000fc800078008ff */
[----:B------:R-:W-:-:S04]  /*0cd0*/  IADD3 R3, R3, R41, RZ ;  /* 0x0000002903037210 */ /* 0x000fc80007ffe0ff */
[----:B------:R-:W-:-:S05]  /*0ce0*/  LEA.HI.X R41, R2, c[0x0][0x1d4], R3, 0x1, P0 ;  /* 0x0000750002297a11 */ /* 0x000fca00000f0c03 */
[----:B------:R0:W5:Y:S04]  /*0cf0*/  @!P1 LDG.E.128 R32, [R40.64] ;  /* 0x0000000428209981 */ /* 0x000168000c1e1d00 */
[----:B------:R0:W5:Y:S02]  /*0d00*/  @!P2 LDG.E.128 R28, [R40.64+0x80] ;  /* 0x00008004281ca981 */ /* 0x000164000c1e1d00 */
.L_x_633:
[----:B------:R-:W-:Y:S05]  /*0d10*/  BSYNC B0 ;  /* 0x0000000000007941 */ /* 0x000fea0003800000 */
.L_x_632:
[----:B-----5:R-:W-:Y:S02]  /*0d20*/  LOP3.LUT R2, R4, 0xffff0000, RZ, 0xc0, !PT ;  /* 0xffff000004027812 */ /* 0x020fe400078ec0ff */
[----:B------:R-:W-:Y:S02]  /*0d30*/  LOP3.LUT R3, R20, 0xffff0000, RZ, 0xc0, !PT ;  /* 0xffff000014037812 */ /* 0x000fe400078ec0ff */
[----:B------:R-:W-:-:S03]  /*0d40*/  LOP3.LUT P0, RZ, R0, 0x7, RZ, 0xc0, !PT ;  /* 0x0000000700ff7812 */ /* 0x000fc6000780c0ff */
[----:B0-----:R-:W-:Y:S01]  /*0d50*/  FMUL.FTZ R40, R2, R3 ;  /* 0x0000000302287220 */ /* 0x001fe20000410000 */
[----:B------:R-:W-:Y:S01]  /*0d60*/  SHF.L.U32 R3, R20, 0x10, RZ ;  /* 0x0000001014037819 */ /* 0x000fe200000006ff */
[----:B------:R-:W-:Y:S01]  /*0d70*/  IMAD.U32 R2, R4, 0x10000, RZ ;  /* 0x0001000004027824 */ /* 0x000fe200078e00ff */
[----:B------:R-:W-:Y:S02]  /*0d80*/  SHF.L.U32 R4, R8, 0x10, RZ ;  /* 0x0000001008047819 */ /* 0x000fe400000006ff */
[C---:B------:R-:W-:Y:S01]  /*0d90*/  SHF.L.U32 R20, R9.reuse, 0x10, RZ ;  /* 0x0000001009147819 */ /* 0x040fe200000006ff */
[----:B------:R-:W-:Y:S01]  /*0da0*/  FFMA.FTZ R40, R2, R3, R40 ;  /* 0x0000000302287223 */ /* 0x000fe20000010028 */
[----:B------:R-:W-:Y:S02]  /*0db0*/  LOP3.LUT R2, R32, 0xffff0000, RZ, 0xc0, !PT ;  /* 0xffff000020027812 */ /* 0x000fe400078ec0ff */
[----:B------:R-:W-:Y:S02]  /*0dc0*/  LOP3.LUT R3, R8, 0xffff0000, RZ, 0xc0, !PT ;  /* 0xffff000008037812 */ /* 0x000fe400078ec0ff */
[----:B------:R-:W-:-:S03]  /*0dd0*/  LOP3.LUT R9, R9, 0xffff0000, RZ, 0xc0, !PT ;  /* 0xffff000009097812 */ /* 0x000fc600078ec0ff */
[----:B------:R-:W-:Y:S02]  /*0de0*/  FMUL.FTZ R2, R2, R3 ;  /* 0x0000000302027220 */ /* 0x000fe40000410000 */
[----:B------:R-:W-:Y:S02]  /*0df0*/  IMAD.U32 R3, R32, 0x10000, RZ ;  /* 0x0001000020037824 */ /* 0x000fe400078e00ff */
[----:B------:R-:W-:Y:S02]  /*0e00*/  IMAD.U32 R32, R35, 0x10000, RZ ;  /* 0x0001000023207824 */ /* 0x000fe400078e00ff */
[----:B------:R-:W-:Y:S01]  /*0e10*/  FFMA.FTZ R8, R3, R4, R2 ;  /* 0x0000000403087223 */ /* 0x000fe20000010002 */
[----:B------:R-:W-:Y:S01]  /*0e20*/  SHF.L.U32 R3, R21, 0x10, RZ ;  /* 0x0000001015037819 */ /* 0x000fe200000006ff */
[C---:B------:R-:W-:Y:S01]  /*0e30*/  IMAD.U32 R2, R5.reuse, 0x10000, RZ ;  /* 0x0001000005027824 */ /* 0x040fe200078e00ff */
[----:B------:R-:W-:Y:S01]  /*0e40*/  LOP3.LUT R4, R5, 0xffff0000, RZ, 0xc0, !PT ;  /* 0xffff000005047812 */ /* 0x000fe200078ec0ff */
[----:B------:R-:W-:Y:S01]  /*0e50*/  IMAD.U32 R5, R6, 0x10000, RZ ;  /* 0x0001000006057824 */ /* 0x000fe200078e00ff */
[----:B------:R-:W-:Y:S01]  /*0e60*/  LOP3.LUT R21, R21, 0xffff0000, RZ, 0xc0, !PT ;  /* 0xffff000015157812 */ /* 0x000fe200078ec0ff */
[----:B------:R-:W-:Y:S01]  /*0e70*/  FFMA.FTZ R40, R2, R3, R40 ;  /* 0x0000000302287223 */ /* 0x000fe20000010028 */
[----:B------:R-:W-:-:S02]  /*0e80*/  LOP3.LUT R3, R6, 0xffff0000, RZ, 0xc0, !PT ;  /* 0xffff000006037812 */ /* 0x000fc400078ec0ff */
[C---:B------:R-:W-:Y:S01]  /*0e90*/  SHF.L.U32 R2, R7.reuse, 0x10, RZ ;  /* 0x0000001007027819 */ /* 0x040fe200000006ff */
[----:B------:R-:W-:Y:S01]  /*0ea0*/  FFMA.FTZ R21, R4, R21, R40 ;  /* 0x0000001504157223 */ /* 0x000fe20000010028 */
[----:B------:R-:W-:Y:S01]  /*0eb0*/  LOP3.LUT R6, R7, 0xffff0000, RZ, 0xc0, !PT ;  /* 0xffff000007067812 */ /* 0x000fe200078ec0ff */
[C---:B------:R-:W-:Y:S01]  /*0ec0*/  IMAD.U32 R7, R33.reuse, 0x10000, RZ ;  /* 0x0001000021077824 */ /* 0x040fe200078e00ff */
[----:B------:R-:W-:Y:S01]  /*0ed0*/  LOP3.LUT R33, R33, 0xffff0000, RZ, 0xc0, !PT ;  /* 0xffff000021217812 */ /* 0x000fe200078ec0ff */
[C---:B------:R-:W-:Y:S02]  /*0ee0*/  IMAD.U32 R4, R22.reuse, 0x10000, RZ ;  /* 0x0001000016047824 */ /* 0x040fe400078e00ff */
[----:B------:R-:W-:Y:S01]  /*0ef0*/  FFMA.FTZ R20, R7, R20, R8 ;  /* 0x0000001407147223 */ /* 0x000fe20000010008 */
[----:B------:R-:W-:Y:S01]  /*0f00*/  LOP3.LUT R8, R22, 0xffff0000, RZ, 0xc0, !PT ;  /* 0xffff000016087812 */ /* 0x000fe200078ec0ff */
[----:B------:R-:W-:Y:S01]  /*0f10*/  FFMA.FTZ R4, R5, R4, R21 ;  /* 0x0000000405047223 */ /* 0x000fe20000010015 */
[----:B------:R-:W-:Y:S01]  /*0f20*/  SHF.L.U32 R5, R10, 0x10, RZ ;  /* 0x000000100a057819 */ /* 0x000fe200000006ff */
[----:B------:R-:W-:Y:S01]  /*0f30*/  FFMA.FTZ R9, R33, R9, R20 ;  /* 0x0000000921097223 */ /* 0x000fe20000010014 */
[C---:B------:R-:W-:Y:S01]  /*0f40*/  LOP3.LUT R22, R34.reuse, 0xffff0000, RZ, 0xc0, !PT ;  /* 0xffff000022167812 */ /* 0x040fe200078ec0ff */
[----:B------:R-:W-:Y:S01]  /*0f50*/  IMAD.U32 R20, R34, 0x10000, RZ ;  /* 0x0001000022147824 */ /* 0x000fe200078e00ff */
[----:B------:R-:W-:Y:S01]  /*0f60*/  LOP3.LUT R10, R10, 0xffff0000, RZ, 0xc0, !PT ;  /* 0xffff00000a0a7812 */ /* 0x000fe200078ec0ff */
[----:B------:R-:W-:Y:S01]  /*0f70*/  FFMA.FTZ R3, R3, R8, R4 ;  /* 0x0000000803037223 */ /* 0x000fe20000010004 */
[----:B------:R-:W-:Y:S01]  /*0f80*/  SHF.L.U32 R7, R23, 0x10, RZ ;  /* 0x0000001017077819 */ /* 0x000fe200000006ff */
        /* <DEDUP_REMOVED lines=8> */
[----:B------:R-:W-:Y:S01]  /*1010*/  FFMA.FTZ R32, R32, R8, R5 ;  /* 0x0000000820207223 */ /* 0x000fe20000010005 */
[----:B------:R-:W-:Y:S01]  /*1020*/  SHF.L.U32 R9, R12, 0x10, RZ ;  /* 0x000000100c097819 */ /* 0x000fe200000006ff */
[----:B------:R-:W-:Y:S01]  /*1030*/  FFMA.FTZ R22, R6, R23, R7 ;  /* 0x0000001706167223 */ /* 0x000fe20000010007 */
[C---:B------:R-:W-:Y:S01]  /*1040*/  LOP3.LUT R21, R24.reuse, 0xffff0000, RZ, 0xc0, !PT ;  /* 0xffff000018157812 */ /* 0x040fe200078ec0ff */
[----:B------:R-:W-:Y:S01]  /*1050*/  IMAD.U32 R10, R24, 0x10000, RZ ;  /* 0x00010000180a7824 */ /* 0x000fe200078e00ff */
[C---:B------:R-:W-:Y:S01]  /*1060*/  SHF.L.U32 R23, R25.reuse, 0x10, RZ ;  /* 0x0000001019177819 */ /* 0x040fe200000006ff */
[----:B------:R-:W-:Y:S01]  /*1070*/  FFMA.FTZ R11, R34, R11, R32 ;  /* 0x0000000b220b7223 */ /* 0x000fe20000010020 */
[----:B------:R-:W-:Y:S01]  /*1080*/  LOP3.LUT R20, R25, 0xffff0000, RZ, 0xc0, !PT ;  /* 0xffff000019147812 */ /* 0x000fe200078ec0ff */
[----:B------:R-:W-:Y:S01]  /*1090*/  FFMA.FTZ R9, R9, R10, R22 ;  /* 0x0000000a09097223 */ /* 0x000fe20000010016 */
[----:B------:R-:W-:Y:S01]  /*10a0*/  SHF.L.U32 R24, R28, 0x10, RZ ;  /* 0x000000101c187819 */ /* 0x000fe200000006ff */
[----:B------:R-:W-:Y:S01]  /*10b0*/  IMAD.U32 R10, R29, 0x10000, RZ ;  /* 0x000100001d0a7824 */ /* 0x000fe200078e00ff */
[----:B------:R-:W-:Y:S01]  /*10c0*/  SHF.L.U32 R25, R16, 0x10, RZ ;  /* 0x0000001010197819 */ /* 0x000fe200000006ff */
[----:B------:R-:W-:Y:S01]  /*10d0*/  IMAD.U32 R5, R27, 0x10000, RZ ;  /* 0x000100001b057824 */ /* 0x000fe200078e00ff */
[----:B------:R-:W-:-:S02]  /*10e0*/  LOP3.LUT R12, R12, 0xffff0000, RZ, 0xc0, !PT ;  /* 0xffff00000c0c7812 */ /* 0x000fc400078ec0ff */
[----:B------:R-:W-:Y:S01]  /*10f0*/  LOP3.LUT R28, R28, 0xffff0000, RZ, 0xc0, !PT ;  /* 0xffff00001c1c7812 */ /* 0x000fe200078ec0ff */
[----:B------:R-:W-:Y:S01]  /*1100*/  FFMA.FTZ R11, R24, R25, R11 ;  /* 0x00000019180b7223 */ /* 0x000fe2000001000b */
[----:B------:R-:W-:Y:S01]  /*1110*/  LOP3.LUT R16, R16, 0xffff0000, RZ, 0xc0, !PT ;  /* 0xffff000010107812 */ /* 0x000fe200078ec0ff */
[----:B------:R-:W-:Y:S01]  /*1120*/  FFMA.FTZ R9, R12, R21, R9 ;  /* 0x000000150c097223 */ /* 0x000fe20000010009 */
[----:B------:R-:W-:Y:S02]  /*1130*/  SHF.L.U32 R12, R17, 0x10, RZ ;  /* 0x00000010110c7819 */ /* 0x000fe400000006ff */
        /* <DEDUP_REMOVED lines=16> */
[----:B------:R-:W-:-:S02]  /*1240*/  LOP3.LUT R30, R30, 0xffff0000, RZ, 0xc0, !PT ;  /* 0xffff00001e1e7812 */ /* 0x000fc400078ec0ff */
[----:B------:R-:W-:Y:S01]  /*1250*/  LOP3.LUT R18, R18, 0xffff0000, RZ, 0xc0, !PT ;  /* 0xffff000012127812 */ /* 0x000fe200078ec0ff */
[----:B------:R-:W-:Y:S01]  /*1260*/  FFMA.FTZ R3, R14, R7, R3 ;  /* 0x000000070e037223 */ /* 0x000fe20000010003 */
[----:B------:R-:W-:Y:S02]  /*1270*/  SHF.L.U32 R2, R15, 0x10, RZ ;  /* 0x000000100f027819 */ /* 0x000fe400000006ff */
[----:B------:R-:W-:Y:S01]  /*1280*/  SHF.L.U32 R4, R31, 0x10, RZ ;  /* 0x000000101f047819 */ /* 0x000fe200000006ff */
[----:B------:R-:W-:Y:S01]  /*1290*/  FFMA.FTZ R9, R30, R18, R9 ;  /* 0x000000121e097223 */ /* 0x000fe20000010009 */
[----:B------:R-:W-:Y:S01]  /*12a0*/  SHF.L.U32 R7, R19, 0x10, RZ ;  /* 0x0000001013077819 */ /* 0x000fe200000006ff */
[----:B------:R-:W-:Y:S01]  /*12b0*/  FFMA.FTZ R2, R2, R5, R3 ;  /* 0x0000000502027223 */ /* 0x000fe20000010003 */
[----:B------:R-:W-:Y:S02]  /*12c0*/  LOP3.LUT R15, R15, 0xffff0000, RZ, 0xc0, !PT ;  /* 0xffff00000f0f7812 */ /* 0x000fe400078ec0ff */
[----:B------:R-:W-:Y:S01]  /*12d0*/  LOP3.LUT R6, R27, 0xffff0000, RZ, 0xc0, !PT ;  /* 0xffff00001b067812 */ /* 0x000fe200078ec0ff */
[----:B------:R-:W-:Y:S01]  /*12e0*/  FFMA.FTZ R4, R4, R7, R9 ;  /* 0x0000000704047223 */ /* 0x000fe20000010009 */
[----:B------:R-:W-:Y:S01]  /*12f0*/  LOP3.LUT R31, R31, 0xffff0000, RZ, 0xc0, !PT ;  /* 0xffff00001f1f7812 */ /* 0x000fe200078ec0ff */
[----:B------:R-:W-:Y:S01]  /*1300*/  IMAD.SHL.U32 R9, R38, 0x4, RZ ;  /* 0x0000000426097824 */ /* 0x000fe200078e00ff */
[----:B------:R-:W-:Y:S01]  /*1310*/  LOP3.LUT R19, R19, 0xffff0000, RZ, 0xc0, !PT ;  /* 0xffff000013137812 */ /* 0x000fe200078ec0ff */
[----:B------:R-:W-:Y:S01]  /*1320*/  FFMA.FTZ R2, R15, R6, R2 ;  /* 0x000000060f027223 */ /* 0x000fe20000010002 */
[----:B------:R-:W-:-:S03]  /*1330*/  SHF.R.S32.HI R11, RZ, 0x1f, R39 ;  /* 0x0000001fff0b7819 */ /* 0x000fc60000011427 */
[----:B------:R-:W-:Y:S01]  /*1340*/  FFMA.FTZ R19, R31, R19, R4 ;  /* 0x000000131f137223 */ /* 0x000fe20000010004 */
[----:B------:R-:W0:Y:S04]  /*1350*/  SHFL.BFLY PT, R3, R2, 0x4, 0x1f ;  /* 0x0c801f0002037f89 */ /* 0x000e2800000e0000 */
[----:B------:R-:W1:Y:S01]  /*1360*/  SHFL.BFLY PT, R4, R19, 0x4, 0x1f ;  /* 0x0c801f0013047f89 */ /* 0x000e6200000e0000 */
[----:B0-----:R-:W-:Y:S02]  /*1370*/  FADD.FTZ R3, R2, R3 ;  /* 0x0000000302037221 */ /* 0x001fe40000010000 */
[----:B-1----:R-:W-:-:S03]  /*1380*/  FADD.FTZ R5, R19, R4 ;  /* 0x0000000413057221 */ /* 0x002fc60000010000 */
[----:B------:R-:W0:Y:S04]  /*1390*/  SHFL.BFLY PT, R4, R3, 0x2, 0x1f ;  /* 0x0c401f0003047f89 */ /* 0x000e2800000e0000 */
[----:B------:R-:W1:Y:S01]  /*13a0*/  SHFL.BFLY PT, R6, R5, 0x2, 0x1f ;  /* 0x0c401f0005067f89 */ /* 0x000e6200000e0000 */
[----:B0-----:R-:W-:Y:S01]  /*13b0*/  FADD.FTZ R8, R3, R4 ;  /* 0x0000000403087221 */ /* 0x001fe20000010000 */
[----:B------:R-:W-:Y:S01]  /*13c0*/  LEA.HI R4, P1, R0, R39, RZ, 0x1d ;  /* 0x0000002700047211 */ /* 0x000fe2000783e8ff */
[----:B------:R-:W-:-:S03]  /*13d0*/  IMAD.WIDE R2, R9, 0x10, R36 ;  /* 0x0000001009027825 */ /* 0x000fc600078e0224 */
[----:B------:R-:W0:Y:S01]  /*13e0*/  SHFL.BFLY PT, R13, R8, 0x1, 0x1f ;  /* 0x0c201f00080d7f89 */ /* 0x000e2200000e0000 */
[----:B-1----:R-:W-:Y:S01]  /*13f0*/  FADD.FTZ R6, R5, R6 ;  /* 0x0000000605067221 */ /* 0x002fe20000010000 */
[----:B------:R-:W-:Y:S02]  /*1400*/  IADD3.X R11, RZ, R11, RZ, P1, !PT ;  /* 0x0000000bff0b7210 */ /* 0x000fe40000ffe4ff */
[C---:B------:R-:W-:Y:S02]  /*1410*/  LEA R10, P1, R4.reuse, c[0x0][0x3c8], 0x2 ;  /* 0x0000f200040a7a11 */ /* 0x040fe400078210ff */
[----:B------:R-:W1:Y:S02]  /*1420*/  SHFL.BFLY PT, R7, R6, 0x1, 0x1f ;  /* 0x0c201f0006077f89 */ /* 0x000e6400000e0000 */
[----:B------:R-:W-:Y:S01]  /*1430*/  LEA.HI.X R11, R4, c[0x0][0x3cc], R11, 0x2, P1 ;  /* 0x0000f300040b7a11 */ /* 0x000fe200008f140b */
[----:B------:R-:W-:-:S06]  /*1440*/  IMAD.WIDE R4, R38, 0x40, R2 ;  /* 0x0000004026047825 */ /* 0x000fcc00078e0202 */
[----:B------:R-:W-:-:S04]  /*1450*/  IMAD.WIDE R38, R38, 0x40, R4 ;  /* 0x0000004026267825 */ /* 0x000fc800078e0204 */
[----:B0-----:R-:W-:-:S04]  /*1460*/  @!P0 FADD.FTZ R0, R8, R13 ;  /* 0x0000000d08008221 */ /* 0x001fc80000010000 */
[----:B------:R-:W-:Y:S02]  /*1470*/  @!P0 FMUL.FTZ R13, R0, c[0x0][0x2d4] ;  /* 0x0000b500000d8a20 */ /* 0x000fe40000410000 */
[----:B-1----:R-:W-:Y:S01]  /*1480*/  FADD.FTZ R7, R6, R7 ;  /* 0x0000000706077221 */ /* 0x002fe20000010000 */
[----:B------:R-:W-:Y:S02]  /*1490*/  IADD3 R6, R9, 0x10, R9 ;  /* 0x0000001009067810 */ /* 0x000fe40007ffe009 */
[----:B------:R-:W-:Y:S01]  /*14a0*/  @!P0 STG.E [R10.64], R13 ;  /* 0x0000000d0a008986 */ /* 0x000fe2000c101904 */
[----:B------:R-:W-:Y:S01]  /*14b0*/  FMUL.FTZ R15, R7, c[0x0][0x2d4] ;  /* 0x0000b500070f7a20 */ /* 0x000fe20000410000 */
[----:B------:R-:W-:Y:S01]  /*14c0*/  IADD3 R9, R9, R6, RZ ;  /* 0x0000000609097210 */ /* 0x000fe20007ffe0ff */
[----:B------:R-:W-:-:S03]  /*14d0*/  IMAD.WIDE R6, R6, 0x10, R36 ;  /* 0x0000001006067825 */ /* 0x000fc600078e0224 */
[----:B------:R-:W-:Y:S01]  /*14e0*/  @!P0 STG.E [R10.64+0x80], R15 ;  /* 0x0000800f0a008986 */ /* 0x000fe2000c101904 */
[----:B------:R-:W-:-:S03]  /*14f0*/  IMAD.WIDE R8, R9, 0x10, R36 ;  /* 0x0000001009087825 */ /* 0x000fc600078e0224 */
[----:B------:R-:W-:Y:S04]  /*1500*/  STG.E.128 [R36.64], RZ ;  /* 0x000000ff24007986 */ /* 0x000fe8000c101d04 */
[----:B------:R-:W-:Y:S04]  /*1510*/  STG.E.128 [R2.64], RZ ;  /* 0x000000ff02007986 */ /* 0x000fe8000c101d04 */
[----:B------:R-:W-:Y:S04]  /*1520*/  STG.E.128 [R4.64], RZ ;  /* 0x000000ff04007986 */ /* 0x000fe8000c101d04 */
[----:B------:R-:W-:Y:S04]  /*1530*/  STG.E.128 [R38.64], RZ ;  /* 0x000000ff26007986 */ /* 0x000fe8000c101d04 */
[----:B------:R-:W-:Y:S04]  /*1540*/  STG.E.128 [R36.64+0x100], RZ ;  /* 0x000100ff24007986 */ /* 0x000fe8000c101d04 */
[----:B------:R-:W-:Y:S04]  /*1550*/  STG.E.128 [R2.64+0x100], RZ ;  /* 0x000100ff02007986 */ /* 0x000fe8000c101d04 */
[----:B------:R-:W-:Y:S04]  /*1560*/  STG.E.128 [R6.64], RZ ;  /* 0x000000ff06007986 */ /* 0x000fe8000c101d04 */
[----:B------:R-:W-:Y:S01]  /*1570*/  STG.E.128 [R8.64], RZ ;  /* 0x000000ff08007986 */ /* 0x000fe2000c101d04 */
[----:B------:R-:W-:Y:S05]  /*1580*/  EXIT ;  /* 0x000000000000794d */ /* 0x000fea0003800000 */
.L_x_634:
        /* <DEDUP_REMOVED lines=15> */
.L_x_1080:


//--------------------- .text._ZN5flash27flash_bwd_convert_dq_kernelI23Flash_bwd_kernel_traitsILi128ELi64ELi128ELi8ELi2ELi4ELi2ELb0ELb0EN7cutlass10bfloat16_tE19Flash_kernel_traitsILi128ELi64ELi128ELi8ES3_EEEEvNS_16Flash_bwd_paramsEi --------------------------
	.section	.text._ZN5flash27flash_bwd_convert_dq_kernelI23Flash_bwd_kernel_traitsILi128ELi64ELi128ELi8ELi2ELi4ELi2ELb0ELb0EN7cutlass10bfloat16_tE19Flash_kernel_traitsILi128ELi64ELi128ELi8ES3_EEEEvNS_16Flash_bwd_paramsEi,"ax",@progbits
	.sectioninfo	@"SHI_REGISTERS=80"
	.align	128
        .global         _ZN5flash27flash_bwd_convert_dq_kernelI23Flash_bwd_kernel_traitsILi128ELi64ELi128ELi8ELi2ELi4ELi2ELb0ELb0EN7cutlass10bfloat16_tE19Flash_kernel_traitsILi128ELi64ELi128ELi8ES3_EEEEvNS_16Flash_bwd_paramsEi
        .type           _ZN5flash27flash_bwd_convert_dq_kernelI23Flash_bwd_kernel_traitsILi128ELi64ELi128ELi8ELi2ELi4ELi2ELb0ELb0EN7cutlass10bfloat16_tE19Flash_kernel_traitsILi128ELi64ELi128ELi8ES3_EEEEvNS_16Flash_bwd_paramsEi,@function
        .size           _ZN5flash27flash_bwd_convert_dq_kernelI23Flash_bwd_kernel_traitsILi128ELi64ELi128ELi8ELi2ELi4ELi2ELb0ELb0EN7cutlass10bfloat16_tE19Flash_kernel_traitsILi128ELi64ELi128ELi8ES3_EEEEvNS_16Flash_bwd_paramsEi,(.L_x_1081 - _ZN5flash27flash_bwd_convert_dq_kernelI23Flash_bwd_kernel_traitsILi128ELi64ELi128ELi8ELi2ELi4ELi2ELb0ELb0EN7cutlass10bfloat16_tE19Flash_kernel_traitsILi128ELi64ELi128ELi8ES3_EEEEvNS_16Flash_bwd_paramsEi)
        .other          _ZN5flash27flash_bwd_convert_dq_kernelI23Flash_bwd_kernel_traitsILi128ELi64ELi128ELi8ELi2ELi4ELi2ELb0ELb0EN7cutlass10bfloat16_tE19Flash_kernel_traitsILi128ELi64ELi128ELi8ES3_EEEEvNS_16Flash_bwd_paramsEi,@"STO_CUDA_ENTRY STV_DEFAULT"
_ZN5flash27flash_bwd_convert_dq_kernelI23Flash_bwd_kernel_traitsILi128ELi64ELi128ELi8ELi2ELi4ELi2ELb0ELb0EN7cutlass10bfloat16_tE19Flash_kernel_traitsILi128ELi64ELi128ELi8ES3_EEEEvNS_16Flash_bwd_paramsEi:
.text._ZN5flash27flash_bwd_convert_dq_kernelI23Flash_bwd_kernel_traitsILi128ELi64ELi128ELi8ELi2ELi4ELi2ELb0ELb0EN7cutlass10bfloat16_tE19Flash_kernel_traitsILi128ELi64ELi128ELi8ES3_EEEEvNS_16Flash_bwd_paramsEi:
        /* <DEDUP_REMOVED lines=136> */
.L_x_636:
        /* <DEDUP_REMOVED lines=92> */
.L_x_635:
        /* <DEDUP_REMOVED lines=134> */
.L_x_638:
[----:B------:R-:W-:Y:S05]  /*16a0*/  BSYNC B0 ;  /* 0x0000000000007941 */ /* 0x000fea0003800000 */
.L_x_637:
        /* <DEDUP_REMOVED lines=18> */
.L_x_639:
        /* <DEDUP_REMOVED lines=11> */
.L_x_1081:


//--------------------- .text._ZN5flash44flash_bwd_dq_dk_dv_loop_seqk_parallel_kernelI23Flash_bwd_kernel_traitsILi128ELi64ELi128ELi8ELi2ELi4ELi2ELb0ELb0EN7cutlass10bfloat16_tE19Flash_kernel_traitsILi128ELi64ELi128ELi8ES3_EELb1ELb1ELb0ELb0ELb0ELb0ELb0EEEvNS_16Flash_bwd_paramsE --------------------------
	.section	.text._ZN5flash44flash_bwd_dq_dk_dv_loop_seqk_parallel_kernelI23Flash_bwd_kernel_traitsILi128ELi64ELi128ELi8ELi2ELi4ELi2ELb0ELb0EN7cutlass10bfloat16_tE19Flash_kernel_traitsILi128ELi64ELi128ELi8ES3_EELb1ELb1ELb0ELb0ELb0ELb0ELb0EEEvNS_16Flash_bwd_paramsE,"ax",@progbits
	.sectioninfo	@"SHI_REGISTERS=255"
	.align	128
        .global         _ZN5flash44flash_bwd_dq_dk_dv_loop_seqk_parallel_kernelI23Flash_bwd_kernel_traitsILi128ELi64ELi128ELi8ELi2ELi4ELi2ELb0ELb0EN7cutlass10bfloat16_tE19Flash_kernel_traitsILi128ELi64ELi128ELi8ES3_EELb1ELb1ELb0ELb0ELb0ELb0ELb0EEEvNS_16Flash_bwd_paramsE
        .type           _ZN5flash44flash_bwd_dq_dk_dv_loop_seqk_parallel_kernelI23Flash_bwd_kernel_traitsILi128ELi64ELi128ELi8ELi2ELi4ELi2ELb0ELb0EN7cutlass10bfloat16_tE19Flash_kernel_traitsILi128ELi64ELi128ELi8ES3_EELb1ELb1ELb0ELb0ELb0ELb0ELb0EEEvNS_16Flash_bwd_paramsE,@function
        .size           _ZN5flash44flash_bwd_dq_dk_dv_loop_seqk_parallel_kernelI23Flash_bwd_kernel_traitsILi128ELi64ELi128ELi8ELi2ELi4ELi2ELb0ELb0EN7cutlass10bfloat16_tE19Flash_kernel_traitsILi128ELi64ELi128ELi8ES3_EELb1ELb1ELb0ELb0ELb0ELb0ELb0EEEvNS_16Flash_bwd_paramsE,(.L_x_1082 - _ZN5flash44flash_bwd_dq_dk_dv_loop_seqk_parallel_kernelI23Flash_bwd_kernel_traitsILi128ELi64ELi128ELi8ELi2ELi4ELi2ELb0ELb0EN7cutlass10bfloat16_tE19Flash_kernel_traitsILi128ELi64ELi128ELi8ES3_EELb1ELb1ELb0ELb0ELb0ELb0ELb0EEEvNS_16Flash_bwd_paramsE)
        .other          _ZN5flash44flash_bwd_dq_dk_dv_loop_seqk_parallel_kernelI23Flash_bwd_kernel_traitsILi128ELi64ELi128ELi8ELi2ELi4ELi2ELb0ELb0EN7cutlass10bfloat16_tE19Flash_kernel_traitsILi128ELi64ELi128ELi8ES3_EELb1ELb1ELb0ELb0ELb0ELb0ELb0EEEvNS_16Flash_bwd_paramsE,@"STO_CUDA_ENTRY STV_DEFAULT"
_ZN5flash44flash_bwd_dq_dk_dv_loop_seqk_parallel_kernelI23Flash_bwd_kernel_traitsILi128ELi64ELi128ELi8ELi2ELi4ELi2ELb0ELb0EN7cutlass10bfloat16_tE19Flash_kernel_traitsILi128ELi64ELi128ELi8ES3_EELb1ELb1ELb0ELb0ELb0ELb0ELb0EEEvNS_16Flash_bwd_paramsE:
.text._ZN5flash44flash_bwd_dq_dk_dv_loop_seqk_parallel_kernelI23Flash_bwd_kernel_traitsILi128ELi64ELi128ELi8ELi2ELi4ELi2ELb0ELb0EN7cutlass10bfloat16_tE19Flash_kernel_traitsILi128ELi64ELi128ELi8ES3_EELb1ELb1ELb0ELb0ELb0ELb0ELb0EEEvNS_16Flash_bwd_paramsE:
        /* <DEDUP_REMOVED lines=21> */
[----:B------:R-:W-:Y:S02]  /*0150*/  UMOV UR5, 0x80 ;  /* 0x0000008000057882 */ /* 0x000fe40000000000 */
[----:B------:R-:W-:Y:S01]  /*0160*/  ULDC UR4, c[0x0][0x210] ;  /* 0x0000840000047ab9 */ /* 0x000fe20000000800 */
[----:B------:R-:W4:Y:S01]  /*0170*/  S2UR UR61, SR_CTAID.X ;  /* 0x00000000003d79c3 */ /* 0x000f220000002500 */
        /* <DEDUP_REMOVED lines=8> */
[CC--:B------:R-:W-:Y:S01]  /*0200*/  LEA.HI R3, R0.reuse, R8.reuse, RZ, 0x2 ;  /* 0x0000000800037211 */ /* 0x0c0fe200078f10ff */
[----:B------:R-:W-:Y:S01]  /*0210*/  UIMAD UR56, UR5, UR4, UR56 ;  /* 0x00000004053872a4 */ /* 0x000fe2000f8e0238 */
[CC--:B------:R-:W-:Y:S01]  /*0220*/  LEA.HI R235, R0.reuse, R8.reuse, RZ, 0x3 ;  /* 0x0000000800eb7211 */ /* 0x0c0fe200078f18ff */
[----:B---3--:R-:W-:Y:S01]  /*0230*/  UIMAD UR47, UR34, UR46, URZ ;  /* 0x0000002e222f72a4 */ /* 0x008fe2000f8e023f */
[CC--:B------:R-:W-:Y:S01]  /*0240*/  LEA.HI R250, R0.reuse, R8.reuse, RZ, 0x6 ;  /* 0x0000000800fa7211 */ /* 0x0c0fe200078f30ff */
[----:B------:R-:W-:Y:S01]  /*0250*/  UIMAD UR46, UR46, UR10, URZ ;  /* 0x0000000a2e2e72a4 */ /* 0x000fe2000f8e023f */
[CC--:B------:R-:W-:Y:S01]  /*0260*/  LEA.HI R6, R0.reuse, R8.reuse, RZ, 0x4 ;  /* 0x0000000800067211 */ /* 0x0c0fe200078f20ff */
[----:B------:R-:W-:Y:S01]  /*0270*/  UIMAD UR4, UR31, UR11, UR34 ;  /* 0x0000000b1f0472a4 */ /* 0x000fe2000f8e0222 */
[----:B------:R-:W-:Y:S01]  /*0280*/  LEA.HI R14, R0, R8, RZ, 0x7 ;  /* 0x00000008000e7211 */ /* 0x000fe200078f38ff */
[----:B------:R-:W-:Y:S01]  /*0290*/  ULDC UR14, c[0x0][0x1c0] ;  /* 0x00007000000e7ab9 */ /* 0x000fe20000000800 */
[--C-:B------:R-:W-:Y:S01]  /*02a0*/  SHF.R.S32.HI R0, RZ, 0x5, R5.reuse ;  /* 0x00000005ff007819 */ /* 0x100fe20000011405 */
[----:B------:R-:W-:Y:S01]  /*02b0*/  ULDC UR9, c[0x0][0x1c0] ;  /* 0x0000700000097ab9 */ /* 0x000fe20000000800 */
[----:B------:R-:W-:Y:S01]  /*02c0*/  SHF.R.S32.HI R2, RZ, 0x1f, R5 ;  /* 0x0000001fff027819 */ /* 0x000fe20000011405 */
[----:B------:R-:W-:Y:S01]  /*02d0*/  UIMAD UR53, UR6, UR31, URZ ;  /* 0x0000001f063572a4 */ /* 0x000fe2000f8e023f */
[C---:B------:R-:W-:Y:S01]  /*02e0*/  LOP3.LUT R4, R5.reuse, 0xffffffe0, RZ, 0xc0, !PT ;  /* 0xffffffe005047812 */ /* 0x040fe200078ec0ff */
[----:B------:R-:W-:Y:S01]  /*02f0*/  UIMAD UR5, UR31, UR9, UR34 ;  /* 0x000000091f0572a4 */ /* 0x000fe2000f8e0222 */
[-C--:B------:R-:W-:Y:S01]  /*0300*/  LEA.HI R5, R5, R0.reuse, RZ, 0x1 ;  /* 0x0000000005057211 */ /* 0x080fe200078f08ff */
[----:B------:R-:W-:Y:S01]  /*0310*/  @!UP5 UIMAD UR6, UR31, UR14, UR34 ;  /* 0x0000000e1f06d2a4 */ /* 0x000fe2000f8e0222 */
[----:B------:R-:W-:Y:S01]  /*0320*/  LEA.HI R2, R2, R0, RZ, 0x2 ;  /* 0x0000000002027211 */ /* 0x000fe200078f10ff */
[----:B------:R-:W-:Y:S01]  /*0330*/  IMAD.IADD R7, R8, 0x1, -R4 ;  /* 0x0000000108077824 */ /* 0x000fe200078e0a04 */
[----:B------:R-:W-:Y:S01]  /*0340*/  LOP3.LUT R9, R3, 0x7ffffffc, RZ, 0xc0, !PT ;  /* 0x7ffffffc03097812 */ /* 0x000fe200078ec0ff */
[----:B------:R-:W-:Y:S01]  /*0350*/  USHF.L.U32 UR45, UR46, 0x6, URZ ;  /* 0x000000062e2d7899 */ /* 0x000fe2000800063f */
[----:B------:R-:W-:Y:S01]  /*0360*/  LOP3.LUT R4, R5, 0xfffffffe, RZ, 0xc0, !PT ;  /* 0xfffffffe05047812 */ /* 0x000fe200078ec0ff */
[----:B------:R-:W-:Y:S01]  /*0370*/  USHF.L.U32 UR44, UR4, 0x5, URZ ;  /* 0x00000005042c7899 */ /* 0x000fe2000800063f */
[----:B------:R-:W-:Y:S01]  /*0380*/  LOP3.LUT R2, R2, 0xfffffffc, RZ, 0xc0, !PT ;  /* 0xfffffffc02027812 */ /* 0x000fe200078ec0ff */
[----:B------:R-:W-:Y:S01]  /*0390*/  IMAD.IADD R12, R8, 0x1, -R9 ;  /* 0x00000001080c7824 */ /* 0x000fe200078e0a09 */
[----:B------:R-:W-:Y:S01]  /*03a0*/  LOP3.LUT R11, R6, 0xfffffff0, RZ, 0xc0, !PT ;  /* 0xfffffff0060b7812 */ /* 0x000fe200078ec0ff */
[C---:B------:R-:W-:Y:S01]  /*03b0*/  IMAD.IADD R15, R0.reuse, 0x1, -R4 ;  /* 0x00000001000f7824 */ /* 0x040fe200078e0a04 */
[--C-:B------:R-:W-:Y:S01]  /*03c0*/  SHF.R.S32.HI R4, RZ, 0x2, R3.reuse ;  /* 0x00000002ff047819 */ /* 0x100fe20000011403 */
[----:B------:R-:W-:Y:S01]  /*03d0*/  IMAD.IADD R9, R0, 0x1, -R2 ;  /* 0x0000000100097824 */ /* 0x000fe200078e0a02 */
[----:B------:R-:W-:Y:S01]  /*03e0*/  SHF.R.S32.HI R0, RZ, 0x1f, R3 ;  /* 0x0000001fff007819 */ /* 0x000fe20000011403 */
[----:B------:R-:W-:Y:S01]  /*03f0*/  IMAD.IADD R5, R8, 0x1, -R11 ;  /* 0x0000000108057824 */ /* 0x000fe200078e0a0b */
[----:B------:R-:W-:Y:S01]  /*0400*/  SHF.R.S32.HI R3, RZ, 0x4, R6 ;  /* 0x00000004ff037819 */ /* 0x000fe20000011406 */
[----:B------:R-:W-:Y:S01]  /*0410*/  STL [R1+0x8], R15 ;  /* 0x0000080f01007387 */ /* 0x000fe20000100800 */
[----:B------:R-:W-:Y:S01]  /*0420*/  LOP3.LUT R10, R235, 0xfffffff8, RZ, 0xc0, !PT ;  /* 0xfffffff8eb0a7812 */ /* 0x000fe200078ec0ff */
[----:B------:R-:W-:Y:S01]  /*0430*/  ULDC UR50, c[0x0][0x214] ;  /* 0x0000850000327ab9 */ /* 0x000fe20000000800 */
[----:B------:R-:W-:Y:S01]  /*0440*/  LEA.HI R2, R6, R3, RZ, 0x1 ;  /* 0x0000000306027211 */ /* 0x000fe200078f08ff */
[----:B------:R-:W-:Y:S01]  /*0450*/  ULDC UR57, c[0x0][0x1c8] ;  /* 0x0000720000397ab9 */ /* 0x000fe20000000800 */
[----:B------:R-:W-:Y:S01]  /*0460*/  LEA.HI R0, R0, R4, RZ, 0x3 ;  /* 0x0000000400007211 */ /* 0x000fe200078f18ff */
[----:B------:R-:W-:Y:S01]  /*0470*/  IMAD.IADD R10, R8, 0x1, -R10 ;  /* 0x00000001080a7824 */ /* 0x000fe200078e0a0a */
[----:B------:R-:W-:Y:S01]  /*0480*/  LOP3.LUT R2, R2, 0xfffffffe, RZ, 0xc0, !PT ;  /* 0xfffffffe02027812 */ /* 0x000fe200078ec0ff */
[----:B------:R-:W-:Y:S01]  /*0490*/  ULDC.U8 UR8, c[0x0][0x3d0] ;  /* 0x0000f40000087ab9 */ /* 0x000fe20000000000 */
[----:B------:R-:W-:Y:S01]  /*04a0*/  LOP3.LUT R0, R0, 0xfffffff8, RZ, 0xc0, !PT ;  /* 0xfffffff800007812 */ /* 0x000fe200078ec0ff */
[----:B------:R-:W-:Y:S01]  /*04b0*/  IMAD.SHL.U32 R236, R10, 0x8, RZ ;  /* 0x000000080aec7824 */ /* 0x000fe200078e00ff */
[----:B------:R-:W-:Y:S01]  /*04c0*/  SHF.R.S32.HI R250, RZ, 0x6, R250 ;  /* 0x00000006fffa7819 */ /* 0x000fe200000114fa */
[----:B------:R-:W-:Y:S01]  /*04d0*/  IMAD.IADD R8, R3, 0x1, -R2 ;  /* 0x0000000103087824 */ /* 0x000fe200078e0a02 */
[----:B------:R-:W-:Y:S01]  /*04e0*/  SHF.R.S32.HI R2, RZ, 0x1f, R5 ;  /* 0x0000001fff027819 */ /* 0x000fe20000011405 */
[----:B------:R-:W-:Y:S01]  /*04f0*/  IMAD.IADD R6, R4, 0x1, -R0 ;  /* 0x0000000104067824 */ /* 0x000fe200078e0a00 */
[----:B------:R-:W-:Y:S01]  /*0500*/  SHF.R.S32.HI R0, RZ, 0x1f, R7 ;  /* 0x0000001fff007819 */ /* 0x000fe20000011407 */
[----:B------:R-:W-:Y:S01]  /*0510*/  IMAD.U32 R3, RZ, RZ, UR15 ;  /* 0x0000000fff037e24 */ /* 0x000fe2000f8e00ff */
[----:B------:R-:W-:Y:S01]  /*0520*/  LEA.HI R11, R2, R5, RZ, 0x3 ;  /* 0x00000005020b7211 */ /* 0x000fe200078f18ff */
[----:B------:R-:W-:Y:S01]  /*0530*/  IMAD.SHL.U32 R2, R10, 0x40, RZ ;  /* 0x000000400a027824 */ /* 0x000fe200078e00ff */
[----:B------:R-:W-:Y:S01]  /*0540*/  LEA.HI R243, R0, R7, RZ, 0x2 ;  /* 0x0000000700f37211 */ /* 0x000fe200078f10ff */
[----:B------:R-:W-:Y:S01]  /*0550*/  IMAD.SHL.U32 R4, R8, 0x200, RZ ;  /* 0x0000020008047824 */ /* 0x000fe200078e00ff */
[----:B------:R-:W-:Y:S01]  /*0560*/  LOP3.LUT R0, R11, 0xfffffff8, RZ, 0xc0, !PT ;  /* 0xfffffff80b007812 */ /* 0x000fe200078ec0ff */
[----:B------:R-:W-:Y:S01]  /*0570*/  ULDC UR51, c[0x0][0x224] ;  /* 0x0000890000337ab9 */ /* 0x000fe20000000800 */
[----:B------:R-:W-:Y:S01]  /*0580*/  SHF.R.S32.HI R243, RZ, 0x2, R243 ;  /* 0x00000002fff37819 */ /* 0x000fe200000114f3 */
[----:B------:R-:W-:Y:S01]  /*0590*/  @UP5 UIMAD UR55, UR31, UR50, URZ ;  /* 0x000000321f3752a4 */ /* 0x000fe2000f8e023f */
[----:B------:R-:W-:Y:S01]  /*05a0*/  IADD3 R242, R236, 0x40, RZ ;  /* 0x00000040ecf27810 */ /* 0x000fe20007ffe0ff */
[----:B------:R-:W-:Y:S01]  /*05b0*/  IMAD.IADD R13, R5, 0x1, -R0 ;  /* 0x00000001050d7824 */ /* 0x000fe200078e0a00 */
[----:B------:R-:W-:Y:S01]  /*05c0*/  LOP3.LUT R0, R2, 0x1c0, RZ, 0xc0, !PT ;  /* 0x000001c002007812 */ /* 0x000fe200078ec0ff */
[----:B------:R-:W-:Y:S01]  /*05d0*/  IMAD.SHL.U32 R2, R9, 0x10, RZ ;  /* 0x0000001009027824 */ /* 0x000fe200078e00ff */
[----:B------:R-:W-:Y:S01]  /*05e0*/  ULDC.64 UR12, c[0x0][0x118] ;  /* 0x00004600000c7ab9 */ /* 0x000fe20000000a00 */
[----:B------:R-:W-:Y:S01]  /*05f0*/  IMAD.SHL.U32 R5, R250, 0x20, RZ ;  /* 0x00000020fa057824 */ /* 0x000fe200078e00ff */
[C---:B------:R-:W-:Y:S01]  /*0600*/  LOP3.LUT R217, R0.reuse, 0x8, R235, 0xf8, !PT ;  /* 0x0000000800d97812 */ /* 0x040fe200078ef8eb */
[----:B------:R-:W-:Y:S01]  /*0610*/  IMAD R243, R15, 0x10, R243 ;  /* 0x000000100ff37824 */ /* 0x000fe200078e02f3 */
[----:B------:R-:W-:Y:S01]  /*0620*/  LOP3.LUT R209, R0, 0x30, R2, 0xf8, !PT ;  /* 0x0000003000d17812 */ /* 0x000fe200078ef802 */
[----:B------:R-:W-:Y:S01]  /*0630*/  IMAD R2, R250, 0x800, R4 ;  /* 0x00000800fa027824 */ /* 0x000fe200078e0204 */
[----:B------:R-:W-:Y:S01]  /*0640*/  SHF.R.U32.HI R3, RZ, 0x3, R0 ;  /* 0x00000003ff037819 */ /* 0x000fe20000011600 */
[----:B------:R-:W-:Y:S01]  /*0650*/  ULOP3.LUT UR57, UR34, UR57, URZ, 0x3c, !UPT ;  /* 0x0000003922397292 */ /* 0x000fe2000f8e3c3f */
[----:B------:R-:W-:Y:S01]  /*0660*/  LOP3.LUT R0, R6, 0x1, RZ, 0xc0, !PT ;  /* 0x0000000106007812 */ /* 0x000fe200078ec0ff */
[----:B------:R-:W-:Y:S01]  /*0670*/  USHF.R.S32.HI UR58, URZ, 0x1f, UR34 ;  /* 0x0000001f3f3a7899 */ /* 0x000fe20008011422 */
[----:B------:R-:W-:Y:S01]  /*0680*/  LOP3.LUT R217, R217, R3, RZ, 0x3c, !PT ;  /* 0x00000003d9d97212 */ /* 0x000fe200078e3cff */
[----:B------:R-:W-:Y:S01]  /*0690*/  UISETP.NE.AND UP6, UPT, UR8, URZ, UPT ;  /* 0x0000003f0800728c */ /* 0x000fe2000bfc5270 */
[----:B------:R-:W-:Y:S01]  /*06a0*/  ISETP.NE.U32.AND P0, PT, R0, 0x1, PT ;  /* 0x000000010000780c */ /* 0x000fe20003f05070 */
[----:B------:R-:W-:Y:S01]  /*06b0*/  IMAD.SHL.U32 R0, R8, 0x20, RZ ;  /* 0x0000002008007824 */ /* 0x000fe200078e00ff */
[----:B------:R-:W-:Y:S01]  /*06c0*/  LOP3.LUT R209, R209, 0x8, R235, 0xf8, !PT ;  /* 0x00000008d1d17812 */ /* 0x000fe200078ef8eb */
[----:B------:R-:W-:Y:S01]  /*06d0*/  IMAD.IADD R217, R2, 0x1, R217 ;  /* 0x0000000102d97824 */ /* 0x000fe200078e02d9 */
[----:B------:R-:W-:Y:S01]  /*06e0*/  R2P PR, R6, 0x6 ;  /* 0x0000000606007804 */ /* 0x000fe20000000000 */
[----:B------:R-:W-:Y:S01]  /*06f0*/  IMAD.SHL.U32 R2, R250, 0x8, RZ ;  /* 0x00000008fa027824 */ /* 0x000fe200078e00ff */
[----:B------:R-:W-:Y:S01]  /*0700*/  LOP3.LUT R0, R0, 0x20, RZ, 0xc0, !PT ;  /* 0x0000002000007812 */ /* 0x000fe200078ec0ff */
[----:B------:R-:W-:Y:S01]  /*0710*/  IMAD.SHL.U32 R218, R217, 0x2, RZ ;  /* 0x00000002d9da7824 */ /* 0x000fe200078e00ff */
[----:B------:R-:W-:Y:S01]  /*0720*/  LOP3.LUT R209, R4, R209, R3, 0xf6, !PT ;  /* 0x000000d104d17212 */ /* 0x000fe200078ef603 */
[----:B------:R-:W-:Y:S01]  /*0730*/  IMAD.SHL.U32 R3, R6, 0x40, RZ ;  /* 0x0000004006037824 */ /* 0x000fe200078e00ff */
[----:B------:R-:W-:Y:S01]  /*0740*/  LOP3.LUT R208, R0, 0x18, R2, 0xf8, !PT ;  /* 0x0000001800d07812 */ /* 0x000fe200078ef802 */
[----:B------:R-:W-:Y:S01]  /*0750*/  IMAD.SHL.U32 R2, R12, 0x2, RZ ;  /* 0x000000020c027824 */ /* 0x000fe200078e00ff */
[----:B------:R-:W-:Y:S01]  /*0760*/  SHF.R.S32.HI R0, RZ, 0x7, R14 ;  /* 0x00000007ff007819 */ /* 0x000fe2000001140e */
[----:B------:R-:W-:Y:S01]  /*0770*/  IMAD.SHL.U32 R4, R8, 0x10, RZ ;  /* 0x0000001008047824 */ /* 0x000fe200078e00ff */
[C---:B------:R-:W-:Y:S01]  /*0780*/  LOP3.LUT P4, RZ, R10.reuse, 0x2, RZ, 0xc0, !PT ;  /* 0x000000020aff7812 */ /* 0x040fe2000788c0ff */
[--C-:B------:R-:W-:Y:S01]  /*0790*/  IMAD R12, R9, 0x400, R2.reuse ;  /* 0x00000400090c7824 */ /* 0x100fe200078e0202 */
[----:B------:R-:W-:Y:S01]  /*07a0*/  LOP3.LUT P3, RZ, R10, 0x4, RZ, 0xc0, !PT ;  /* 0x000000040aff7812 */ /* 0x000fe2000786c0ff */
[C---:B------:R-:W-:Y:S01]  /*07b0*/  IMAD R7, R0.reuse, 0x1000, R2 ;  /* 0x0000100000077824 */ /* 0x040fe200078e0202 */
[----:B------:R-:W-:Y:S01]  /*07c0*/  SEL R231, R231, 0x10, !P0 ;  /* 0x00000010e7e77807 */ /* 0x000fe20004000000 */
[----:B------:R-:W-:Y:S01]  /*07d0*/  IMAD.SHL.U32 R2, R0, 0x8, RZ ;  /* 0x0000000800027824 */ /* 0x000fe200078e00ff */
[----:B------:R-:W-:Y:S01]  /*07e0*/  LOP3.LUT R0, R3, 0x1c0, RZ, 0xc0, !PT ;  /* 0x000001c003007812 */ /* 0x000fe200078ec0ff */
[----:B------:R-:W-:Y:S01]  /*07f0*/  IMAD.SHL.U32 R209, R209, 0x2, RZ ;  /* 0x00000002d1d17824 */ /* 0x000fe200078e00ff */
[----:B------:R-:W-:Y:S01]  /*0800*/  SHF.R.S32.HI R235, RZ, 0x3, R235 ;  /* 0x00000003ffeb7819 */ /* 0x000fe200000114eb */
[----:B------:R-:W-:Y:S01]  /*0810*/  USHF.R.S32.HI UR60, URZ, 0x1f, UR31 ;  /* 0x0000001f3f3c7899 */ /* 0x000fe2000801141f */
[----:B------:R-:W-:Y:S01]  /*0820*/  LOP3.LUT R2, R2, 0x8, RZ, 0xc0, !PT ;  /* 0x0000000802027812 */ /* 0x000fe200078ec0ff */
[----:B------:R-:W-:Y:S01]  /*0830*/  USHF.R.S32.HI UR59, URZ, 0x1f, UR34 ;  /* 0x0000001f3f3b7899 */ /* 0x000fe20008011422 */
[----:B------:R-:W-:Y:S01]  /*0840*/  SHF.R.U32.HI R3, RZ, 0x3, R0 ;  /* 0x00000003ff037819 */ /* 0x000fe20000011600 */
[----:B------:R-:W-:Y:S01]  /*0850*/  UIMAD.WIDE.U32 UR40, UR36, UR42, URZ ;  /* 0x0000002a242872a5 */ /* 0x000fe2000f8e003f */
[----:B------:R-:W-:Y:S01]  /*0860*/  LOP3.LUT R5, R0, 0x20, R5, 0xf8, !PT ;  /* 0x0000002000057812 */ /* 0x000fe200078ef805 */
[----:B------:R-:W-:Y:S01]  /*0870*/  UIMAD UR52, UR37, UR42, URZ ;  /* 0x0000002a253472a4 */ /* 0x000fe2000f8e023f */
[----:B------:R-:W-:Y:S01]  /*0880*/  LOP3.LUT R9, R2, 0x10, R4, 0xf8, !PT ;  /* 0x0000001002097812 */ /* 0x000fe200078ef804 */
[----:B------:R-:W-:Y:S01]  /*0890*/  IMAD.SHL.U32 R4, R11, 0x40, RZ ;  /* 0x000000400b047824 */ /* 0x000fe200078e00ff */
[----:B------:R-:W-:Y:S01]  /*08a0*/  LOP3.LUT R6, R3, R0, R2, 0x1e, !PT ;  /* 0x0000000003067212 */ /* 0x000fe200078e1e02 */
[----:B------:R-:W-:Y:S01]  /*08b0*/  IMAD R0, R15, 0x400, R7 ;  /* 0x000004000f007824 */ /* 0x000fe200078e0207 */
[----:B------:R-:W-:Y:S01]  /*08c0*/  LOP3.LUT R2, R5, R3, RZ, 0x3c, !PT ;  /* 0x0000000305027212 */ /* 0x000fe200078e3cff */
[----:B------:R-:W-:Y:S01]  /*08d0*/  IMAD.SHL.U32 R3, R13, 0x40, RZ ;  /* 0x000000400d037824 */ /* 0x000fe200078e00ff */
[----:B------:R-:W-:Y:S01]  /*08e0*/  USHF.R.S32.HI UR54, URZ, 0x1f, UR47 ;  /* 0x0000001f3f367899 */ /* 0x000fe2000801142f */
[----:B------:R-:W-:Y:S01]  /*08f0*/  IMAD.SHL.U32 R5, R8, 0x8, RZ ;  /* 0x0000000808057824 */ /* 0x000fe200078e00ff */
[----:B------:R-:W-:Y:S01]  /*0900*/  UIMAD UR51, UR5, UR51, URZ ;  /* 0x00000033053372a4 */ /* 0x000fe2000f8e023f */
[----:B------:R-:W-:Y:S01]  /*0910*/  IMAD.IADD R232, R2, 0x1, R0 ;  /* 0x0000000102e87824 */ /* 0x000fe200078e0200 */
[----:B------:R-:W-:Y:S01]  /*0920*/  LOP3.LUT R3, R3, 0x1c0, RZ, 0xc0, !PT ;  /* 0x000001c003037812 */ /* 0x000fe200078ec0ff */
[----:B------:R-:W-:Y:S01]  /*0930*/  IMAD.IADD R6, R12, 0x1, R6 ;  /* 0x000000010c067824 */ /* 0x000fe200078e0206 */
[----:B------:R-:W-:Y:S01]  /*0940*/  LOP3.LUT R0, R4, 0xfffffe00, RZ, 0xc0, !PT ;  /* 0xfffffe0004007812 */ /* 0x000fe200078ec0ff */
[----:B------:R-:W-:Y:S01]  /*0950*/  IMAD.SHL.U32 R232, R232, 0x2, RZ ;  /* 0x00000002e8e87824 */ /* 0x000fe200078e00ff */
[----:B------:R-:W-:Y:S01]  /*0960*/  LOP3.LUT R2, R3, 0x8, R5, 0xf8, !PT ;  /* 0x0000000803027812 */ /* 0x000fe200078ef805 */
[----:B------:R-:W-:Y:S01]  /*0970*/  @!UP5 UIMAD UR50, UR6, UR50, URZ ;  /* 0x000000320632d2a4 */ /* 0x000fe2000f8e023f */
[----:B------:R-:W-:Y:S01]  /*0980*/  SHF.R.U32.HI R4, RZ, 0x3, R3 ;  /* 0x00000003ff047819 */ /* 0x000fe20000011603 */
[----:B------:R-:W-:Y:S01]  /*0990*/  IMAD R5, R15, 0x400, R0 ;  /* 0x000004000f057824 */ /* 0x000fe200078e0200 */
[----:B------:R-:W-:Y:S01]  /*09a0*/  LEA R6, R6, 0xc000, 0x1 ;  /* 0x0000c00006067811 */ /* 0x000fe200078e08ff */
[----:B------:R-:W-:Y:S01]  /*09b0*/  IMAD.IADD R233, R232, 0x1, R231 ;  /* 0x00000001e8e97824 */ /* 0x000fe200078e02e7 */
[----:B------:R-:W-:Y:S01]  /*09c0*/  LOP3.LUT R221, R2, R4, RZ, 0x3c, !PT ;  /* 0x0000000402dd7212 */ /* 0x000fe200078e3cff */
[----:B------:R-:W-:Y:S01]  /*09d0*/  USHF.R.S32.HI UR49, URZ, 0x1f, UR45 ;  /* 0x0000001f3f317899 */ /* 0x000fe2000801142d */
[C-C-:B------:R-:W-:Y:S01]  /*09e0*/  LOP3.LUT R2, R4.reuse, R9, R3.reuse, 0x1e, !PT ;  /* 0x0000000904027212 */ /* 0x140fe200078e1e03 */
[----:B------:R-:W-:Y:S01]  /*09f0*/  STL [R1], R6 ;  /* 0x0000000601007387 */ /* 0x000fe20000100800 */
[----:B------:R-:W-:Y:S01]  /*0a00*/  LOP3.LUT R208, R4, R208, R3, 0x1e, !PT ;  /* 0x000000d004d07212 */ /* 0x000fe200078e1e03 */
[----:B------:R-:W-:Y:S01]  /*0a10*/  IMAD.MOV.U32 R3, RZ, RZ, 0x20 ;  /* 0x00000020ff037424 */ /* 0x000fe200078e00ff */
[-C--:B------:R-:W-:Y:S01]  /*0a20*/  LOP3.LUT R219, R2, R0.reuse, RZ, 0xfc, !PT ;  /* 0x0000000002db7212 */ /* 0x080fe200078efcff */
[----:B------:R-:W-:Y:S01]  /*0a30*/  IMAD.MOV.U32 R2, RZ, RZ, 0x40 ;  /* 0x00000040ff027424 */ /* 0x000fe200078e00ff */
[----:B------:R-:W-:Y:S01]  /*0a40*/  LOP3.LUT R208, R208, R0, RZ, 0xfc, !PT ;  /* 0x00000000d0d07212 */ /* 0x000fe200078efcff */
[----:B------:R-:W-:Y:S01]  /*0a50*/  IMAD.IADD R221, R5, 0x1, R221 ;  /* 0x0000000105dd7824 */ /* 0x000fe200078e02dd */
[C---:B------:R-:W-:Y:S01]  /*0a60*/  SEL R0, R3.reuse, 0xffffffe0, !P4 ;  /* 0xffffffe003007807 */ /* 0x040fe20006000000 */
[----:B------:R-:W-:Y:S01]  /*0a70*/  USHF.R.S32.HI UR48, URZ, 0x1f, UR44 ;  /* 0x0000001f3f307899 */ /* 0x000fe2000801142c */
[C---:B------:R-:W-:Y:S01]  /*0a80*/  SEL R216, R2.reuse, 0xffffffc0, !P3 ;  /* 0xffffffc002d87807 */ /* 0x040fe20005800000 */
[----:B------:R-:W-:Y:S01]  /*0a90*/  UMOV UR39, 0xffffc000 ;  /* 0xffffc00000277882 */ /* 0x000fe20000000000 */
[----:B------:R-:W-:Y:S01]  /*0aa0*/  SEL R3, R3, 0xffffffe0, !P1 ;  /* 0xffffffe003037807 */ /* 0x000fe20004800000 */
[C---:B------:R-:W-:Y:S01]  /*0ab0*/  IMAD R215, R217.reuse, 0x2, R0 ;  /* 0x00000002d9d77824 */ /* 0x040fe200078e0200 */
[----:B------:R-:W-:Y:S01]  /*0ac0*/  SEL R2, R2, 0xffffffc0, !P2 ;  /* 0xffffffc002027807 */ /* 0x000fe20005000000 */
[----:B------:R-:W-:Y:S01]  /*0ad0*/  IMAD R217, R217, 0x2, R216 ;  /* 0x00000002d9d97824 */ /* 0x000fe200078e02d8 */
[C---:B------:R-:W-:Y:S01]  /*0ae0*/  IADD3 R4, R6.reuse, 0x420, RZ ;  /* 0x0000042006047810 */ /* 0x040fe20007ffe0ff */
[----:B------:R-:W-:Y:S01]  /*0af0*/  IMAD.IADD R5, R3, 0x1, R6 ;  /* 0x0000000103057824 */ /* 0x000fe200078e0206 */
[C---:B------:R-:W-:Y:S01]  /*0b00*/  @P1 IADD3 R4, R6.reuse, 0x3e0, RZ ;  /* 0x000003e006041810 */ /* 0x040fe20007ffe0ff */
[--C-:B------:R-:W-:Y:S01]  /*0b10*/  IMAD.IADD R0, R6, 0x1, R2.reuse ;  /* 0x0000000106007824 */ /* 0x100fe200078e0202 */
[----:B------:R-:W-:Y:S01]  /*0b20*/  LEA R208, R208, 0xc000, 0x1 ;  /* 0x0000c000d0d07811 */ /* 0x000fe200078e08ff */
[----:B------:R-:W-:Y:S01]  /*0b30*/  IMAD.IADD R230, R232, 0x1, R3 ;  /* 0x00000001e8e67824 */ /* 0x000fe200078e0203 */
[----:B------:R-:W-:Y:S01]  /*0b40*/  STL [R1+0xc], R5 ;  /* 0x00000c0501007387 */ /* 0x000fe20000100800 */
[----:B------:R-:W-:-:S02]  /*0b50*/  IMAD.IADD R3, R5, 0x1, R2 ;  /* 0x0000000105037824 */ /* 0x000fc400078e0202 */
[----:B------:R-:W-:Y:S01]  /*0b60*/  IMAD.IADD R216, R216, 0x1, R215 ;  /* 0x00000001d8d87824 */ /* 0x000fe200078e02d7 */
[----:B------:R1:W-:Y:S01]  /*0b70*/  STL [R1+0x4], R0 ;  /* 0x0000040001007387 */ /* 0x0003e20000100800 */
[----:B------:R-:W-:-:S03]  /*0b80*/  IMAD.IADD R231, R231, 0x1, R230 ;  /* 0x00000001e7e77824 */ /* 0x000fc600078e02e6 */
[----:B------:R2:W-:Y:S04]  /*0b90*/  STL [R1+0x18], R4 ;  /* 0x0000180401007387 */ /* 0x0005e80000100800 */
[----:B------:R2:W-:Y:S01]  /*0ba0*/  STL [R1+0x10], R3 ;  /* 0x0000100301007387 */ /* 0x0005e20000100800 */
[----:B-1----:R-:W-:-:S05]  /*0bb0*/  IMAD.IADD R0, R2, 0x1, R4 ;  /* 0x0000000102007824 */ /* 0x002fca00078e0204 */
[----:B----4-:R2:W-:Y:S02]  /*0bc0*/  STL [R1+0x14], R0 ;  /* 0x0000140001007387 */ /* 0x0105e40000100800 */
.L_x_710:
        /* <DEDUP_REMOVED lines=12> */
[----:B-12---:R-:W-:Y:S01]  /*0c90*/  IMAD.U32 R2, RZ, RZ, UR4 ;  /* 0x00000004ff027e24 */ /* 0x006fe2000f8e00ff */
        /* <DEDUP_REMOVED lines=40> */
.L_x_640:
        /* <DEDUP_REMOVED lines=59> */
.L_x_642:
        /* <DEDUP_REMOVED lines=18> */
.L_x_643:
        /* <DEDUP_REMOVED lines=39> */
[----:B------:R-:W-:Y:S02]  /*1660*/  IMAD.MOV.U32 R2, RZ, RZ, R4 ;  /* 0x000000ffff027224 */ /* 0x000fe400078e0004 */
[----:B------:R-:W-:Y:S02]  /*1670*/  ULDC UR8, c[0x0][0x234] ;  /* 0x00008d0000087ab9 */ /* 0x000fe40000000800 */
        /* <DEDUP_REMOVED lines=30> */
.L_x_644:
[----:B------:R-:W-:Y:S02]  /*1860*/  UMOV UR6, UR51 ;  /* 0x0000003300067c82 */ /* 0x000fe40008000000 */
.L_x_645:
[----:B------:R-:W-:Y:S01]  /*1870*/  UIADD3 UR4, UP4, UP3, UR4, UR45, UR47 ;  /* 0x0000002d04047290 */ /* 0x000fe2000fb9e02f */
[----:B------:R-:W1:Y:S01]  /*1880*/  S2R R17, SR_TID.X ;  /* 0x0000000000117919 */ /* 0x000e620000002100 */
[----:B------:R-:W-:Y:S01]  /*1890*/  SHF.R.S32.HI R16, RZ, 0x1f, R235 ;  /* 0x0000001fff107819 */ /* 0x000fe200000114eb */
[----:B------:R-:W-:Y:S01]  /*18a0*/  IMAD.U32 R8, RZ, RZ, UR13 ;  /* 0x0000000dff087e24 */ /* 0x000fe2000f8e00ff */
[----:B------:R-:W-:Y:S01]  /*18b0*/  UIADD3 UR15, UP2, UP1, UR15, UR4, UR17 ;  /* 0x000000040f0f7290 */ /* 0x000fe2000f95e011 */
[----:B------:R-:W-:Y:S01]  /*18c0*/  IADD3 R0, P0, R235, UR10, RZ ;  /* 0x0000000aeb007c10 */ /* 0x000fe2000ff1e0ff */
[----:B------:R-:W-:Y:S01]  /*18d0*/  UIADD3.X UR4, UR7, UR49, UR54, UP4, UP3 ;  /* 0x0000003107047290 */ /* 0x000fe2000a7e6436 */
[--C-:B------:R-:W-:Y:S01]  /*18e0*/  SHF.R.S32.HI R237, RZ, 0x1f, R236.reuse ;  /* 0x0000001fffed7819 */ /* 0x100fe200000114ec */
[----:B------:R-:W-:Y:S01]  /*18f0*/  IMAD.U32 R6, RZ, RZ, UR12 ;  /* 0x0000000cff067e24 */ /* 0x000fe2000f8e00ff */
[----:B------:R-:W-:Y:S01]  /*1900*/  IADD3.X R5, R16, UR30, RZ, P0, !PT ;  /* 0x0000001e10057c10 */ /* 0x000fe200087fe4ff */
[----:B------:R-:W-:Y:S01]  /*1910*/  UIADD3.X UR9, UR8, UR4, UR9, UP2, UP1 ;  /* 0x0000000408097290 */ /* 0x000fe200097e2409 */
[----:B------:R-:W-:Y:S01]  /*1920*/  IMAD.U32 R7, RZ, RZ, UR10 ;  /* 0x0000000aff077e24 */ /* 0x000fe2000f8e00ff */
[----:B------:R-:W-:Y:S01]  /*1930*/  ULDC.64 UR12, c[0x0][0x3c8] ;  /* 0x0000f200000c7ab9 */ /* 0x000fe20000000a00 */
[----:B------:R-:W-:Y:S01]  /*1940*/  IMAD.WIDE.U32 R2, R0, c[0x0][0x190], R236 ;  /* 0x0000640000027a25 */ /* 0x000fe200078e00ec */
[----:B------:R-:W-:Y:S01]  /*1950*/  ULDC.64 UR4, c[0x0][0x1a8] ;  /* 0x00006a0000047ab9 */ /* 0x000fe20000000a00 */
[----:B------:R-:W-:Y:S01]  /*1960*/  BSSY B1, `(.L_x_641) ;  /* 0x0000a2b000017945 */ /* 0x000fe20003800000 */
[----:B------:R-:W-:Y:S01]  /*1970*/  UIMAD UR4, UR58, UR4, URZ ;  /* 0x000000043a0472a4 */ /* 0x000fe2000f8e023f */
[----:B------:R-:W-:Y:S01]  /*1980*/  IMAD R5, R5, c[0x0][0x190], RZ ;  /* 0x0000640005057a24 */ /* 0x000fe200078e02ff */
[----:B------:R-:W-:Y:S01]  /*1990*/  IADD3 R4, P0, R2, UR35, RZ ;  /* 0x0000002302047c10 */ /* 0x000fe2000ff1e0ff */
[----:B------:R-:W-:Y:S01]  /*19a0*/  ULDC UR35, c[0x0][0x2e8] ;  /* 0x0000ba0000237ab9 */ /* 0x000fe20000000800 */
[----:B------:R-:W-:Y:S01]  /*19b0*/  IMAD R9, R16, c[0x0][0x370], RZ ;  /* 0x0000dc0010097a24 */ /* 0x000fe200078e02ff */
[----:B------:R-:W-:Y:S01]  /*19c0*/  UIMAD UR11, UR34, UR5, UR4 ;  /* 0x00000005220b72a4 */ /* 0x000fe2000f8e0204 */
[----:B------:R-:W-:Y:S01]  /*19d0*/  IMAD R0, R0, c[0x0][0x194], R5 ;  /* 0x0000650000007a24 */ /* 0x000fe200078e0205 */
[----:B------:R-:W-:Y:S01]  /*19e0*/  UIADD3 UR14, UR10, UR14, URZ ;  /* 0x0000000e0a0e7290 */ /* 0x000fe2000fffe03f */
[----:B------:R-:W-:Y:S01]  /*19f0*/  IMAD R9, R235, c[0x0][0x374], R9 ;  /* 0x0000dd00eb097a24 */ /* 0x000fe200078e0209 */
[----:B------:R-:W-:Y:S01]  /*1a00*/  ULDC.64 UR4, c[0x0][0x378] ;  /* 0x0000de0000047ab9 */ /* 0x000fe20000000a00 */
[----:B-1----:R-:W-:Y:S01]  /*1a10*/  SHF.R.S32.HI R18, RZ, 0x1f, R17 ;  /* 0x0000001fff127819 */ /* 0x002fe20000011411 */
[----:B------:R-:W-:Y:S01]  /*1a20*/  UIMAD UR4, UR58, UR4, URZ ;  /* 0x000000043a0472a4 */ /* 0x000fe2000f8e023f */
[----:B------:R-:W-:-:S02]  /*1a30*/  IADD3.X R5, R3, UR32, R0, P0, !PT ;  /* 0x0000002003057c10 */ /* 0x000fc400087fe400 */
[----:B------:R-:W-:Y:S01]  /*1a40*/  IADD3 R2, P0, R236, UR18, RZ ;  /* 0x00000012ec027c10 */ /* 0x000fe2000ff1e0ff */
[----:B------:R-:W-:-:S03]  /*1a50*/  UIMAD UR8, UR34, UR5, UR4 ;  /* 0x00000005220872a4 */ /* 0x000fc6000f8e0204 */
[----:B------:R-:W-:Y:S01]  /*1a60*/  ULDC.64 UR4, c[0x0][0x370] ;  /* 0x0000dc0000047ab9 */ /* 0x000fe20000000a00 */
[----:B------:R-:W-:Y:S01]  /*1a70*/  IADD3.X R3, R237, UR19, RZ, P0, !PT ;  /* 0x00000013ed037c10 */ /* 0x000fe200087fe4ff */
[----:B------:R-:W-:-:S03]  /*1a80*/  UIMAD UR4, UR30, UR4, URZ ;  /* 0x000000041e0472a4 */ /* 0x000fc6000f8e023f */
[----:B------:R-:W-:Y:S01]  /*1a90*/  UMOV UR30, 0x4 ;  /* 0x00000004001e7882 */ /* 0x000fe20000000000 */
[----:B------:R-:W-:Y:S01]  /*1aa0*/  IMAD.WIDE.U32 R2, R7, c[0x0][0x370], R2 ;  /* 0x0000dc0007027a25 */ /* 0x000fe200078e0002 */
[----:B------:R-:W-:Y:S02]  /*1ab0*/  UIMAD UR7, UR10, UR5, UR4 ;  /* 0x000000050a0772a4 */ /* 0x000fe4000f8e0204 */
[----:B------:R-:W-:Y:S01]  /*1ac0*/  UIADD3 UR4, UR10, UR6, URZ ;  /* 0x000000060a047290 */ /* 0x000fe2000fffe03f */
[----:B------:R-:W-:-:S03]  /*1ad0*/  IMAD.U32 R7, RZ, RZ, UR34 ;  /* 0x00000022ff077e24 */ /* 0x000fc6000f8e00ff */
[----:B------:R-:W-:Y:S01]  /*1ae0*/  UIMAD.WIDE UR4, UR4, UR30, UR12 ;  /* 0x0000001e040472a5 */ /* 0x000fe2000f8e020c */
[----:B------:R1:W2:Y:S01]  /*1af0*/  R2UR UR12, R6 ;  /* 0x00000000060c73c2 */ /* 0x0002a200000e0000 */
[----:B------:R-:W-:Y:S01]  /*1b00*/  IADD3 R3, R3, UR7, RZ ;  /* 0x0000000703037c10 */ /* 0x000fe2000fffe0ff */
[----:B------:R-:W-:Y:S01]  /*1b10*/  IMAD.WIDE.U32 R4, R7, c[0x0][0x1a8], R4 ;  /* 0x00006a0007047a25 */ /* 0x000fe200078e0004 */
[----:B------:R-:W-:-:S03]  /*1b20*/  ULDC.64 UR6, c[0x0][0x200] ;  /* 0x0000800000067ab9 */ /* 0x000fc60000000a00 */
[----:B------:R-:W-:Y:S01]  /*1b30*/  UMOV UR18, UR4 ;  /* 0x0000000400127c82 */ /* 0x000fe20008000000 */
[----:B------:R-:W-:Y:S01]  /*1b40*/  IMAD.WIDE.U32 R2, R7, c[0x0][0x378], R2 ;  /* 0x0000de0007027a25 */ /* 0x000fe200078e0002 */
[----:B------:R-:W-:Y:S01]  /*1b50*/  UIADD3 UR4, -UR16, UR22, UR24 ;  /* 0x0000001610047290 */ /* 0x000fe2000fffe118 */
[----:B------:R-:W-:Y:S01]  /*1b60*/  IADD3 R10, R5, UR11, RZ ;  /* 0x0000000b050a7c10 */ /* 0x000fe2000fffe0ff */
[----:B------:R-:W-:Y:S01]  /*1b70*/  UMOV UR17, UR5 ;  /* 0x0000000500117c82 */ /* 0x000fe20008000000 */
[C---:B------:R-:W-:Y:S01]  /*1b80*/  LEA R240, P3, R4.reuse, c[0x0][0x160], 0x1 ;  /* 0x0000580004f07a11 */ /* 0x040fe200078608ff */
[----:B------:R-:W-:Y:S01]  /*1b90*/  UIADD3 UR4, UR4, -UR35, URZ ;  /* 0x8000002304047290 */ /* 0x000fe2000fffe03f */
[----:B------:R-:W-:Y:S01]  /*1ba0*/  IADD3 R3, R3, UR8, RZ ;  /* 0x0000000803037c10 */ /* 0x000fe2000fffe0ff */
[----:B------:R3:W4:Y:S01]  /*1bb0*/  R2UR UR13, R8 ;  /* 0x00000000080d73c2 */ /* 0x00072200000e0000 */
[----:B------:R-:W-:Y:S01]  /*1bc0*/  LEA.HI.X R241, R4, c[0x0][0x164], R10, 0x1, P3 ;  /* 0x0000590004f17a11 */ /* 0x000fe200018f0c0a */
[----:B------:R-:W-:-:S02]  /*1bd0*/  USHF.R.S32.HI UR5, URZ, 0x1f, UR4 ;  /* 0x0000001f3f057899 */ /* 0x000fc40008011404 */
[----:B------:R-:W-:Y:S02]  /*1be0*/  IMAD.WIDE.U32 R2, R235, c[0x0][0x370], R2 ;  /* 0x0000dc00eb027a25 */ /* 0x000fe400078e0002 */
[----:B------:R-:W-:Y:S02]  /*1bf0*/  ULEA.HI UR4, UR5, UR4, URZ, 0x6 ;  /* 0x0000000405047291 */ /* 0x000fe4000f8f303f */
[----:B------:R-:W-:Y:S01]  /*1c00*/  IMAD.IADD R9, R3, 0x1, R9 ;  /* 0x0000000103097824 */ /* 0x000fe200078e0209 */
[----:B-1----:R-:W-:Y:S01]  /*1c10*/  LEA.HI R6, R18, R17, RZ, 0x5 ;  /* 0x0000001112067211 */ /* 0x002fe200078f28ff */
[----:B------:R-:W-:Y:S01]  /*1c20*/  USHF.R.S32.HI UR4, URZ, 0x6, UR4 ;  /* 0x000000063f047899 */ /* 0x000fe20008011404 */
[----:B------:R-:W-:Y:S02]  /*1c30*/  LEA R238, P2, R2, c[0x0][0x330], 0x1 ;  /* 0x0000cc0002ee7a11 */ /* 0x000fe400078408ff */
[----:B------:R-:W-:Y:S01]  /*1c40*/  LOP3.LUT R0, R6, 0xffffffe0, RZ, 0xc0, !PT ;  /* 0xffffffe006007812 */ /* 0x000fe200078ec0ff */
[----:B------:R-:W-:Y:S01]  /*1c50*/  UISETP.LT.AND UP1, UPT, URZ, UR4, UPT ;  /* 0x000000043f00728c */ /* 0x000fe2000bf21270 */
[----:B------:R-:W-:-:S02]  /*1c60*/  SHF.R.S32.HI R6, RZ, 0x5, R6 ;  /* 0x00000005ff067819 */ /* 0x000fc40000011406 */
[----:B------:R-:W-:Y:S01]  /*1c70*/  LEA.HI.X R239, R2, c[0x0][0x334], R9, 0x1, P2 ;  /* 0x0000cd0002ef7a11 */ /* 0x000fe200010f0c09 */
[----:B------:R-:W-:Y:S01]  /*1c80*/  IMAD.IADD R13, R17, 0x1, -R0 ;  /* 0x00000001110d7824 */ /* 0x000fe200078e0a00 */
[----:B------:R-:W-:-:S03]  /*1c90*/  USEL UR19, URZ, UR4, !UP1 ;  /* 0x000000043f137287 */ /* 0x000fc6000c800000 */
[----:B------:R-:W-:Y:S01]  /*1ca0*/  IMAD R0, R6, UR46, R13 ;  /* 0x0000002e06007c24 */ /* 0x000fe2000f8e020d */
[----:B------:R-:W-:-:S04]  /*1cb0*/  UISETP.GT.AND UP1, UPT, UR33, UR19, UPT ;  /* 0x000000132100728c */ /* 0x000fc8000bf24270 */
[----:B------:R-:W-:Y:S01]  /*1cc0*/  IADD3 R6, P0, R0, UR15, RZ ;  /* 0x0000000f00067c10 */ /* 0x000fe2000ff1e0ff */
[----:B------:R-:W-:-:S03]  /*1cd0*/  UIMAD.WIDE UR14, UR14, UR30, UR6 ;  /* 0x0000001e0e0e72a5 */ /* 0x000fc6000f8e0206 */
[----:B------:R-:W-:Y:S01]  /*1ce0*/  LEA.HI.X.SX32 R0, R0, UR9, 0x1, P0 ;  /* 0x0000000900007c11 */ /* 0x000fe200080f0eff */
[----:B------:R-:W-:Y:S01]  /*1cf0*/  UIADD3 UR9, UR33, -0x1, URZ ;  /* 0xffffffff21097890 */ /* 0x000fe2000fffe03f */
[----:B------:R-:W-:-:S04]  /*1d00*/  LEA R222, P0, R6, c[0x0][0x350], 0x2 ;  /* 0x0000d40006de7a11 */ /* 0x000fc800078010ff */
[----:B------:R-:W-:Y:S02]  /*1d10*/  LEA.HI.X R223, R6, c[0x0][0x354], R0, 0x2, P0 ;  /* 0x0000d50006df7a11 */ /* 0x000fe400000f1400 */
[----:B------:R-:W-:-:S13]  /*1d20*/  PLOP3.LUT P0, PT, PT, PT, UP1, 0x80, 0x0 ;  /* 0x000000000000781c */ /* 0x000fda0003f0f018 */
[----:B--234-:R-:W-:Y:S05]  /*1d30*/  @P0 BRA `(.L_x_646) ;  /* 0x00000c9000000947 */ /* 0x01cfea0003800000 */
        /* <DEDUP_REMOVED lines=18> */
.L_x_647:
        /* <DEDUP_REMOVED lines=18> */
.L_x_648:
        /* <DEDUP_REMOVED lines=30> */
.L_x_650:
[----:B------:R-:W-:Y:S05]  /*2160*/  BSYNC B0 ;  /* 0x0000000000007941 */ /* 0x000fea0003800000 */
.L_x_649:
        /* <DEDUP_REMOVED lines=18> */
.L_x_652:
[----:B------:R-:W-:Y:S05]  /*2290*/  BSYNC B0 ;  /* 0x0000000000007941 */ /* 0x000fea0003800000 */
.L_x_651:
        /* <DEDUP_REMOVED lines=18> */
.L_x_654:
[----:B------:R-:W-:Y:S05]  /*23c0*/  BSYNC B0 ;  /* 0x0000000000007941 */ /* 0x000fea0003800000 */
.L_x_653:
        /* <DEDUP_REMOVED lines=17> */
.L_x_656:
[----:B------:R-:W-:Y:S05]  /*24e0*/  BSYNC B0 ;  /* 0x0000000000007941 */ /* 0x000fea0003800000 */
.L_x_655:
        /* <DEDUP_REMOVED lines=27> */
.L_x_658:
[----:B------:R-:W-:Y:S05]  /*26a0*/  BSYNC B0 ;  /* 0x0000000000007941 */ /* 0x000fea0003800000 */
.L_x_657:
        /* <DEDUP_REMOVED lines=16> */
.L_x_660:
[----:B------:R-:W-:Y:S05]  /*27b0*/  BSYNC B0 ;  /* 0x0000000000007941 */ /* 0x000fea0003800000 */
.L_x_659:
        /* <DEDUP_REMOVED lines=16> */
.L_x_662:
[----:B------:R-:W-:Y:S05]  /*28c0*/  BSYNC B0 ;  /* 0x0000000000007941 */ /* 0x000fea0003800000 */
.L_x_661:
        /* <DEDUP_REMOVED lines=16> */
.L_x_646:
[----:B------:R-:W-:Y:S01]  /*29d0*/  PLOP3.LUT P0, PT, PT, PT, UP6, 0x80, 0x0 ;  /* 0x000000000000781c */ /* 0x000fe20003f0f068 */
[----:B------:R-:W-:Y:S01]  /*29e0*/  ULEA.HI UR4, UR9, UR9, URZ, 0x1 ;  /* 0x0000000909047291 */ /* 0x000fe2000f8f083f */
[----:B------:R-:W-:Y:S01]  /*29f0*/  IMAD.SHL.U32 R0, R235, 0x40, RZ ;  /* 0x00000040eb007824 */ /* 0x000fe200078e00ff */
[----:B------:R-:W-:Y:S02]  /*2a00*/  BSSY B0, `(.L_x_664) ;  /* 0x000001d000007945 */ /* 0x000fe40003800000 */
[----:B------:R-:W-:Y:S02]  /*2a10*/  ULOP3.LUT UR4, UR4, 0xfffffffe, URZ, 0xc0, !UPT ;  /* 0xfffffffe04047892 */ /* 0x000fe4000f8ec03f */
[----:B------:R-:W-:Y:S02]  /*2a20*/  LOP3.LUT R0, R0, 0x1c0, RZ, 0xc0, !PT ;  /* 0x000001c000007812 */ /* 0x000fe400078ec0ff */
[----:B------:R-:W-:-:S02]  /*2a30*/  UIADD3 UR4, UR9, -UR4, URZ ;  /* 0x8000000409047290 */ /* 0x000fc4000fffe03f */
[----:B------:R-:W-:Y:S02]  /*2a40*/  LOP3.LUT R6, R0, 0x38, R236, 0xf8, !PT ;  /* 0x0000003800067812 */ /* 0x000fe400078ef8ec */
[----:B------:R-:W-:Y:S01]  /*2a50*/  @P0 BAR.SYNC.DEFER_BLOCKING 0x0 ;  /* 0x0000000000000b1d */ /* 0x000fe20000010000 */
[----:B------:R-:W-:Y:S01]  /*2a60*/  UISETP.NE.AND UP0, UPT, UR4, 0x1, UPT ;  /* 0x000000010400788c */ /* 0x000fe2000bf05270 */
[----:B------:R-:W-:Y:S01]  /*2a70*/  SHF.R.U32.HI R8, RZ, 0x3, R0 ;  /* 0x00000003ff087819 */ /* 0x000fe20000011600 */
[----:B------:R-:W-:-:S03]  /*2a80*/  UIMAD UR4, UR9, -0x40, UR22 ;  /* 0xffffffc0090478a4 */ /* 0x000fc6000f8e0216 */
[----:B------:R-:W-:-:S03]  /*2a90*/  LOP3.LUT R8, R6, R8, RZ, 0x3c, !PT ;  /* 0x0000000806087212 */ /* 0x000fc600078e3cff */
[----:B------:R-:W-:Y:S02]  /*2aa0*/  ISETP.GE.AND P2, PT, R235, UR4, PT ;  /* 0x00000004eb007c0c */ /* 0x000fe4000bf46270 */
[----:B------:R-:W-:-:S04]  /*2ab0*/  IMAD R8, R250, 0x200, R8 ;  /* 0x00000200fa087824 */ /* 0x000fc800078e0208 */
[----:B------:R-:W-:-:S07]  /*2ac0*/  IMAD.SHL.U32 R0, R8, 0x2, RZ ;  /* 0x0000000208007824 */ /* 0x000fce00078e00ff */
        /* <DEDUP_REMOVED lines=16> */
.L_x_665:
[----:B------:R-:W-:Y:S05]  /*2bd0*/  BSYNC B0 ;  /* 0x0000000000007941 */ /* 0x000fea0003800000 */
.L_x_664:
        /* <DEDUP_REMOVED lines=29> */
.L_x_667:
[----:B------:R-:W-:Y:S05]  /*2db0*/  BSYNC B0 ;  /* 0x0000000000007941 */ /* 0x000fea0003800000 */
.L_x_666:
[----:B------:R-:W-:Y:S01]  /*2dc0*/  PLOP3.LUT P1, PT, PT, PT, UP0, 0x80, 0x0 ;  /* 0x000000000000781c */ /* 0x000fe20003f2f008 */
[----:B------:R-:W-:Y:S01]  /*2dd0*/  BSSY B0, `(.L_x_668) ;  /* 0x0000021000007945 */ /* 0x000fe20003800000 */
[----:B-1----:R-:W-:-:S04]  /*2de0*/  IADD3 R2, R8, 0x2000, RZ ;  /* 0x0000200008027810 */ /* 0x002fc80007ffe0ff */
        /* <DEDUP_REMOVED lines=12> */
.L_x_669:
        /* <DEDUP_REMOVED lines=19> */
.L_x_670:
[----:B------:R-:W-:Y:S05]  /*2fe0*/  BSYNC B0 ;  /* 0x0000000000007941 */ /* 0x000fea0003800000 */
.L_x_668:
        /* <DEDUP_REMOVED lines=14> */
.L_x_672:
        /* <DEDUP_REMOVED lines=27> */
.L_x_673:
[----:B------:R-:W-:Y:S05]  /*3280*/  BSYNC B0 ;  /* 0x0000000000007941 */ /* 0x000fea0003800000 */
.L_x_671:
[C---:B------:R-:W-:Y:S01]  /*3290*/  IADD3 R4, R243.reuse, 0x28, RZ ;  /* 0x00000028f3047810 */ /* 0x040fe20007ffe0ff */
[----:B------:R-:W-:Y:S01]  /*32a0*/  IMAD.MOV.U32 R5, RZ, RZ, 0x4 ;  /* 0x00000004ff057424 */ /* 0x000fe200078e00ff */
[C---:B-1----:R-:W-:Y:S01]  /*32b0*/  IADD3 R3, R243.reuse, 0x8, RZ ;  /* 0x00000008f3037810 */ /* 0x042fe20007ffe0ff */
[----:B------:R-:W-:Y:S01]  /*32c0*/  IMAD.MOV.U32 R246, RZ, RZ, 0x7f800000 ;  /* 0x7f800000fff67424 */ /* 0x000fe200078e00ff */
[----:B------:R-:W-:Y:S01]  /*32d0*/  ISETP.GE.AND P0, PT, R4, UR4, PT ;  /* 0x0000000404007c0c */ /* 0x000fe2000bf06270 */
[----:B------:R-:W-:Y:S01]  /*32e0*/  IMAD.MOV.U32 R244, RZ, RZ, 0x7f800000 ;  /* 0x7f800000fff47424 */ /* 0x000fe200078e00ff */
[----:B------:R-:W-:Y:S02]  /*32f0*/  IADD3 R2, R243, 0x20, RZ ;  /* 0x00000020f3027810 */ /* 0x000fe40007ffe0ff */
[----:B------:R-:W-:Y:S02]  /*3300*/  ISETP.GE.AND P3, PT, R3, UR4, PT ;  /* 0x0000000403007c0c */ /* 0x000fe4000bf66270 */
[----:B------:R-:W-:Y:S01]  /*3310*/  ISETP.GE.AND P2, PT, R2, UR4, PT ;  /* 0x0000000402007c0c */ /* 0x000fe2000bf46270 */
[----:B------:R-:W-:Y:S01]  /*3320*/  IMAD.MOV.U32 R2, RZ, RZ, 0x4 ;  /* 0x00000004ff027424 */ /* 0x000fe200078e00ff */
[----:B------:R-:W-:Y:S01]  /*3330*/  ISETP.GE.AND P4, PT, R243, UR4, PT ;  /* 0x00000004f3007c0c */ /* 0x000fe2000bf86270 */
[----:B------:R-:W-:Y:S01]  /*3340*/  ULDC.64 UR4, c[0x0][0x198] ;  /* 0x0000660000047ab9 */ /* 0x000fe20000000a00 */
[----:B------:R-:W-:Y:S01]  /*3350*/  MOV R245, 0x7f800000 ;  /* 0x7f80000000f57802 */ /* 0x000fe20000000f00 */
[----:B------:R-:W-:Y:S01]  /*3360*/  UIMAD UR4, UR20, UR4, URZ ;  /* 0x00000004140472a4 */ /* 0x000fe2000f8e023f */
[----:B------:R-:W-:Y:S01]  /*3370*/  MOV R247, 0x7f800000 ;  /* 0x7f80000000f77802 */ /* 0x000fe20000000f00 */
[----:B------:R-:W-:-:S02]  /*3380*/  @!P0 IMAD.WIDE R4, R4, R5, UR14 ;  /* 0x0000000e04048e25 */ /* 0x000fc4000f8e0205 */
[----:B------:R-:W-:Y:S02]  /*3390*/  UIMAD UR4, UR24, UR5, UR4 ;  /* 0x00000005180472a4 */ /* 0x000fe4000f8e0204 */
[----:B------:R-:W-:Y:S01]  /*33a0*/  IMAD.WIDE R2, R243, R2, UR14 ;  /* 0x0000000ef3027e25 */ /* 0x000fe2000f8e0202 */
[----:B------:R1:W5:Y:S03]  /*33b0*/  @!P0 LDG.E R245, [R4.64] ;  /* 0x0000000c04f58981 */ /* 0x000366000c1e1900 */
[----:B------:R-:W-:Y:S01]  /*33c0*/  IMAD.U32 R10, RZ, RZ, UR24 ;  /* 0x00000018ff0a7e24 */ /* 0x000fe2000f8e00ff */
[----:B------:R2:W5:Y:S04]  /*33d0*/  @!P4 LDG.E R246, [R2.64] ;  /* 0x0000000c02f6c981 */ /* 0x000568000c1e1900 */
[----:B------:R2:W5:Y:S04]  /*33e0*/  @!P3 LDG.E R247, [R2.64+0x20] ;  /* 0x0000200c02f7b981 */ /* 0x000568000c1e1900 */
[----:B------:R2:W5:Y:S01]  /*33f0*/  @!P2 LDG.E R244, [R2.64+0x80] ;  /* 0x0000800c02f4a981 */ /* 0x000562000c1e1900 */
[----:B-1----:R-:W-:Y:S01]  /*3400*/  MOV R5, UR4 ;  /* 0x0000000400057c02 */ /* 0x002fe20008000f00 */
[----:B------:R-:W-:-:S06]  /*3410*/  UIMAD UR4, UR21, -0x80, UR16 ;  /* 0xffffff80150478a4 */ /* 0x000fcc000f8e0210 */
[----:B------:R-:W-:Y:S01]  /*3420*/  ISETP.GE.AND P6, PT, R235, UR4, PT ;  /* 0x00000004eb007c0c */ /* 0x000fe2000bfc6270 */
[----:B--2---:R-:W-:-:S12]  /*3430*/  IMAD.WIDE.U32 R2, R10, c[0x0][0x198], R236 ;  /* 0x000066000a027a25 */ /* 0x004fd800078e00ec */
[----:B------:R1:W-:Y:S04]  /*3440*/  @P6 STS.128 [R0+0xc000], RZ ;  /* 0x00c000ff00006388 */ /* 0x0003e80000000c00 */
[----:B------:R1:W-:Y:S01]  /*3450*/  @P6 STS.128 [R0+0x10000], RZ ;  /* 0x010000ff00006388 */ /* 0x0003e20000000c00 */
[----:B------:R-:W-:Y:S01]  /*3460*/  IADD3 R4, P0, R2, UR25, RZ ;  /* 0x0000001902047c10 */ /* 0x000fe2000ff1e0ff */
[----:B------:R-:W-:-:S03]  /*3470*/  IMAD R2, R14, c[0x0][0x1b0], RZ ;  /* 0x00006c000e027a24 */ /* 0x000fc600078e02ff */
[----:B------:R-:W-:Y:S01]  /*3480*/  IADD3.X R5, R3, UR29, R5, P0, !PT ;  /* 0x0000001d03057c10 */ /* 0x000fe200087fe405 */
[C---:B------:R-:W-:Y:S01]  /*3490*/  IMAD R2, R11.reuse, c[0x0][0x1b4], R2 ;  /* 0x00006d000b027a24 */ /* 0x040fe200078e0202 */
[----:B------:R-:W-:Y:S03]  /*34a0*/  BSSY B0, `(.L_x_674) ;  /* 0x000001b000007945 */ /* 0x000fe60003800000 */
[----:B------:R-:W-:-:S05]  /*34b0*/  IMAD.WIDE.U32 R4, R11, c[0x0][0x1b0], R4 ;  /* 0x00006c000b047a25 */ /* 0x000fca00078e0004 */
[----:B------:R-:W-:Y:S01]  /*34c0*/  IADD3 R9, R5, R2, RZ ;  /* 0x0000000205097210 */ /* 0x000fe20007ffe0ff */
        /* <DEDUP_REMOVED lines=24> */
.L_x_675:
[----:B------:R-:W-:Y:S05]  /*3650*/  BSYNC B0 ;  /* 0x0000000000007941 */ /* 0x000fea0003800000 */
.L_x_674:
[----:B------:R-:W-:Y:S01]  /*3660*/  ISETP.GE.AND P5, PT, R15, UR4, PT ;  /* 0x000000040f007c0c */ /* 0x000fe2000bfa6270 */
[----:B------:R-:W-:-:S12]  /*3670*/  BSSY B0, `(.L_x_676) ;  /* 0x000001d000007945 */ /* 0x000fd80003800000 */
[----:B------:R1:W-:Y:S04]  /*3680*/  @P5 STS.128 [R0+0xd000], RZ ;  /* 0x00d000ff00005388 */ /* 0x0003e80000000c00 */
[----:B------:R1:W-:Y:S01]  /*3690*/  @P5 STS.128 [R0+0x11000], RZ ;  /* 0x011000ff00005388 */ /* 0x0003e20000000c00 */
[----:B------:R-:W-:Y:S05]  /*36a0*/  @P5 BRA `(.L_x_677) ;  /* 0x0000019000005947 */ /* 0x000fea0003800000 */
[----:B--2---:R-:W-:Y:S02]  /*36b0*/  IADD3 R6, P0, R235, 0x20, RZ ;  /* 0x00000020eb067810 */ /* 0x004fe40007f1e0ff */
[----:B------:R-:W-:Y:S02]  /*36c0*/  ISETP.GE.AND P2, PT, R236, c[0x0][0x220], PT ;  /* 0x00008800ec007a0c */ /* 0x000fe40003f46270 */
[----:B------:R-:W-:Y:S01]  /*36d0*/  MOV R3, R9 ;  /* 0x0000000900037202 */ /* 0x000fe20000000f00 */
[----:B------:R-:W-:Y:S01]  /*36e0*/  IMAD.X R2, RZ, RZ, R16, P0 ;  /* 0x000000ffff027224 */ /* 0x000fe200000e0610 */
[----:B------:R-:W-:-:S03]  /*36f0*/  ISETP.GE.AND P0, PT, R242, c[0x0][0x220], PT ;  /* 0x00008800f2007a0c */ /* 0x000fc60003f06270 */
[----:B------:R-:W-:Y:S02]  /*3700*/  IMAD R8, R2, c[0x0][0x198], RZ ;  /* 0x0000660002087a24 */ /* 0x000fe400078e02ff */
[----:B------:R-:W-:Y:S02]  /*3710*/  IMAD.MOV.U32 R2, RZ, RZ, R4 ;  /* 0x000000ffff027224 */ /* 0x000fe400078e0004 */
[C---:B------:R-:W-:Y:S02]  /*3720*/  IMAD R8, R6.reuse, c[0x0][0x19c], R8 ;  /* 0x0000670006087a24 */ /* 0x040fe400078e0208 */
[----:B------:R-:W-:Y:S01]  /*3730*/  IMAD.WIDE.U32 R2, R6, c[0x0][0x198], R2 ;  /* 0x0000660006027a25 */ /* 0x000fe200078e0002 */
[----:B------:R2:W-:Y:S03]  /*3740*/  @P2 STS.128 [R0+0xd000], RZ ;  /* 0x00d000ff00002388 */ /* 0x0005e60000000c00 */
[----:B------:R-:W-:Y:S01]  /*3750*/  IMAD.IADD R8, R3, 0x1, R8 ;  /* 0x0000000103087824 */ /* 0x000fe200078e0208 */
[----:B------:R-:W-:-:S04]  /*3760*/  @!P2 LEA R6, P3, R2, c[0x0][0x168], 0x1 ;  /* 0x00005a000206aa11 */ /* 0x000fc800078608ff */
        /* <DEDUP_REMOVED lines=13> */
.L_x_677:
[----:B------:R-:W-:Y:S05]  /*3840*/  BSYNC B0 ;  /* 0x0000000000007941 */ /* 0x000fea0003800000 */
.L_x_676:
[----:B------:R-:W-:Y:S01]  /*3850*/  IADD3 R2, R235, 0x40, RZ ;  /* 0x00000040eb027810 */ /* 0x000fe20007ffe0ff */
[----:B------:R-:W-:Y:S03]  /*3860*/  BSSY B0, `(.L_x_678) ;  /* 0x000001e000007945 */ /* 0x000fe60003800000 */
[----:B------:R-:W-:-:S13]  /*3870*/  ISETP.GE.AND P4, PT, R2, UR4, PT ;  /* 0x0000000402007c0c */ /* 0x000fda000bf86270 */
        /* <DEDUP_REMOVED lines=28> */
.L_x_679:
[----:B------:R-:W-:Y:S05]  /*3a40*/  BSYNC B0 ;  /* 0x0000000000007941 */ /* 0x000fea0003800000 */
.L_x_678:
        /* <DEDUP_REMOVED lines=11> */
[----:B--2---:R-:W-:-:S04]  /*3b00*/  IMAD.WIDE.U32 R6, R2, c[0x0][0x198], R4 ;  /* 0x0000660002067a25 */ /* 0x004fc800078e0004 */
        /* <DEDUP_REMOVED lines=18> */
.L_x_681:
[----:B------:R-:W-:Y:S05]  /*3c30*/  BSYNC B0 ;  /* 0x0000000000007941 */ /* 0x000fea0003800000 */
.L_x_680:
[----:B------:R-:W-:Y:S01]  /*3c40*/  ULDC.64 UR4, c[0x0][0x1a0] ;  /* 0x0000680000047ab9 */ /* 0x000fe20000000a00 */
[----:B--2---:R-:W-:Y:S01]  /*3c50*/  IMAD.WIDE.U32 R2, R10, c[0x0][0x1a0], R236 ;  /* 0x000068000a027a25 */ /* 0x004fe200078e00ec */
[----:B------:R-:W-:Y:S01]  /*3c60*/  UIMAD UR4, UR20, UR4, URZ ;  /* 0x00000004140472a4 */ /* 0x000fe2000f8e023f */
[----:B------:R2:W-:Y:S01]  /*3c70*/  @P6 STS.128 [R0+0x14000], RZ ;  /* 0x014000ff00006388 */ /* 0x0005e20000000c00 */
[----:B------:R-:W-:Y:S02]  /*3c80*/  BSSY B0, `(.L_x_682) ;  /* 0x0000022000007945 */ /* 0x000fe40003800000 */
[----:B------:R-:W-:Y:S01]  /*3c90*/  UIMAD UR4, UR24, UR5, UR4 ;  /* 0x00000005180472a4 */ /* 0x000fe2000f8e0204 */
[----:B------:R2:W-:Y:S01]  /*3ca0*/  @P6 STS.128 [R0+0x18000], RZ ;  /* 0x018000ff00006388 */ /* 0x0005e20000000c00 */
        /* <DEDUP_REMOVED lines=31> */
.L_x_683:
[----:B------:R-:W-:Y:S05]  /*3ea0*/  BSYNC B0 ;  /* 0x0000000000007941 */ /* 0x000fea0003800000 */
.L_x_682:
[----:B------:R1:W-:Y:S01]  /*3eb0*/  @P5 STS.128 [R0+0x15000], RZ ;  /* 0x015000ff00005388 */ /* 0x0003e20000000c00 */
[----:B------:R-:W-:Y:S03]  /*3ec0*/  BSSY B0, `(.L_x_684) ;  /* 0x000001c000007945 */ /* 0x000fe60003800000 */
[----:B------:R1:W-:Y:S01]  /*3ed0*/  @P5 STS.128 [R0+0x19000], RZ ;  /* 0x019000ff00005388 */ /* 0x0003e20000000c00 */
[----:B------:R-:W-:Y:S05]  /*3ee0*/  @P5 BRA `(.L_x_685) ;  /* 0x0000019000005947 */ /* 0x000fea0003800000 */
[----:B-1----:R-:W-:Y:S02]  /*3ef0*/  IADD3 R6, P0, R235, 0x20, RZ ;  /* 0x00000020eb067810 */ /* 0x002fe40007f1e0ff */
        /* <DEDUP_REMOVED lines=24> */
.L_x_685:
[----:B------:R-:W-:Y:S05]  /*4080*/  BSYNC B0 ;  /* 0x0000000000007941 */ /* 0x000fea0003800000 */
.L_x_684:
        /* <DEDUP_REMOVED lines=29> */
.L_x_687:
[----:B------:R-:W-:Y:S05]  /*4260*/  BSYNC B0 ;  /* 0x0000000000007941 */ /* 0x000fea0003800000 */
.L_x_686:
[----:B------:R1:W-:Y:S01]  /*4270*/  @P3 STS.128 [R0+0x17000], RZ ;  /* 0x017000ff00003388 */ /* 0x0003e20000000c00 */
[----:B------:R-:W-:Y:S03]  /*4280*/  BSSY B0, `(.L_x_688) ;  /* 0x000001a000007945 */ /* 0x000fe60003800000 */
[----:B------:R1:W-:Y:S01]  /*4290*/  @P3 STS.128 [R0+0x1b000], RZ ;  /* 0x01b000ff00003388 */ /* 0x0003e20000000c00 */
[----:B------:R-:W-:Y:S05]  /*42a0*/  @P3 BRA `(.L_x_689) ;  /* 0x0000017000003947 */ /* 0x000fea0003800000 */
[----:B------:R-:W-:Y:S01]  /*42b0*/  IADD3 R2, P0, R235, 0x60, RZ ;  /* 0x00000060eb027810 */ /* 0x000fe20007f1e0ff */
[----:B------:R-:W-:Y:S01]  /*42c0*/  IMAD.MOV.U32 R5, RZ, RZ, R9 ;  /* 0x000000ffff057224 */ /* 0x000fe200078e0009 */
[----:B------:R-:W-:Y:S02]  /*42d0*/  ISETP.GE.AND P3, PT, R236, c[0x0][0x220], PT ;  /* 0x00008800ec007a0c */ /* 0x000fe40003f66270 */
[----:B------:R-:W-:Y:S01]  /*42e0*/  ISETP.GE.AND P2, PT, R242, c[0x0][0x220], PT ;  /* 0x00008800f2007a0c */ /* 0x000fe20003f46270 */
[----:B------:R-:W-:-:S02]  /*42f0*/  IMAD.X R3, RZ, RZ, R16, P0 ;  /* 0x000000ffff037224 */ /* 0x000fc400000e0610 */
[----:B-1----:R-:W-:-:S04]  /*4300*/  IMAD.WIDE.U32 R6, R2, c[0x0][0x1a0], R4 ;  /* 0x0000680002067a25 */ /* 0x002fc800078e0004 */
[----:B------:R-:W-:-:S04]  /*4310*/  IMAD R3, R3, c[0x0][0x1a0], RZ ;  /* 0x0000680003037a24 */ /* 0x000fc800078e02ff */
[----:B------:R-:W-:Y:S01]  /*4320*/  IMAD R3, R2, c[0x0][0x1a4], R3 ;  /* 0x0000690002037a24 */ /* 0x000fe200078e0203 */
[C---:B------:R-:W-:Y:S01]  /*4330*/  @!P3 LEA R4, P4, R6.reuse, c[0x0][0x170], 0x1 ;  /* 0x00005c000604ba11 */ /* 0x040fe200078808ff */
[----:B------:R1:W-:Y:S01]  /*4340*/  @P3 STS.128 [R0+0x17000], RZ ;  /* 0x017000ff00003388 */ /* 0x0003e20000000c00 */
[----:B------:R-:W-:Y:S01]  /*4350*/  @!P2 LEA R2, P0, R6, c[0x0][0x170], 0x1 ;  /* 0x00005c000602aa11 */ /* 0x000fe200078008ff */
[----:B------:R-:W-:-:S05]  /*4360*/  IMAD.IADD R3, R7, 0x1, R3 ;  /* 0x0000000107037824 */ /* 0x000fca00078e0203 */
[C-C-:B------:R-:W-:Y:S02]  /*4370*/  @!P3 LEA.HI.X R5, R6.reuse, c[0x0][0x174], R3.reuse, 0x1, P4 ;  /* 0x00005d000605ba11 */ /* 0x140fe400020f0c03 */
[----:B------:R-:W-:-:S03]  /*4380*/  @!P2 LEA.HI.X R3, R6, c[0x0][0x174], R3, 0x1, P0 ;  /* 0x00005d000603aa11 */ /* 0x000fc600000f0c03 */
        /* <DEDUP_REMOVED lines=8> */
[----:B------:R1:W-:Y:S02]  /*4410*/  @!P2 LDGSTS.E.BYPASS.LTC128B.128 [R0+0x1b000], [R2.64+0x80] ;  /* 0x1b0000800200afae */ /* 0x0003e4000b901d4c */
.L_x_689:
[----:B------:R-:W-:Y:S05]  /*4420*/  BSYNC B0 ;  /* 0x0000000000007941 */ /* 0x000fea0003800000 */
.L_x_688:
[----:B-1----:R-:W-:Y:S02]  /*4430*/  IMAD.MOV.U32 R6, RZ, RZ, c[0x0][0x308] ;  /* 0x0000c200ff067624 */ /* 0x002fe400078e00ff */
[----:B------:R-:W-:Y:S01]  /*4440*/  IMAD.MOV.U32 R7, RZ, RZ, c[0x0][0x30c] ;  /* 0x0000c300ff077624 */ /* 0x000fe200078e00ff */
[----:B--234-:R-:W-:Y:S01]  /*4450*/  LEA.HI R0, R18, R17, RZ, 0x4 ;  /* 0x0000001112007211 */ /* 0x01cfe200078f20ff */
[----:B------:R-:W0:Y:S04]  /*4460*/  LDGDEPBAR ;  /* 0x00000000000079af */ /* 0x000e280000000000 */
[----:B------:R1:W2:Y:S04]  /*4470*/  LDG.E.64 R2, [R6.64+0x8] ;  /* 0x0000080c06027981 */ /* 0x0002a8000c1e1b00 */
[----:B-1----:R-:W3:Y:S01]  /*4480*/  LDG.E.64 R6, [R6.64] ;  /* 0x0000000c06067981 */ /* 0x002ee2000c1e1b00 */
[----:B------:R-:W-:Y:S01]  /*4490*/  LOP3.LUT R0, R0, 0xfffffff0, RZ, 0xc0, !PT ;  /* 0xfffffff000007812 */ /* 0x000fe200078ec0ff */
[----:B------:R-:W-:Y:S01]  /*44a0*/  IMAD.MOV.U32 R211, RZ, RZ, 0x40 ;  /* 0x00000040ffd37424 */ /* 0x000fe200078e00ff */
[----:B------:R-:W-:Y:S01]  /*44b0*/  UIADD3 UR20, UR22, 0x80, UR24 ;  /* 0x0000008016147890 */ /* 0x000fe2000fffe018 */
[----:B------:R-:W-:Y:S01]  /*44c0*/  IMAD.MOV.U32 R251, RZ, RZ, 0x40 ;  /* 0x00000040fffb7424 */ /* 0x000fe200078e00ff */
[----:B------:R-:W-:Y:S01]  /*44d0*/  CS2R R158, SRZ ;  /* 0x00000000009e7805 */ /* 0x000fe2000001ff00 */
[----:B------:R-:W-:Y:S01]  /*44e0*/  IMAD.IADD R0, R17, 0x1, -R0 ;  /* 0x0000000111007824 */ /* 0x000fe200078e0a00 */
[----:B------:R-:W-:Y:S01]  /*44f0*/  CS2R R156, SRZ ;  /* 0x00000000009c7805 */ /* 0x000fe2000001ff00 */
[C---:B------:R-:W-:Y:S01]  /*4500*/  IMAD.SHL.U32 R212, R221.reuse, 0x2, RZ ;  /* 0x00000002ddd47824 */ /* 0x040fe200078e00ff */
[----:B------:R-:W-:Y:S01]  /*4510*/  CS2R R162, SRZ ;  /* 0x0000000000a27805 */ /* 0x000fe2000001ff00 */
[----:B------:R-:W-:Y:S01]  /*4520*/  IMAD.MOV.U32 R234, RZ, RZ, R224 ;  /* 0x000000ffffea7224 */ /* 0x000fe200078e00e0 */
        /* <DEDUP_REMOVED lines=14> */
[--C-:B------:R-:W-:Y:S01]  /*4610*/  SHF.R.S32.HI R4, RZ, 0x1f, R13.reuse ;  /* 0x0000001fff047819 */ /* 0x100fe2000001140d */
[----:B------:R-:W-:Y:S01]  /*4620*/  CS2R R136, SRZ ;  /* 0x0000000000887805 */ /* 0x000fe2000001ff00 */
[----:B------:R-:W-:Y:S01]  /*4630*/  CS2R R134, SRZ ;  /* 0x0000000000867805 */ /* 0x000fe2000001ff00 */
[----:B------:R-:W-:Y:S01]  /*4640*/  CS2R R132, SRZ ;  /* 0x0000000000847805 */ /* 0x000fe2000001ff00 */
[C---:B------:R-:W-:Y:S01]  /*4650*/  LOP3.LUT P0, RZ, R0.reuse, 0x2, RZ, 0xc0, !PT ;  /* 0x0000000200ff7812 */ /* 0x040fe2000780c0ff */
[----:B------:R-:W-:Y:S01]  /*4660*/  CS2R R126, SRZ ;  /* 0x00000000007e7805 */ /* 0x000fe2000001ff00 */
        /* <DEDUP_REMOVED lines=53> */
[----:B------:R-:W-:Y:S01]  /*49c0*/  IMAD.SHL.U32 R0, R250, 0x20, RZ ;  /* 0x00000020fa007824 */ /* 0x000fe200078e00ff */
[----:B------:R-:W-:Y:S01]  /*49d0*/  SEL R251, R251, 0xffffffc0, !P4 ;  /* 0xffffffc0fbfb7807 */ /* 0x000fe20006000000 */
[----:B------:R-:W-:Y:S01]  /*49e0*/  IMAD.IADD R213, R220, 0x1, R212 ;  /* 0x00000001dcd57824 */ /* 0x000fe200078e02d4 */
[----:B------:R-:W-:Y:S01]  /*49f0*/  UIADD3 UR20, UR20, -UR16, URZ ;  /* 0x8000001014147290 */ /* 0x000fe2000fffe03f */
[----:B--2---:R-:W-:-:S02]  /*4a00*/  IADD3 R248, P3, P2, R2, UR44, R13 ;  /* 0x0000002c02f87c10 */ /* 0x004fc4000fa7e00d */
[----:B------:R-:W-:Y:S02]  /*4a10*/  IADD3 R2, R219, 0x2000, RZ ;  /* 0x00002000db027810 */ /* 0x000fe40007ffe0ff */
[----:B------:R-:W-:Y:S01]  /*4a20*/  IADD3.X R252, R3, UR48, R4, P3, P2 ;  /* 0x0000003003fc7c10 */ /* 0x000fe20009fe4404 */
[----:B------:R-:W-:Y:S01]  /*4a30*/  IMAD.WIDE.U32 R248, R248, -0x2daee0ad, RZ ;  /* 0xd2511f53f8f87825 */ /* 0x000fe200078e00ff */
[----:B------:R-:W-:-:S05]  /*4a40*/  SEL R2, R2, R219, !P1 ;  /* 0x000000db02027207 */ /* 0x000fca0004800000 */
[----:B------:R-:W-:Y:S01]  /*4a50*/  IMAD.SHL.U32 R210, R2, 0x2, RZ ;  /* 0x0000000202d27824 */ /* 0x000fe200078e00ff */
[----:B---3--:R1:W2:Y:S08]  /*4a60*/  R2UR UR10, R7 ;  /* 0x00000000070a73c2 */ /* 0x0082b000000e0000 */
[----:B------:R1:W3:Y:S01]  /*4a70*/  R2UR UR11, R6 ;  /* 0x00000000060b73c2 */ /* 0x0002e200000e0000 */
[----:B------:R-:W-:-:S07]  /*4a80*/  DEPBAR.LE SB1, 0x0, {3,2} ;  /* 0x0000900c0000791a */ /* 0x000fce0000000000 */
.L_x_692:
        /* <DEDUP_REMOVED lines=9> */
[----:B------:R-:W-:Y:S01]  /*4b20*/  UIADD3 UR4, UR4, 0x80, URZ ;  /* 0x0000008004047890 */ /* 0x000fe2000fffe03f */
[----:B------:R-:W-:Y:S01]  /*4b30*/  FSETP.NEU.FTZ.AND P1, PT, R247, -INF , PT ;  /* 0xff800000f700780b */ /* 0x000fe20003f3d000 */
[----:B------:R-:W-:Y:S02]  /*4b40*/  UIADD3 UR6, UR10, -0x4498517b, URZ ;  /* 0xbb67ae850a067890 */ /* 0x000fe4000fffe03f */
[----:B------:R-:W-:Y:S02]  /*4b50*/  UISETP.LT.AND UP0, UPT, UR4, UR16, UP0 ;  /* 0x000000100400728c */ /* 0x000fe40008701270 */
[----:B------:R-:W-:Y:S02]  /*4b60*/  UIADD3 UR4, UR11, -0x61c88647, URZ ;  /* 0x9e3779b90b047890 */ /* 0x000fe4000fffe03f */
[----:B------:R-:W-:Y:S02]  /*4b70*/  UISETP.GT.AND UP3, UPT, UR9, UR19, UPT ;  /* 0x000000130900728c */ /* 0x000fe4000bf64270 */
[----:B------:R-:W-:Y:S01]  /*4b80*/  PLOP3.LUT P0, PT, PT, PT, UP0, 0x80, 0x0 ;  /* 0x000000000000781c */ /* 0x000fe20003f0f008 */
[----:B------:R-:W-:Y:S04]  /*4b90*/  DEPBAR.LE SB0, 0x0 ;  /* 0x000080000000791a */ /* 0x000fe80000000000 */
[----:B------:R-:W-:Y:S08]  /*4ba0*/  BAR.SYNC.DEFER_BLOCKING 0x0 ;  /* 0x0000000000007b1d */ /* 0x000ff00000010000 */
[----:B------:R-:W-:Y:S08]  /*4bb0*/  LDSM.16.M88.4 R32, [R214] ;  /* 0x00000000d620783b */ /* 0x000ff00000000200 */
[----:B------:R-:W1:Y:S08]  /*4bc0*/  LDSM.16.M88.4 R16, [R218+0xc000] ;  /* 0x00c00000da10783b */ /* 0x000e700000000200 */
[----:B------:R-:W3:Y:S08]  /*4bd0*/  LDSM.16.M88.4 R28, [R214+0x1000] ;  /* 0x00100000d61c783b */ /* 0x000ef00000000200 */
[----:B------:R-:W4:Y:S08]  /*4be0*/  LDSM.16.M88.4 R164, [R218+0xc800] ;  /* 0x00c80000daa4783b */ /* 0x000f300000000200 */
[----:B------:R-:W-:Y:S08]  /*4bf0*/  LDSM.16.M88.4 R168, [R0] ;  /* 0x0000000000a8783b */ /* 0x000ff00000000200 */
[----:B------:R-:W4:Y:S01]  /*4c00*/  LDSM.16.M88.4 R172, [R215+0xc000] ;  /* 0x00c00000d7ac783b */ /* 0x000f220000000200 */
[-C--:B-1----:R-:W-:Y:S07]  /*4c10*/  HMMA.16816.F32.BF16 R4, R32, R16.reuse, RZ ;  /* 0x000000102004723c */ /* 0x082fee00000418ff */
[----:B------:R-:W1:Y:S01]  /*4c20*/  LDSM.16.M88.4 R176, [R0+0x1000] ;  /* 0x0010000000b0783b */ /* 0x000e620000000200 */
[C---:B---3--:R-:W-:Y:S07]  /*4c30*/  HMMA.16816.F32.BF16 R8, R28.reuse, R16, RZ ;  /* 0x000000101c08723c */ /* 0x048fee00000418ff */
[----:B------:R-:W3:Y:S01]  /*4c40*/  LDSM.16.M88.4 R180, [R215+0xc800] ;  /* 0x00c80000d7b4783b */ /* 0x000ee20000000200 */
[-C--:B------:R-:W-:Y:S07]  /*4c50*/  HMMA.16816.F32.BF16 R12, R28, R18.reuse, RZ ;  /* 0x000000121c0c723c */ /* 0x080fee00000418ff */
[----:B------:R-:W-:Y:S01]  /*4c60*/  LDSM.16.M88.4 R184, [R3] ;  /* 0x0000000003b8783b */ /* 0x000fe20000000200 */
[C---:B------:R-:W-:Y:S07]  /*4c70*/  HMMA.16816.F32.BF16 R16, R32.reuse, R18, RZ ;  /* 0x000000122010723c */ /* 0x040fee00000418ff */
[----:B------:R-:W1:Y:S01]  /*4c80*/  LDSM.16.M88.4 R188, [R217+0xc000] ;  /* 0x00c00000d9bc783b */ /* 0x000e620000000200 */
[-C--:B----4-:R-:W-:Y:S07]  /*4c90*/  HMMA.16816.F32.BF16 R20, R32, R164.reuse, RZ ;  /* 0x000000a42014723c */ /* 0x090fee00000418ff */
[----:B------:R-:W4:Y:S01]  /*4ca0*/  LDSM.16.M88.4 R192, [R3+0x1000] ;  /* 0x0010000003c0783b */ /* 0x000f220000000200 */
[C---:B------:R-:W-:Y:S07]  /*4cb0*/  HMMA.16816.F32.BF16 R24, R28.reuse, R164, RZ ;  /* 0x000000a41c18723c */ /* 0x040fee00000418ff */
[----:B------:R-:W-:Y:S01]  /*4cc0*/  LDSM.16.M88.4 R196, [R2] ;  /* 0x0000000002c4783b */ /* 0x000fe20000000200 */
[-C--:B------:R-:W-:Y:S07]  /*4cd0*/  HMMA.16816.F32.BF16 R28, R28, R166.reuse, RZ ;  /* 0x000000a61c1c723c */ /* 0x080fee00000418ff */
[----:B------:R-:W-:Y:S01]  /*4ce0*/  LDSM.16.M88.4 R200, [R216+0xc000] ;  /* 0x00c00000d8c8783b */ /* 0x000fe20000000200 */
[----:B------:R-:W-:Y:S07]  /*4cf0*/  HMMA.16816.F32.BF16 R32, R32, R166, RZ ;  /* 0x000000a62020723c */ /* 0x000fee00000418ff */
[----:B------:R-:W4:Y:S01]  /*4d00*/  LDSM.16.M88.4 R164, [R217+0xc800] ;  /* 0x00c80000d9a4783b */ /* 0x000f220000000200 */
[-C--:B------:R-:W-:Y:S07]  /*4d10*/  HMMA.16816.F32.BF16 R4, R168, R172.reuse, R4 ;  /* 0x000000aca804723c */ /* 0x080fee0000041804 */
[----:B------:R-:W4:Y:S01]  /*4d20*/  LDSM.16.M88.4 R204, [R2+0x1000] ;  /* 0x0010000002cc783b */ /* 0x000f220000000200 */
[C---:B-1----:R-:W-:Y:S08]  /*4d30*/  HMMA.16816.F32.BF16 R8, R176.reuse, R172, R8 ;  /* 0x000000acb008723c */ /* 0x042ff00000041808 */
[-C--:B------:R-:W-:Y:S08]  /*4d40*/  HMMA.16816.F32.BF16 R12, R176, R174.reuse, R12 ;  /* 0x000000aeb00c723c */ /* 0x080ff0000004180c */
[C---:B------:R-:W-:Y:S01]  /*4d50*/  HMMA.16816.F32.BF16 R16, R168.reuse, R174, R16 ;  /* 0x000000aea810723c */ /* 0x040fe20000041810 */
[----:B------:R-:W-:Y:S07]  /*4d60*/  LDSM.16.M88.4 R172, [R214+0x2000] ;  /* 0x00200000d6ac783b */ /* 0x000fee0000000200 */
[-C--:B---3--:R-:W-:Y:S08]  /*4d70*/  HMMA.16816.F32.BF16 R20, R168, R180.reuse, R20 ;  /* 0x000000b4a814723c */ /* 0x088ff00000041814 */
[C---:B------:R-:W-:Y:S08]  /*4d80*/  HMMA.16816.F32.BF16 R24, R176.reuse, R180, R24 ;  /* 0x000000b4b018723c */ /* 0x040ff00000041818 */
[-C--:B------:R-:W-:Y:S01]  /*4d90*/  HMMA.16816.F32.BF16 R28, R176, R182.reuse, R28 ;  /* 0x000000b6b01c723c */ /* 0x080fe2000004181c */
[----:B------:R-:W-:Y:S07]  /*4da0*/  LDSM.16.M88.4 R176, [R218+0x10000] ;  /* 0x01000000dab0783b */ /* 0x000fee0000000200 */
[----:B------:R-:W-:Y:S01]  /*4db0*/  HMMA.16816.F32.BF16 R32, R168, R182, R32 ;  /* 0x000000b6a820723c */ /* 0x000fe20000041820 */
[----:B------:R-:W1:Y:S07]  /*4dc0*/  LDSM.16.M88.4 R168, [R216+0xc800] ;  /* 0x00c80000d8a8783b */ /* 0x000e6e0000000200 */
[-C--:B------:R-:W-:Y:S01]  /*4dd0*/  HMMA.16816.F32.BF16 R4, R184, R188.reuse, R4 ;  /* 0x000000bcb804723c */ /* 0x080fe20000041804 */
[----:B------:R-:W3:Y:S07]  /*4de0*/  LDSM.16.M88.4 R180, [R214+0x3000] ;  /* 0x00300000d6b4783b */ /* 0x000eee0000000200 */
[C---:B----4-:R-:W-:Y:S08]  /*4df0*/  HMMA.16816.F32.BF16 R8, R192.reuse, R188, R8 ;  /* 0x000000bcc008723c */ /* 0x050ff00000041808 */
        /* <DEDUP_REMOVED lines=8> */
[----:B------:R-:W4:Y:S07]  /*4e80*/  LDSM.16.M88.4 R164, [R218+0x10800] ;  /* 0x01080000daa4783b */ /* 0x000f2e0000000200 */
[-C--:B------:R-:W-:Y:S01]  /*4e90*/  HMMA.16816.F32.BF16 R4, R196, R200.reuse, R4 ;  /* 0x000000c8c404723c */ /* 0x080fe20000041804 */
[----:B------:R1:W2:Y:S07]  /*4ea0*/  LDSM.16.M88.4 R184, [R0+0x2000] ;  /* 0x0020000000b8783b */ /* 0x0002ae0000000200 */
[C---:B------:R-:W-:Y:S08]  /*4eb0*/  HMMA.16816.F32.BF16 R8, R204.reuse, R200, R8 ;  /* 0x000000c8cc08723c */ /* 0x040ff00000041808 */
[-C--:B------:R-:W-:Y:S08]  /*4ec0*/  HMMA.16816.F32.BF16 R12, R204, R202.reuse, R12 ;  /* 0x000000cacc0c723c */ /* 0x080ff0000004180c */
[C---:B------:R-:W-:Y:S01]  /*4ed0*/  HMMA.16816.F32.BF16 R16, R196.reuse, R202, R16 ;  /* 0x000000cac410723c */ /* 0x040fe20000041810 */
[----:B------:R-:W-:Y:S03]  /*4ee0*/  LDSM.16.M88.4 R200, [R217+0x10000] ;  /* 0x01000000d9c8783b */ /* 0x000fe60000000200 */
[----:B-1----:R-:W-:Y:S04]  /*4ef0*/  IMAD.U32 R0, RZ, RZ, UR21 ;  /* 0x00000015ff007e24 */ /* 0x002fe8000f8e00ff */
[-C--:B------:R-:W-:Y:S04]  /*4f00*/  HMMA.16816.F32.BF16 R20, R196, R168.reuse, R20 ;  /* 0x000000a8c414723c */ /* 0x080fe80000041814 */
[----:B------:R-:W-:Y:S04]  /*4f10*/  IMAD R0, R0, 0x4, R250 ;  /* 0x0000000400007824 */ /* 0x000fe800078e02fa */
[C---:B------:R-:W-:Y:S08]  /*4f20*/  HMMA.16816.F32.BF16 R24, R204.reuse, R168, R24 ;  /* 0x000000a8cc18723c */ /* 0x040ff00000041818 */
[-C--:B------:R-:W-:Y:S01]  /*4f30*/  HMMA.16816.F32.BF16 R28, R204, R170.reuse, R28 ;  /* 0x000000aacc1c723c */ /* 0x080fe2000004181c */
[----:B------:R-:W-:Y:S07]  /*4f40*/  LDSM.16.M88.4 R204, [R3+0x3000] ;  /* 0x0030000003cc783b */ /* 0x000fee0000000200 */
[----:B------:R-:W-:Y:S01]  /*4f50*/  HMMA.16816.F32.BF16 R32, R196, R170, R32 ;  /* 0x000000aac420723c */ /* 0x000fe20000041820 */
[----:B------:R-:W1:Y:S07]  /*4f60*/  LDSM.16.M88.4 R168, [R215+0x10800] ;  /* 0x01080000d7a8783b */ /* 0x000e6e0000000200 */
[-C--:B------:R-:W-:Y:S01]  /*4f70*/  HMMA.16816.F32.BF16 R4, R172, R176.reuse, R4 ;  /* 0x000000b0ac04723c */ /* 0x080fe20000041804 */
[----:B------:R-:W1:Y:S07]  /*4f80*/  LDSM.16.M88.4 R196, [R3+0x2000] ;  /* 0x0020000003c4783b */ /* 0x000e6e0000000200 */
[C---:B---3--:R-:W-:Y:S07]  /*4f90*/  HMMA.16816.F32.BF16 R8, R180.reuse, R176, R8 ;  /* 0x000000b0b408723c */ /* 0x048fee0000041808 */
[----:B------:R-:W-:Y:S01]  /*4fa0*/  IMAD.U32 R176, RZ, RZ, UR9 ;  /* 0x00000009ffb07e24 */ /* 0x000fe2000f8e00ff */
[-C--:B------:R-:W-:Y:S04]  /*4fb0*/  HMMA.16816.F32.BF16 R12, R180, R178.reuse, R12 ;  /* 0x000000b2b40c723c */ /* 0x080fe8000004180c */
[----:B--2---:R-:W-:Y:S02]  /*4fc0*/  IMAD R176, R176, 0x4, R225 ;  /* 0x00000004b0b07824 */ /* 0x004fe400078e02e1 */
[----:B------:R-:W-:Y:S02]  /*4fd0*/  IMAD.SHL.U32 R225, R250, 0x20, RZ ;  /* 0x00000020fae17824 */ /* 0x000fe400078e00ff */
[C---:B------:R-:W-:Y:S07]  /*4fe0*/  HMMA.16816.F32.BF16 R16, R172.reuse, R178, R16 ;  /* 0x000000b2ac10723c */ /* 0x040fee0000041810 */
[----:B------:R-:W-:Y:S01]  /*4ff0*/  IADD3 R178, R176, 0x2, RZ ;  /* 0x00000002b0b27810 */ /* 0x000fe20007ffe0ff */
[-C--:B----4-:R-:W-:Y:S04]  /*5000*/  HMMA.16816.F32.BF16 R20, R172, R164.reuse, R20 ;  /* 0x000000a4ac14723c */ /* 0x090fe80000041814 */
[----:B------:R-:W-:Y:S04]  /*5010*/  IMAD.WIDE.U32 R178, R178, -0x326172a9, RZ ;  /* 0xcd9e8d57b2b27825 */ /* 0x000fe800078e00ff */
[C---:B------:R-:W-:Y:S04]  /*5020*/  HMMA.16816.F32.BF16 R24, R180.reuse, R164, R24 ;  /* 0x000000a4b418723c */ /* 0x040fe80000041818 */
[----:B------:R-:W-:Y:S04]  /*5030*/  IMAD.WIDE.U32 R176, R176, -0x326172a9, RZ ;  /* 0xcd9e8d57b0b07825 */ /* 0x000fe800078e00ff */
[-C--:B------:R-:W-:Y:S01]  /*5040*/  HMMA.16816.F32.BF16 R28, R180, R166.reuse, R28 ;  /* 0x000000a6b41c723c */ /* 0x080fe2000004181c */
[----:B------:R-:W2:Y:S06]  /*5050*/  @!P0 S2R R182, SR_TID.X ;  /* 0x0000000000b68919 */ /* 0x000eac0000002100 */
[----:B------:R-:W-:Y:S01]  /*5060*/  IMAD.U32 R180, RZ, RZ, UR22 ;  /* 0x00000016ffb47e24 */ /* 0x000fe2000f8e00ff */
[----:B------:R-:W-:Y:S01]  /*5070*/  HMMA.16816.F32.BF16 R32, R172, R166, R32 ;  /* 0x000000a6ac20723c */ /* 0x000fe20000041820 */
[----:B------:R-:W3:Y:S03]  /*5080*/  LDSM.16.M88.4 R164, [R217+0x10800] ;  /* 0x01080000d9a4783b */ /* 0x000ee60000000200 */
[----:B------:R-:W-:Y:S04]  /*5090*/  @!P0 IADD3 R180, -R180, 0x1, R243 ;  /* 0x00000001b4b48810 */ /* 0x000fe80007ffe1f3 */
[-C--:B------:R-:W-:Y:S01]  /*50a0*/  HMMA.16816.F32.BF16 R4, R184, R188.reuse, R4 ;  /* 0x000000bcb804723c */ /* 0x080fe20000041804 */
[----:B------:R-:W-:Y:S07]  /*50b0*/  LDSM.16.M88.4 R172, [R216+0x10000] ;  /* 0x01000000d8ac783b */ /* 0x000fee0000000200 */
[C---:B------:R-:W-:Y:S08]  /*50c0*/  HMMA.16816.F32.BF16 R8, R192.reuse, R188, R8 ;  /* 0x000000bcc008723c */ /* 0x040ff00000041808 */
[-C--:B------:R-:W-:Y:S08]  /*50d0*/  HMMA.16816.F32.BF16 R12, R192, R190.reuse, R12 ;  /* 0x000000bec00c723c */ /* 0x080ff0000004180c */
[C---:B------:R-:W-:Y:S08]  /*50e0*/  HMMA.16816.F32.BF16 R16, R184.reuse, R190, R16 ;  /* 0x000000beb810723c */ /* 0x040ff00000041810 */
[-C--:B-1----:R-:W-:Y:S08]  /*50f0*/  HMMA.16816.F32.BF16 R20, R184, R168.reuse, R20 ;  /* 0x000000a8b814723c */ /* 0x082ff00000041814 */
[C---:B------:R-:W-:Y:S08]  /*5100*/  HMMA.16816.F32.BF16 R24, R192.reuse, R168, R24 ;  /* 0x000000a8c018723c */ /* 0x040ff00000041818 */
[-C--:B------:R-:W-:Y:S08]  /*5110*/  HMMA.16816.F32.BF16 R28, R192, R170.reuse, R28 ;  /* 0x000000aac01c723c */ /* 0x080ff0000004181c */
[----:B------:R-:W-:Y:S01]  /*5120*/  HMMA.16816.F32.BF16 R32, R184, R170, R32 ;  /* 0x000000aab820723c */ /* 0x000fe20000041820 */
[----:B------:R-:W1:Y:S07]  /*5130*/  LDSM.16.M88.4 R168, [R2+0x2000] ;  /* 0x0020000002a8783b */ /* 0x000e6e0000000200 */
[-C--:B------:R-:W-:Y:S08]  /*5140*/  HMMA.16816.F32.BF16 R4, R196, R200.reuse, R4 ;  /* 0x000000c8c404723c */ /* 0x080ff00000041804 */
[C---:B------:R-:W-:Y:S08]  /*5150*/  HMMA.16816.F32.BF16 R8, R204.reuse, R200, R8 ;  /* 0x000000c8cc08723c */ /* 0x040ff00000041808 */
[-C--:B------:R-:W-:Y:S08]  /*5160*/  HMMA.16816.F32.BF16 R12, R204, R202.reuse, R12 ;  /* 0x000000cacc0c723c */ /* 0x080ff0000004180c */
[C---:B------:R-:W-:Y:S08]  /*5170*/  HMMA.16816.F32.BF16 R16, R196.reuse, R202, R16 ;  /* 0x000000cac410723c */ /* 0x040ff00000041810 */
[-C--:B---3--:R-:W-:Y:S08]  /*5180*/  HMMA.16816.F32.BF16 R20, R196, R164.reuse, R20 ;  /* 0x000000a4c414723c */ /* 0x088ff00000041814 */
[C---:B------:R-:W-:Y:S08]  /*5190*/  HMMA.16816.F32.BF16 R24, R204.reuse, R164, R24 ;  /* 0x000000a4cc18723c */ /* 0x040ff00000041818 */
[-C--:B------:R-:W-:Y:S07]  /*51a0*/  HMMA.16816.F32.BF16 R28, R204, R166.reuse, R28 ;  /* 0x000000a6cc1c723c */ /* 0x080fee000004181c */
[----:B------:R-:W-:Y:S01]  /*51b0*/  IMAD.IADD R204, R211, 0x1, R212 ;  /* 0x00000001d3cc7824 */ /* 0x000fe200078e02d4 */
[----:B------:R-:W-:Y:S01]  /*51c0*/  HMMA.16816.F32.BF16 R32, R196, R166, R32 ;  /* 0x000000a6c420723c */ /* 0x000fe20000041820 */
[----:B------:R3:W4:Y:S07]  /*51d0*/  LDSM.16.M88.4 R164, [R2+0x3000] ;  /* 0x0030000002a4783b */ /* 0x00072e0000000200 */
[-C--:B-1----:R-:W-:Y:S05]  /*51e0*/  HMMA.16816.F32.BF16 R4, R168, R172.reuse, R4 ;  /* 0x000000aca804723c */ /* 0x082fea0000041804 */
[----:B---3--:R-:W-:Y:S02]  /*51f0*/  LOP3.LUT R2, R249, UR10, R0, 0x96, !PT ;  /* 0x0000000af9027c12 */ /* 0x008fe4000f8e9600 */
[----:B------:R-:W-:Y:S05]  /*5200*/  LOP3.LUT R0, R252, UR11, RZ, 0x3c, !PT ;  /* 0x0000000bfc007c12 */ /* 0x000fea000f8e3cff */
[----:B------:R-:W-:Y:S01]  /*5210*/  IMAD.WIDE.U32 R2, R2, -0x326172a9, RZ ;  /* 0xcd9e8d5702027825 */ /* 0x000fe200078e00ff */
[-C--:B------:R-:W-:Y:S02]  /*5220*/  LOP3.LUT R177, R177, R0.reuse, RZ, 0x3c, !PT ;  /* 0x00000000b1b17212 */ /* 0x080fe400078e3cff */
[----:B------:R-:W-:Y:S01]  /*5230*/  LOP3.LUT R181, R179, R0, RZ, 0x3c, !PT ;  /* 0x00000000b3b57212 */ /* 0x000fe200078e3cff */
[----:B--2---:R-:W-:Y:S01]  /*5240*/  @!P0 IMAD.SHL.U32 R0, R182, 0x2, RZ ;  /* 0x00000002b6008824 */ /* 0x004fe200078e00ff */
[C---:B------:R-:W-:Y:S01]  /*5250*/  LOP3.LUT R188, R3.reuse, UR4, R176, 0x96, !PT ;  /* 0x0000000403bc7c12 */ /* 0x040fe2000f8e96b0 */
[----:B------:R-:W-:Y:S01]  /*5260*/  IMAD.U32 R176, RZ, RZ, UR5 ;  /* 0x00000005ffb07e24 */ /* 0x000fe2000f8e00ff */
[----:B------:R-:W-:Y:S01]  /*5270*/  UIADD3 UR5, UR10, 0x76cf5d0a, URZ ;  /* 0x76cf5d0a0a057890 */ /* 0x000fe2000fffe03f */
[----:B------:R-:W-:Y:S01]  /*5280*/  LOP3.LUT R186, R3, UR4, R178, 0x96, !PT ;  /* 0x0000000403ba7c12 */ /* 0x000fe2000f8e96b2 */
[----:B------:R-:W-:Y:S01]  /*5290*/  IMAD.U32 R178, RZ, RZ, UR21 ;  /* 0x00000015ffb27e24 */ /* 0x000fe2000f8e00ff */
[----:B------:R-:W-:Y:S01]  /*52a0*/  @!P0 LOP3.LUT R0, R225, 0x6, R0, 0xf8, !PT ;  /* 0x00000006e1008812 */ /* 0x000fe200078ef800 */
[----:B------:R-:W-:Y:S01]  /*52b0*/  FMUL.FTZ R179, R246, 1.4426950216293334961 ;  /* 0x3fb8aa3bf6b37820 */ /* 0x000fe20000410000 */
[C---:B----4-:R-:W-:Y:S01]  /*52c0*/  HMMA.16816.F32.BF16 R8, R164.reuse, R172, R8 ;  /* 0x000000aca408723c */ /* 0x050fe20000041808 */
[----:B------:R-:W-:Y:S03]  /*52d0*/  UIADD3 UR4, UR11, 0x3c6ef372, URZ ;  /* 0x3c6ef3720b047890 */ /* 0x000fe6000fffe03f */
[----:B------:R-:W-:Y:S01]  /*52e0*/  @!P0 IADD3 R3, R176, UR16, R180 ;  /* 0x00000010b0038c10 */ /* 0x000fe2000fffe0b4 */
[----:B------:R-:W-:Y:S01]  /*52f0*/  IMAD.WIDE.U32 R176, R177, -0x2daee0ad, RZ ;  /* 0xd2511f53b1b07825 */ /* 0x000fe200078e00ff */
[----:B------:R-:W-:Y:S01]  /*5300*/  LOP3.LUT R182, R248, UR6, RZ, 0x3c, !PT ;  /* 0x00000006f8b67c12 */ /* 0x000fe2000f8e3cff */
[----:B------:R-:W-:Y:S01]  /*5310*/  UIADD3 UR6, UR11, 0x1715609d, URZ ;  /* 0x1715609d0b067890 */ /* 0x000fe2000fffe03f */
[-C--:B------:R-:W-:Y:S04]  /*5320*/  HMMA.16816.F32.BF16 R12, R164, R174.reuse, R12 ;  /* 0x000000aea40c723c */ /* 0x080fe8000004180c */
[----:B------:R-:W-:Y:S01]  /*5330*/  @!P0 IMAD R0, R178, 0x80, R0 ;  /* 0x00000080b2008824 */ /* 0x000fe200078e0200 */
[----:B------:R-:W-:Y:S01]  /*5340*/  @!P0 IADD3 R173, R3, 0x8, RZ ;  /* 0x0000000803ad8810 */ /* 0x000fe20007ffe0ff */
[----:B------:R-:W-:Y:S01]  /*5350*/  IMAD.WIDE.U32 R188, R188, -0x2daee0ad, RZ ;  /* 0xd2511f53bcbc7825 */ /* 0x000fe200078e00ff */
[----:B------:R-:W-:Y:S01]  /*5360*/  LOP3.LUT R183, R182, R177, RZ, 0x3c, !PT ;  /* 0x000000b1b6b77212 */ /* 0x000fe200078e3cff */
[C---:B------:R-:W-:Y:S04]  /*5370*/  HMMA.16816.F32.BF16 R16, R168.reuse, R174, R16 ;  /* 0x000000aea810723c */ /* 0x040fe80000041810 */
[----:B------:R-:W-:Y:S01]  /*5380*/  LOP3.LUT R184, R2, UR4, RZ, 0x3c, !PT ;  /* 0x0000000402b87c12 */ /* 0x000fe2000f8e3cff */
[----:B------:R-:W-:Y:S01]  /*5390*/  FMUL.FTZ R177, R247, 1.4426950216293334961 ;  /* 0x3fb8aa3bf7b17820 */ /* 0x000fe20000410000 */
[----:B------:R-:W-:Y:S01]  /*53a0*/  @!P0 IMNMX R178, R3, UR16, PT ;  /* 0x0000001003b28c17 */ /* 0x000fe2000b800200 */
[----:B------:R-:W-:Y:S01]  /*53b0*/  IMAD.WIDE.U32 R186, R186, -0x2daee0ad, RZ ;  /* 0xd2511f53baba7825 */ /* 0x000fe200078e00ff */
[----:B------:R-:W-:Y:S01]  /*53c0*/  @!P0 IMNMX R173, R173, UR16, PT ;  /* 0x00000010adad8c17 */ /* 0x000fe2000b800200 */
[----:B------:R-:W-:Y:S01]  /*53d0*/  UIADD3 UR4, UR11, -0x255992d5, URZ ;  /* 0xdaa66d2b0b047890 */ /* 0x000fe2000fffe03f */
[CC--:B------:R-:W-:Y:S02]  /*53e0*/  @!P0 ISETP.GE.AND P3, PT, R0.reuse, R178.reuse, PT ;  /* 0x000000b20000820c */ /* 0x0c0fe40003f66270 */
[C---:B------:R-:W-:Y:S01]  /*53f0*/  @!P0 IADD3 R2, R0.reuse, 0x1, RZ ;  /* 0x0000000100028810 */ /* 0x040fe20007ffe0ff */
[----:B------:R-:W-:Y:S01]  /*5400*/  IMAD.WIDE.U32 R180, R181, -0x2daee0ad, RZ ;  /* 0xd2511f53b5b47825 */ /* 0x000fe200078e00ff */
[----:B------:R-:W-:Y:S02]  /*5410*/  FSEL R179, R179, RZ, P2 ;  /* 0x000000ffb3b37208 */ /* 0x000fe40001000000 */
[-C--:B------:R-:W-:Y:S02]  /*5420*/  @!P0 ISETP.GE.AND P2, PT, R0, R173.reuse, PT ;  /* 0x000000ad0000820c */ /* 0x080fe40003f46270 */
[----:B------:R-:W-:Y:S02]  /*5430*/  FSEL R177, R177, RZ, P1 ;  /* 0x000000ffb1b17208 */ /* 0x000fe40000800000 */
[----:B------:R-:W-:Y:S02]  /*5440*/  @!P0 ISETP.GE.AND P1, PT, R2, R178, PT ;  /* 0x000000b20200820c */ /* 0x000fe40003f26270 */
[----:B------:R-:W-:Y:S02]  /*5450*/  @!P0 FSEL R4, R4, -INF , !P3 ;  /* 0xff80000004048808 */ /* 0x000fe40005800000 */
[----:B------:R-:W-:Y:S02]  /*5460*/  @!P0 FSEL R5, R5, -INF , !P1 ;  /* 0xff80000005058808 */ /* 0x000fe40004800000 */
[----:B------:R-:W-:Y:S01]  /*5470*/  @!P0 FSEL R6, R6, -INF , !P2 ;  /* 0xff80000006068808 */ /* 0x000fe20005000000 */
[--C-:B------:R-:W-:Y:S01]  /*5480*/  FFMA.FTZ R4, R4, c[0x0][0x23c], -R179.reuse ;  /* 0x00008f0004047a23 */ /* 0x100fe200000108b3 */
[----:B------:R-:W-:Y:S01]  /*5490*/  @!P0 ISETP.GE.AND P1, PT, R2, R173, PT ;  /* 0x000000ad0200820c */ /* 0x000fe20003f26270 */
[----:B------:R-:W-:Y:S01]  /*54a0*/  FFMA.FTZ R5, R5, c[0x0][0x23c], -R179 ;  /* 0x00008f0005057a23 */ /* 0x000fe200000108b3 */
[----:B------:R-:W-:Y:S01]  /*54b0*/  @!P0 IADD3 R172, R3, 0x20, RZ ;  /* 0x0000002003ac8810 */ /* 0x000fe20007ffe0ff */
[--C-:B------:R-:W-:Y:S01]  /*54c0*/  FFMA.FTZ R6, R6, c[0x0][0x23c], -R177.reuse ;  /* 0x00008f0006067a23 */ /* 0x100fe200000108b1 */
[----:B------:R-:W-:Y:S01]  /*54d0*/  MUFU.EX2 R202, R4 ;  /* 0x0000000400ca7308 */ /* 0x000fe20000000800 */
[----:B------:R-:W-:Y:S01]  /*54e0*/  LOP3.LUT R190, R189, UR5, R176, 0x96, !PT ;  /* 0x00000005bdbe7c12 */ /* 0x000fe2000f8e96b0 */
[----:B------:R-:W-:Y:S01]  /*54f0*/  FMUL.FTZ R176, R244, 1.4426950216293334961 ;  /* 0x3fb8aa3bf4b07820 */ /* 0x000fe20000410000 */
[----:B------:R-:W-:Y:S02]  /*5500*/  @!P0 FSEL R7, R7, -INF , !P1 ;  /* 0xff80000007078808 */ /* 0x000fe40004800000 */
[----:B------:R-:W-:Y:S01]  /*5510*/  @!P0 IMNMX R172, R172, UR16, PT ;  /* 0x00000010acac8c17 */ /* 0x000fe2000b800200 */
[----:B------:R-:W-:Y:S01]  /*5520*/  IMAD.WIDE.U32 R190, R190, -0x326172a9, RZ ;  /* 0xcd9e8d57bebe7825 */ /* 0x000fe200078e00ff */
[----:B------:R-:W-:Y:S02]  /*5530*/  FSETP.NEU.FTZ.AND P1, PT, R244, -INF , PT ;  /* 0xff800000f400780b */ /* 0x000fe40003f3d000 */
[----:B------:R-:W-:Y:S01]  /*5540*/  @!P0 IADD3 R3, R3, 0x28, RZ ;  /* 0x0000002803038810 */ /* 0x000fe20007ffe0ff */
[----:B------:R-:W1:Y:S01]  /*5550*/  MUFU.EX2 R201, R5 ;  /* 0x0000000500c97308 */ /* 0x000e620000000800 */
[----:B------:R-:W-:Y:S01]  /*5560*/  FSEL R176, R176, RZ, P1 ;  /* 0x000000ffb0b07208 */ /* 0x000fe20000800000 */
[--C-:B------:R-:W-:Y:S01]  /*5570*/  FFMA.FTZ R185, R7, c[0x0][0x23c], -R177.reuse ;  /* 0x00008f0007b97a23 */ /* 0x100fe200000108b1 */
[-C--:B------:R-:W-:Y:S02]  /*5580*/  @!P0 ISETP.GE.AND P1, PT, R0, R172.reuse, PT ;  /* 0x000000ac0000820c */ /* 0x080fe40003f26270 */
[-C--:B------:R-:W-:Y:S02]  /*5590*/  @!P0 ISETP.GE.AND P2, PT, R2, R172.reuse, PT ;  /* 0x000000ac0200820c */ /* 0x080fe40003f46270 */
[----:B------:R-:W-:Y:S02]  /*55a0*/  @!P0 FSEL R8, R8, -INF , !P1 ;  /* 0xff80000008088808 */ /* 0x000fe40004800000 */
[----:B------:R-:W-:Y:S01]  /*55b0*/  @!P0 IMNMX R3, R3, UR16, PT ;  /* 0x0000001003038c17 */ /* 0x000fe2000b800200 */
[----:B------:R2:W3:Y:S01]  /*55c0*/  MUFU.EX2 R200, R6 ;  /* 0x0000000600c87308 */ /* 0x0004e20000000800 */
[----:B------:R-:W-:Y:S01]  /*55d0*/  @!P0 FSEL R9, R9, -INF , !P2 ;  /* 0xff80000009098808 */ /* 0x000fe20005000000 */
[--C-:B------:R-:W-:Y:S01]  /*55e0*/  FFMA.FTZ R8, R8, c[0x0][0x23c], -R176.reuse ;  /* 0x00008f0008087a23 */ /* 0x100fe200000108b0 */
[-C--:B------:R-:W-:Y:S01]  /*55f0*/  @!P0 ISETP.GE.AND P4, PT, R2, R3.reuse, PT ;  /* 0x000000030200820c */ /* 0x080fe20003f86270 */
[C---:B------:R-:W-:Y:S01]  /*5600*/  FMUL.FTZ R2, R245.reuse, 1.4426950216293334961 ;  /* 0x3fb8aa3bf5027820 */ /* 0x040fe20000410000 */
[----:B------:R-:W-:Y:S01]  /*5610*/  FSETP.NEU.FTZ.AND P1, PT, R245, -INF , PT ;  /* 0xff800000f500780b */ /* 0x000fe20003f3d000 */
[----:B------:R-:W-:Y:S01]  /*5620*/  FFMA.FTZ R174, R9, c[0x0][0x23c], -R176 ;  /* 0x00008f0009ae7a23 */ /* 0x000fe200000108b0 */
[----:B------:R-:W-:Y:S02]  /*5630*/  @!P0 IADD3 R9, R0, 0x9, RZ ;  /* 0x0000000900098810 */ /* 0x000fe40007ffe0ff */
[----:B------:R-:W-:Y:S01]  /*5640*/  FSEL R2, R2, RZ, P1 ;  /* 0x000000ff02027208 */ /* 0x000fe20000800000 */
[----:B------:R4:W-:Y:S01]  /*5650*/  MUFU.EX2 R227, R8 ;  /* 0x0000000800e37308 */ /* 0x0009e20000000800 */
[-C--:B------:R-:W-:Y:S02]  /*5660*/  @!P0 ISETP.GE.AND P1, PT, R0, R3.reuse, PT ;  /* 0x000000030000820c */ /* 0x080fe40003f26270 */
[----:B------:R-:W-:Y:S02]  /*5670*/  @!P0 FSEL R11, R11, -INF , !P4 ;  /* 0xff8000000b0b8808 */ /* 0x000fe40006000000 */
[----:B------:R-:W-:Y:S02]  /*5680*/  @!P0 FSEL R10, R10, -INF , !P1 ;  /* 0xff8000000a0a8808 */ /* 0x000fe40004800000 */
[----:B------:R-:W-:Y:S01]  /*5690*/  @!P0 ISETP.GE.AND P4, PT, R9, R3, PT ;  /* 0x000000030900820c */ /* 0x000fe20003f86270 */
[--C-:B------:R-:W-:Y:S01]  /*56a0*/  FFMA.FTZ R11, R11, c[0x0][0x23c], -R2.reuse ;  /* 0x00008f000b0b7a23 */ /* 0x100fe20000010802 */
[----:B------:R-:W-:Y:S01]  /*56b0*/  @!P0 ISETP.GE.AND P6, PT, R9, R172, PT ;  /* 0x000000ac0900820c */ /* 0x000fe20003fc6270 */
[----:B------:R-:W-:Y:S01]  /*56c0*/  FFMA.FTZ R10, R10, c[0x0][0x23c], -R2 ;  /* 0x00008f000a0a7a23 */ /* 0x000fe20000010802 */
[----:B------:R-:W-:Y:S01]  /*56d0*/  @!P0 FSEL R15, R15, -INF , !P4 ;  /* 0xff8000000f0f8808 */ /* 0x000fe20006000000 */
[----:B------:R-:W-:Y:S01]  /*56e0*/  MUFU.EX2 R228, R11 ;  /* 0x0000000b00e47308 */ /* 0x000fe20000000800 */
[----:B------:R-:W-:Y:S01]  /*56f0*/  LOP3.LUT R187, R187, UR5, R180, 0x96, !PT ;  /* 0x00000005bbbb7c12 */ /* 0x000fe2000f8e96b4 */
[----:B--2---:R-:W2:Y:S01]  /*5700*/  LDSM.16.M88.4 R4, [R216+0x10800] ;  /* 0x01080000d804783b */ /* 0x004ea20000000200 */
[----:B------:R-:W-:Y:S01]  /*5710*/  @!P0 FSEL R13, R13, -INF , !P6 ;  /* 0xff8000000d0d8808 */ /* 0x000fe20007000000 */
[----:B------:R-:W-:Y:S01]  /*5720*/  FFMA.FTZ R15, R15, c[0x0][0x23c], -R2 ;  /* 0x00008f000f0f7a23 */ /* 0x000fe20000010802 */
[----:B------:R-:W-:Y:S01]  /*5730*/  @!P0 ISETP.GE.AND P6, PT, R9, R173, PT ;  /* 0x000000ad0900820c */ /* 0x000fe20003fc6270 */
[----:B------:R-:W-:Y:S01]  /*5740*/  UIADD3 UR5, UR10, 0x32370b8f, URZ ;  /* 0x32370b8f0a057890 */ /* 0x000fe2000fffe03f */
[----:B------:R-:W-:Y:S01]  /*5750*/  LOP3.LUT R181, R182, R181, RZ, 0x3c, !PT ;  /* 0x000000b5b6b57212 */ /* 0x000fe200078e3cff */
[----:B------:R-:W-:Y:S01]  /*5760*/  FFMA.FTZ R13, R13, c[0x0][0x23c], -R176 ;  /* 0x00008f000d0d7a23 */ /* 0x000fe200000108b0 */
[----:B------:R-:W-:Y:S01]  /*5770*/  @!P0 FSEL R19, R19, -INF , !P6 ;  /* 0xff80000013138808 */ /* 0x000fe20007000000 */
[----:B------:R-:W-:Y:S01]  /*5780*/  MUFU.EX2 R225, R174 ;  /* 0x000000ae00e17308 */ /* 0x000fe20000000800 */
[----:B------:R-:W-:Y:S01]  /*5790*/  IMAD.WIDE.U32 R182, R183, -0x326172a9, RZ ;  /* 0xcd9e8d57b7b67825 */ /* 0x000fe200078e00ff */
[----:B----4-:R-:W-:Y:S03]  /*57a0*/  @!P0 IADD3 R8, R0, 0x8, RZ ;  /* 0x0000000800088810 */ /* 0x010fe60007ffe0ff */
[----:B------:R-:W-:Y:S01]  /*57b0*/  IMAD.WIDE.U32 R180, R181, -0x326172a9, RZ ;  /* 0xcd9e8d57b5b47825 */ /* 0x000fe200078e00ff */
[C---:B------:R-:W-:Y:S02]  /*57c0*/  @!P0 ISETP.GE.AND P5, PT, R8.reuse, R3, PT ;  /* 0x000000030800820c */ /* 0x040fe40003fa6270 */
[C---:B------:R-:W-:Y:S01]  /*57d0*/  @!P0 ISETP.GE.AND P1, PT, R8.reuse, R178, PT ;  /* 0x000000b20800820c */ /* 0x040fe20003f26270 */
[--C-:B------:R-:W-:Y:S01]  /*57e0*/  FFMA.FTZ R19, R19, c[0x0][0x23c], -R177.reuse ;  /* 0x00008f0013137a23 */ /* 0x100fe200000108b1 */
[-C--:B------:R-:W-:Y:S01]  /*57f0*/  @!P0 ISETP.GE.AND P2, PT, R8, R173.reuse, PT ;  /* 0x000000ad0800820c */ /* 0x080fe20003f46270 */
[----:B------:R-:W4:Y:S01]  /*5800*/  MUFU.EX2 R226, R185 ;  /* 0x000000b900e27308 */ /* 0x000f220000000800 */
[----:B------:R-:W-:Y:S02]  /*5810*/  @!P0 FSEL R14, R14, -INF , !P5 ;  /* 0xff8000000e0e8808 */ /* 0x000fe40006800000 */
[----:B------:R-:W-:Y:S02]  /*5820*/  @!P0 ISETP.GE.AND P3, PT, R8, R172, PT ;  /* 0x000000ac0800820c */ /* 0x000fe40003f66270 */
[----:B------:R-:W-:Y:S01]  /*5830*/  @!P0 IADD3 R8, R0, 0x10, RZ ;  /* 0x0000001000088810 */ /* 0x000fe20007ffe0ff */
[----:B------:R-:W-:Y:S01]  /*5840*/  FFMA.FTZ R14, R14, c[0x0][0x23c], -R2 ;  /* 0x00008f000e0e7a23 */ /* 0x000fe20000010802 */
[----:B------:R-:W-:Y:S02]  /*5850*/  @!P0 FSEL R12, R12, -INF , !P3 ;  /* 0xff8000000c0c8808 */ /* 0x000fe40005800000 */
[-C--:B------:R-:W-:Y:S01]  /*5860*/  @!P0 ISETP.GE.AND P5, PT, R8, R178.reuse, PT ;  /* 0x000000b20800820c */ /* 0x080fe20003fa6270 */
[----:B------:R-:W-:Y:S01]  /*5870*/  MUFU.EX2 R196, R19 ;  /* 0x0000001300c47308 */ /* 0x000fe20000000800 */
[----:B------:R-:W-:Y:S01]  /*5880*/  @!P0 ISETP.GE.AND P3, PT, R9, R178, PT ;  /* 0x000000b20900820c */ /* 0x000fe20003f66270 */
[----:B------:R-:W-:Y:S01]  /*5890*/  FFMA.FTZ R12, R12, c[0x0][0x23c], -R176 ;  /* 0x00008f000c0c7a23 */ /* 0x000fe200000108b0 */
[----:B------:R-:W-:Y:S02]  /*58a0*/  @!P0 ISETP.GE.AND P4, PT, R8, R173, PT ;  /* 0x000000ad0800820c */ /* 0x000fe40003f86270 */
[----:B------:R-:W-:Y:S02]  /*58b0*/  @!P0 FSEL R18, R18, -INF , !P2 ;  /* 0xff80000012128808 */ /* 0x000fe40005000000 */
[----:B------:R-:W-:Y:S02]  /*58c0*/  @!P0 FSEL R16, R16, -INF , !P1 ;  /* 0xff80000010108808 */ /* 0x000fe40004800000 */
[----:B------:R-:W-:Y:S01]  /*58d0*/  @!P0 ISETP.GE.AND P1, PT, R8, R172, PT ;  /* 0x000000ac0800820c */ /* 0x000fe20003f26270 */
[----:B------:R-:W-:Y:S01]  /*58e0*/  FFMA.FTZ R18, R18, c[0x0][0x23c], -R177 ;  /* 0x00008f0012127a23 */ /* 0x000fe200000108b1 */
[-C--:B--2---:R-:W-:Y:S01]  /*58f0*/  HMMA.16816.F32.BF16 R20, R168, R4.reuse, R20 ;  /* 0x00000004a814723c */ /* 0x084fe20000041814 */
[----:B------:R2:W-:Y:S02]  /*5900*/  MUFU.EX2 R229, R10 ;  /* 0x0000000a00e57308 */ /* 0x0005e40000000800 */
[--C-:B------:R-:W-:Y:S01]  /*5910*/  FFMA.FTZ R16, R16, c[0x0][0x23c], -R179.reuse ;  /* 0x00008f0010107a23 */ /* 0x100fe200000108b3 */
[C---:B------:R-:W-:Y:S02]  /*5920*/  LOP3.LUT R189, R184.reuse, R183, RZ, 0x3c, !PT ;  /* 0x000000b7b8bd7212 */ /* 0x040fe400078e3cff */
[----:B------:R-:W-:Y:S02]  /*5930*/  LOP3.LUT R184, R184, R181, RZ, 0x3c, !PT ;  /* 0x000000b5b8b87212 */ /* 0x000fe400078e3cff */
[C---:B------:R-:W-:Y:S03]  /*5940*/  HMMA.16816.F32.BF16 R24, R164.reuse, R4, R24 ;  /* 0x00000004a418723c */ /* 0x040fe60000041818 */
[----:B------:R-:W-:Y:S01]  /*5950*/  MUFU.EX2 R206, R14 ;  /* 0x0000000e00ce7308 */ /* 0x000fe20000000800 */
[----:B------:R-:W-:Y:S01]  /*5960*/  LOP3.LUT R191, R191, UR4, R182, 0x96, !PT ;  /* 0x00000004bfbf7c12 */ /* 0x000fe2000f8e96b6 */
[----:B------:R-:W-:Y:S01]  /*5970*/  IMAD.WIDE.U32 R182, R187, -0x326172a9, RZ ;  /* 0xcd9e8d57bbb67825 */ /* 0x000fe200078e00ff */
[----:B------:R-:W-:Y:S02]  /*5980*/  @!P0 FSEL R17, R17, -INF , !P3 ;  /* 0xff80000011118808 */ /* 0x000fe40005800000 */
[-C--:B------:R-:W-:Y:S03]  /*5990*/  HMMA.16816.F32.BF16 R28, R164, R6.reuse, R28 ;  /* 0x00000006a41c723c */ /* 0x080fe6000004181c */
[----:B------:R-:W-:Y:S01]  /*59a0*/  @!P0 ISETP.GE.AND P3, PT, R8, R3, PT ;  /* 0x000000030800820c */ /* 0x000fe20003f66270 */
[----:B------:R-:W-:Y:S01]  /*59b0*/  IMAD.WIDE.U32 R8, R184, -0x2daee0ad, RZ ;  /* 0xd2511f53b8087825 */ /* 0x000fe200078e00ff */
[----:B------:R1:W-:Y:S01]  /*59c0*/  MUFU.EX2 R207, R15 ;  /* 0x0000000f00cf7308 */ /* 0x0003e20000000800 */
[----:B------:R-:W-:Y:S02]  /*59d0*/  @!P0 IADD3 R4, R0, 0x11, RZ ;  /* 0x0000001100048810 */ /* 0x000fe40007ffe0ff */
[----:B------:R-:W-:Y:S04]  /*59e0*/  HMMA.16816.F32.BF16 R32, R168, R6, R32 ;  /* 0x00000006a820723c */ /* 0x000fe80000041820 */
[C---:B------:R-:W-:Y:S01]  /*59f0*/  @!P0 ISETP.GE.AND P2, PT, R4.reuse, R178, PT ;  /* 0x000000b20400820c */ /* 0x040fe20003f46270 */
[----:B--2---:R-:W-:Y:S01]  /*5a00*/  IMAD.WIDE.U32 R10, R189, -0x2daee0ad, RZ ;  /* 0xd2511f53bd0a7825 */ /* 0x004fe200078e00ff */
[----:B------:R-:W-:Y:S01]  /*5a10*/  LOP3.LUT R180, R183, UR4, R180, 0x96, !PT ;  /* 0x00000004b7b47c12 */ /* 0x000fe2000f8e96b4 */
[----:B------:R-:W-:Y:S01]  /*5a20*/  MUFU.EX2 R199, R16 ;  /* 0x0000001000c77308 */ /* 0x000fe20000000800 */
[----:B------:R-:W-:Y:S01]  /*5a30*/  @!P0 ISETP.GE.AND P6, PT, R4, R173, PT ;  /* 0x000000ad0400820c */ /* 0x000fe20003fc6270 */
[----:B------:R-:W-:Y:S03]  /*5a40*/  UIADD3 UR4, UR10, -0x126145ec, URZ ;  /* 0xed9eba140a047890 */ /* 0x000fe6000fffe03f */
[----:B------:R-:W-:Y:S01]  /*5a50*/  @!P0 FSEL R20, R20, -INF , !P5 ;  /* 0xff80000014148808 */ /* 0x000fe20006800000 */
[----:B------:R-:W-:Y:S01]  /*5a60*/  IMAD.WIDE.U32 R164, R191, -0x2daee0ad, RZ ;  /* 0xd2511f53bfa47825 */ /* 0x000fe200078e00ff */
[CC--:B------:R-:W-:Y:S02]  /*5a70*/  @!P0 ISETP.GE.AND P5, PT, R4.reuse, R172.reuse, PT ;  /* 0x000000ac0400820c */ /* 0x0c0fe40003fa6270 */
[----:B------:R-:W-:Y:S01]  /*5a80*/  @!P0 FSEL R21, R21, -INF , !P2 ;  /* 0xff80000015158808 */ /* 0x000fe20005000000 */
[----:B------:R2:W2:Y:S01]  /*5a90*/  MUFU.EX2 R203, R12 ;  /* 0x0000000c00cb7308 */ /* 0x0004a20000000800 */
[-C--:B------:R-:W-:Y:S01]  /*5aa0*/  @!P0 ISETP.GE.AND P2, PT, R4, R3.reuse, PT ;  /* 0x000000030400820c */ /* 0x080fe20003f46270 */
[--C-:B------:R-:W-:Y:S01]  /*5ab0*/  FFMA.FTZ R20, R20, c[0x0][0x23c], -R179.reuse ;  /* 0x00008f0014147a23 */ /* 0x100fe200000108b3 */
[----:B------:R-:W-:Y:S01]  /*5ac0*/  @!P0 IADD3 R4, R0, 0x18, RZ ;  /* 0x0000001800048810 */ /* 0x000fe20007ffe0ff */
[----:B-1----:R-:W-:Y:S01]  /*5ad0*/  IMAD.WIDE.U32 R14, R180, -0x2daee0ad, RZ ;  /* 0xd2511f53b40e7825 */ /* 0x002fe200078e00ff */
[----:B------:R-:W-:Y:S02]  /*5ae0*/  @!P0 IADD3 R0, R0, 0x19, RZ ;  /* 0x0000001900008810 */ /* 0x000fe40007ffe0ff */
[----:B------:R-:W-:Y:S01]  /*5af0*/  LOP3.LUT R188, R11, UR5, R188, 0x96, !PT ;  /* 0x000000050bbc7c12 */ /* 0x000fe2000f8e96bc */
[----:B------:R-:W-:Y:S01]  /*5b00*/  FFMA.FTZ R21, R21, c[0x0][0x23c], -R179 ;  /* 0x00008f0015157a23 */ /* 0x000fe200000108b3 */
[----:B------:R-:W-:Y:S01]  /*5b10*/  @!P0 FSEL R22, R22, -INF , !P4 ;  /* 0xff80000016168808 */ /* 0x000fe20006000000 */
[----:B------:R1:W-:Y:S01]  /*5b20*/  MUFU.EX2 R205, R13 ;  /* 0x0000000d00cd7308 */ /* 0x0003e20000000800 */
[----:B------:R-:W-:Y:S02]  /*5b30*/  @!P0 ISETP.GE.AND P4, PT, R4, R172, PT ;  /* 0x000000ac0400820c */ /* 0x000fe40003f86270 */
[----:B------:R-:W-:Y:S01]  /*5b40*/  @!P0 FSEL R24, R24, -INF , !P1 ;  /* 0xff80000018188808 */ /* 0x000fe20004800000 */
[----:B------:R-:W-:Y:S01]  /*5b50*/  FFMA.FTZ R22, R22, c[0x0][0x23c], -R177 ;  /* 0x00008f0016167a23 */ /* 0x000fe200000108b1 */
[-C--:B------:R-:W-:Y:S02]  /*5b60*/  @!P0 ISETP.GE.AND P1, PT, R4, R3.reuse, PT ;  /* 0x000000030400820c */ /* 0x080fe40003f26270 */
[----:B------:R-:W-:Y:S01]  /*5b70*/  @!P0 FSEL R25, R25, -INF , !P5 ;  /* 0xff80000019198808 */ /* 0x000fe20006800000 */
[--C-:B------:R-:W-:Y:S01]  /*5b80*/  FFMA.FTZ R24, R24, c[0x0][0x23c], -R176.reuse ;  /* 0x00008f0018187a23 */ /* 0x100fe200000108b0 */
[----:B------:R-:W-:Y:S01]  /*5b90*/  @!P0 ISETP.GE.AND P5, PT, R0, R3, PT ;  /* 0x000000030000820c */ /* 0x000fe20003fa6270 */
[----:B------:R-:W-:Y:S01]  /*5ba0*/  FFMA.FTZ R3, R17, c[0x0][0x23c], -R179 ;  /* 0x00008f0011037a23 */ /* 0x000fe200000108b3 */
[----:B------:R-:W-:Y:S01]  /*5bb0*/  @!P0 FSEL R26, R26, -INF , !P3 ;  /* 0xff8000001a1a8808 */ /* 0x000fe20005800000 */
[----:B------:R-:W-:Y:S01]  /*5bc0*/  MUFU.EX2 R197, R18 ;  /* 0x0000001200c57308 */ /* 0x000fe20000000800 */
[----:B------:R-:W-:Y:S01]  /*5bd0*/  @!P0 ISETP.GE.AND P3, PT, R4, R178, PT ;  /* 0x000000b20400820c */ /* 0x000fe20003f66270 */
[----:B------:R-:W-:Y:S01]  /*5be0*/  FFMA.FTZ R25, R25, c[0x0][0x23c], -R176 ;  /* 0x00008f0019197a23 */ /* 0x000fe200000108b0 */
[----:B------:R-:W-:Y:S01]  /*5bf0*/  @!P0 FSEL R28, R28, -INF , !P4 ;  /* 0xff8000001c1c8808 */ /* 0x000fe20006000000 */
[----:B------:R-:W-:Y:S01]  /*5c00*/  FFMA.FTZ R26, R26, c[0x0][0x23c], -R2 ;  /* 0x00008f001a1a7a23 */ /* 0x000fe20000010802 */
[-C--:B------:R-:W-:Y:S02]  /*5c10*/  @!P0 ISETP.GE.AND P4, PT, R4, R173.reuse, PT ;  /* 0x000000ad0400820c */ /* 0x080fe40003f86270 */
[----:B------:R-:W-:Y:S01]  /*5c20*/  LOP3.LUT R4, R9, UR5, R186, 0x96, !PT ;  /* 0x0000000509047c12 */ /* 0x000fe2000f8e96ba */
[----:B------:R-:W-:Y:S01]  /*5c30*/  UIADD3 UR5, UR10, -0x56f99767, URZ ;  /* 0xa90668990a057890 */ /* 0x000fe2000fffe03f */
[----:B------:R-:W-:Y:S01]  /*5c40*/  LOP3.LUT R10, R165, UR4, R10, 0x96, !PT ;  /* 0x00000004a50a7c12 */ /* 0x000fe2000f8e960a */
[----:B------:R3:W-:Y:S01]  /*5c50*/  MUFU.EX2 R198, R3 ;  /* 0x0000000300c67308 */ /* 0x0007e20000000800 */
[----:B------:R-:W-:Y:S01]  /*5c60*/  LOP3.LUT R166, R15, UR4, R8, 0x96, !PT ;  /* 0x000000040fa67c12 */ /* 0x000fe2000f8e9608 */
[----:B------:R-:W-:Y:S01]  /*5c70*/  UIADD3 UR4, UR11, 0x78dde6e4, URZ ;  /* 0x78dde6e40b047890 */ /* 0x000fe2000fffe03f */
[----:B------:R-:W-:Y:S01]  /*5c80*/  IMAD.WIDE.U32 R8, R188, -0x326172a9, RZ ;  /* 0xcd9e8d57bc087825 */ /* 0x000fe200078e00ff */
[----:B------:R-:W-:Y:S02]  /*5c90*/  @!P0 FSEL R23, R23, -INF , !P6 ;  /* 0xff80000017178808 */ /* 0x000fe40007000000 */
[----:B------:R-:W-:Y:S01]  /*5ca0*/  @!P0 ISETP.GE.AND P6, PT, R0, R172, PT ;  /* 0x000000ac0000820c */ /* 0x000fe20003fc6270 */
[----:B------:R-:W-:Y:S01]  /*5cb0*/  IMAD.WIDE.U32 R4, R4, -0x326172a9, RZ ;  /* 0xcd9e8d5704047825 */ /* 0x000fe200078e00ff */
[----:B------:R-:W-:Y:S02]  /*5cc0*/  @!P0 FSEL R27, R27, -INF , !P2 ;  /* 0xff8000001b1b8808 */ /* 0x000fe40005000000 */
[----:B------:R3:W-:Y:S01]  /*5cd0*/  MUFU.EX2 R192, R20 ;  /* 0x0000001400c07308 */ /* 0x0007e20000000800 */
[----:B------:R-:W-:Y:S01]  /*5ce0*/  IMAD.WIDE.U32 R166, R166, -0x326172a9, RZ ;  /* 0xcd9e8d57a6a67825 */ /* 0x000fe200078e00ff */
[----:B--2---:R-:W-:Y:S02]  /*5cf0*/  LOP3.LUT R12, R5, UR4, R182, 0x96, !PT ;  /* 0x00000004050c7c12 */ /* 0x004fe4000f8e96b6 */
[----:B------:R-:W-:Y:S01]  /*5d00*/  @!P0 ISETP.GE.AND P2, PT, R0, R178, PT ;  /* 0x000000b20000820c */ /* 0x000fe20003f46270 */
[----:B------:R-:W-:Y:S01]  /*5d10*/  IMAD.WIDE.U32 R16, R10, -0x326172a9, RZ ;  /* 0xcd9e8d570a107825 */ /* 0x000fe200078e00ff */
[----:B------:R-:W-:Y:S01]  /*5d20*/  LOP3.LUT R10, R9, UR4, R190, 0x96, !PT ;  /* 0x00000004090a7c12 */ /* 0x000fe2000f8e96be */
[----:B------:R-:W-:Y:S01]  /*5d30*/  UIADD3 UR4, UR10, 0x646e171e, URZ ;  /* 0x646e171e0a047890 */ /* 0x000fe2000fffe03f */
[----:B------:R-:W-:Y:S01]  /*5d40*/  @!P0 FSEL R29, R29, -INF , !P6 ;  /* 0xff8000001d1d8808 */ /* 0x000fe20007000000 */
[----:B-1----:R-:W-:Y:S01]  /*5d50*/  IMAD.WIDE.U32 R12, R12, -0x2daee0ad, RZ ;  /* 0xd2511f530c0c7825 */ /* 0x002fe200078e00ff */
[----:B------:R-:W-:Y:S01]  /*5d60*/  LOP3.LUT R5, R17, UR6, R8, 0x96, !PT ;  /* 0x0000000611057c12 */ /* 0x000fe2000f8e9608 */
[----:B------:R-:W-:Y:S01]  /*5d70*/  MUFU.EX2 R188, R21 ;  /* 0x0000001500bc7308 */ /* 0x000fe20000000800 */
[----:B------:R-:W-:Y:S01]  /*5d80*/  LOP3.LUT R8, R167, UR6, R4, 0x96, !PT ;  /* 0x00000006a7087c12 */ /* 0x000fe2000f8e9604 */
[----:B------:R-:W-:Y:S01]  /*5d90*/  IMAD.WIDE.U32 R10, R10, -0x2daee0ad, RZ ;  /* 0xd2511f530a0a7825 */ /* 0x000fe200078e00ff */
[----:B------:R-:W-:Y:S01]  /*5da0*/  LOP3.LUT R14, R13, UR5, R14, 0x96, !PT ;  /* 0x000000050d0e7c12 */ /* 0x000fe2000f8e960e */
[----:B------:R-:W-:Y:S01]  /*5db0*/  ULDC UR6, c[0x0][0x1c0] ;  /* 0x0000700000067ab9 */ /* 0x000fe20000000800 */
[----:B------:R-:W-:Y:S01]  /*5dc0*/  @!P0 ISETP.GE.AND P6, PT, R0, R173, PT ;  /* 0x000000ad0000820c */ /* 0x000fe20003fc6270 */
[----:B------:R-:W-:Y:S01]  /*5dd0*/  IMAD.WIDE.U32 R4, R5, -0x2daee0ad, RZ ;  /* 0xd2511f5305047825 */ /* 0x000fe200078e00ff */
[----:B------:R-:W-:Y:S01]  /*5de0*/  LOP3.LUT R164, R11, UR5, R164, 0x96, !PT ;  /* 0x000000050ba47c12 */ /* 0x000fe2000f8e96a4 */
[----:B------:R-:W-:Y:S01]  /*5df0*/  UIADD3 UR5, UR11, -0x4ab325aa, URZ ;  /* 0xb54cda560b057890 */ /* 0x000fe2000fffe03f */
[----:B------:R-:W-:Y:S01]  /*5e00*/  @!P0 FSEL R31, R31, -INF , !P5 ;  /* 0xff8000001f1f8808 */ /* 0x000fe20006800000 */
[----:B------:R-:W-:Y:S01]  /*5e10*/  IMAD.WIDE.U32 R8, R8, -0x2daee0ad, RZ ;  /* 0xd2511f5308087825 */ /* 0x000fe200078e00ff */
[----:B------:R-:W-:Y:S01]  /*5e20*/  LOP3.LUT R167, R4, 0xffff, RZ, 0xc0, !PT ;  /* 0x0000ffff04a77812 */ /* 0x000fe200078ec0ff */
[----:B------:R-:W-:Y:S01]  /*5e30*/  MUFU.EX2 R191, R22 ;  /* 0x0000001600bf7308 */ /* 0x000fe20000000800 */
[----:B------:R-:W-:Y:S01]  /*5e40*/  SHF.R.U32.HI R172, RZ, 0x10, R4 ;  /* 0x00000010ffac7819 */ /* 0x000fe20000011604 */
[----:B------:R-:W-:Y:S01]  /*5e50*/  FFMA.FTZ R27, R27, c[0x0][0x23c], -R2 ;  /* 0x00008f001b1b7a23 */ /* 0x000fe20000010802 */
[----:B------:R-:W-:Y:S01]  /*5e60*/  SHF.R.U32.HI R0, RZ, 0x18, R4 ;  /* 0x00000018ff007819 */ /* 0x000fe20000011604 */
[----:B------:R-:W-:Y:S01]  /*5e70*/  FFMA.FTZ R23, R23, c[0x0][0x23c], -R177 ;  /* 0x00008f0017177a23 */ /* 0x000fe200000108b1 */
[----:B------:R-:W-:Y:S01]  /*5e80*/  LOP3.LUT R11, R5, UR4, R10, 0x96, !PT ;  /* 0x00000004050b7c12 */ /* 0x000fe2000f8e960a */
[----:B------:R-:W-:Y:S01]  /*5e90*/  FFMA.FTZ R28, R28, c[0x0][0x23c], -R176 ;  /* 0x00008f001c1c7a23 */ /* 0x000fe200000108b0 */
[----:B------:R-:W-:Y:S01]  /*5ea0*/  LOP3.LUT R10, R9, UR4, R12, 0x96, !PT ;  /* 0x00000004090a7c12 */ /* 0x000fe2000f8e960c */
[----:B------:R-:W-:Y:S01]  /*5eb0*/  ULDC.U8 UR4, c[0x0][0x2d8] ;  /* 0x0000b60000047ab9 */ /* 0x000fe20000000000 */
[----:B------:R-:W-:Y:S01]  /*5ec0*/  LOP3.LUT R12, R4, 0xff, RZ, 0xc0, !PT ;  /* 0x000000ff040c7812 */ /* 0x000fe200078ec0ff */
[----:B------:R-:W-:Y:S01]  /*5ed0*/  IMAD.WIDE.U32 R4, R164, -0x326172a9, RZ ;  /* 0xcd9e8d57a4047825 */ /* 0x000fe200078e00ff */
[----:B------:R-:W-:Y:S01]  /*5ee0*/  LOP3.LUT R19, R8, 0xff, RZ, 0xc0, !PT ;  /* 0x000000ff08137812 */ /* 0x000fe200078ec0ff */
[----:B------:R-:W-:Y:S01]  /*5ef0*/  MUFU.EX2 R193, R24 ;  /* 0x0000001800c17308 */ /* 0x000fe20000000800 */
[----:B------:R-:W-:Y:S01]  /*5f00*/  SHF.R.U32.HI R164, RZ, 0x18, R8 ;  /* 0x00000018ffa47819 */ /* 0x000fe20000011608 */
[----:B------:R-:W-:Y:S01]  /*5f10*/  FFMA.FTZ R176, R29, c[0x0][0x23c], -R176 ;  /* 0x00008f001db07a23 */ /* 0x000fe200000108b0 */
[----:B---3--:R-:W-:Y:S02]  /*5f20*/  LOP3.LUT R3, R5, UR5, R16, 0x96, !PT ;  /* 0x0000000505037c12 */ /* 0x008fe4000f8e9610 */
[C---:B------:R-:W-:Y:S02]  /*5f30*/  LOP3.LUT R17, R4.reuse, 0xff, RZ, 0xc0, !PT ;  /* 0x000000ff04117812 */ /* 0x040fe400078ec0ff */
[----:B------:R-:W-:Y:S02]  /*5f40*/  LOP3.LUT R6, R3, 0xffff, RZ, 0xc0, !PT ;  /* 0x0000ffff03067812 */ /* 0x000fe400078ec0ff */
[--C-:B------:R-:W-:Y:S01]  /*5f50*/  SHF.R.U32.HI R18, RZ, 0x18, R4.reuse ;  /* 0x00000018ff127819 */ /* 0x100fe20000011604 */
[----:B------:R-:W-:Y:S01]  /*5f60*/  MUFU.EX2 R195, R26 ;  /* 0x0000001a00c37308 */ /* 0x000fe20000000800 */
[----:B------:R-:W-:Y:S02]  /*5f70*/  SHF.R.U32.HI R16, RZ, 0x10, R4 ;  /* 0x00000010ff107819 */ /* 0x000fe40000011604 */
[----:B------:R-:W-:Y:S01]  /*5f80*/  LOP3.LUT R15, R4, 0xffff, RZ, 0xc0, !PT ;  /* 0x0000ffff040f7812 */ /* 0x000fe200078ec0ff */
[----:B------:R-:W-:Y:S01]  /*5f90*/  IMAD.WIDE.U32 R4, R14, -0x326172a9, RZ ;  /* 0xcd9e8d570e047825 */ /* 0x000fe200078e00ff */
[----:B------:R-:W-:Y:S02]  /*5fa0*/  SHF.R.U32.HI R6, RZ, 0x8, R6 ;  /* 0x00000008ff067819 */ /* 0x000fe40000011606 */
[----:B------:R-:W-:Y:S02]  /*5fb0*/  LOP3.LUT R165, R8, 0xffff, RZ, 0xc0, !PT ;  /* 0x0000ffff08a57812 */ /* 0x000fe400078ec0ff */
[----:B------:R-:W-:Y:S01]  /*5fc0*/  SHF.R.U32.HI R20, RZ, 0x10, R8 ;  /* 0x00000010ff147819 */ /* 0x000fe20000011608 */
[----:B------:R-:W-:Y:S01]  /*5fd0*/  MUFU.EX2 R189, R23 ;  /* 0x0000001700bd7308 */ /* 0x000fe20000000800 */
[----:B------:R-:W-:Y:S02]  /*5fe0*/  @!P0 FSEL R30, R30, -INF , !P1 ;  /* 0xff8000001e1e8808 */ /* 0x000fe40004800000 */
[----:B------:R-:W-:Y:S02]  /*5ff0*/  ISETP.LE.U32.AND P5, PT, R0, UR4, PT ;  /* 0x0000000400007c0c */ /* 0x000fe4000bfa3070 */
[----:B------:R-:W-:Y:S01]  /*6000*/  LOP3.LUT R0, R5, UR5, R166, 0x96, !PT ;  /* 0x0000000505007c12 */ /* 0x000fe2000f8e96a6 */
[--C-:B------:R-:W-:Y:S01]  /*6010*/  FFMA.FTZ R30, R30, c[0x0][0x23c], -R2.reuse ;  /* 0x00008f001e1e7a23 */ /* 0x100fe20000010802 */
[----:B------:R-:W-:Y:S01]  /*6020*/  ISETP.LE.U32.AND P1, PT, R12, UR4, PT ;  /* 0x000000040c007c0c */ /* 0x000fe2000bf23070 */
[----:B------:R-:W-:Y:S01]  /*6030*/  FFMA.FTZ R2, R31, c[0x0][0x23c], -R2 ;  /* 0x00008f001f027a23 */ /* 0x000fe20000010802 */
[----:B------:R-:W-:Y:S01]  /*6040*/  LOP3.LUT R7, R3, 0xff, RZ, 0xc0, !PT ;  /* 0x000000ff03077812 */ /* 0x000fe200078ec0ff */
[----:B------:R-:W-:Y:S01]  /*6050*/  MUFU.EX2 R190, R25 ;  /* 0x0000001900be7308 */ /* 0x000fe20000000800 */
[C---:B------:R-:W-:Y:S02]  /*6060*/  LOP3.LUT R8, R4.reuse, 0xffff, RZ, 0xc0, !PT ;  /* 0x0000ffff04087812 */ /* 0x040fe400078ec0ff */
[--C-:B------:R-:W-:Y:S02]  /*6070*/  SHF.R.U32.HI R5, RZ, 0x18, R3.reuse ;  /* 0x00000018ff057819 */ /* 0x100fe40000011603 */
[----:B------:R-:W-:Y:S02]  /*6080*/  LOP3.LUT R13, R4, 0xff, RZ, 0xc0, !PT ;  /* 0x000000ff040d7812 */ /* 0x000fe400078ec0ff */
[--C-:B------:R-:W-:Y:S02]  /*6090*/  SHF.R.U32.HI R12, RZ, 0x10, R4.reuse ;  /* 0x00000010ff0c7819 */ /* 0x100fe40000011604 */
[----:B------:R-:W-:Y:S01]  /*60a0*/  SHF.R.U32.HI R9, RZ, 0x18, R4 ;  /* 0x00000018ff097819 */ /* 0x000fe20000011604 */
[----:B------:R-:W-:Y:S01]  /*60b0*/  MUFU.EX2 R184, R2 ;  /* 0x0000000200b87308 */ /* 0x000fe20000000800 */
[----:B------:R-:W-:Y:S02]  /*60c0*/  SHF.R.U32.HI R4, RZ, 0x10, R3 ;  /* 0x00000010ff047819 */ /* 0x000fe40000011603 */
[----:B------:R-:W-:Y:S02]  /*60d0*/  LOP3.LUT R3, R6, 0xffff, RZ, 0xc0, !PT ;  /* 0x0000ffff06037812 */ /* 0x000fe400078ec0ff */
[----:B------:R-:W-:Y:S02]  /*60e0*/  @!P0 FSEL R34, R34, -INF , !P4 ;  /* 0xff80000022228808 */ /* 0x000fe40006000000 */
[----:B------:R-:W-:Y:S02]  /*60f0*/  ISETP.LE.U32.AND P4, PT, R3, UR4, PT ;  /* 0x0000000403007c0c */ /* 0x000fe4000bf83070 */
[----:B------:R-:W-:Y:S01]  /*6100*/  LOP3.LUT R6, R4, 0xff, RZ, 0xc0, !PT ;  /* 0x000000ff04067812 */ /* 0x000fe200078ec0ff */
[----:B------:R-:W-:Y:S01]  /*6110*/  FFMA.FTZ R34, R34, c[0x0][0x23c], -R177 ;  /* 0x00008f0022227a23 */ /* 0x000fe200000108b1 */
[----:B------:R-:W-:Y:S01]  /*6120*/  LOP3.LUT R3, R0, 0xffff, RZ, 0xc0, !PT ;  /* 0x0000ffff00037812 */ /* 0x000fe200078ec0ff */
[----:B------:R-:W-:Y:S01]  /*6130*/  MUFU.EX2 R194, R27 ;  /* 0x0000001b00c27308 */ /* 0x000fe20000000800 */
[----:B------:R-:W-:Y:S02]  /*6140*/  @!P0 FSEL R35, R35, -INF , !P6 ;  /* 0xff80000023238808 */ /* 0x000fe40007000000 */
[----:B------:R-:W-:Y:S02]  /*6150*/  ISETP.LE.U32.AND P6, PT, R6, UR4, PT ;  /* 0x0000000406007c0c */ /* 0x000fe4000bfc3070 */
[----:B------:R-:W-:Y:S01]  /*6160*/  SHF.R.U32.HI R3, RZ, 0x8, R3 ;  /* 0x00000008ff037819 */ /* 0x000fe20000011603 */
[----:B------:R-:W-:Y:S01]  /*6170*/  FFMA.FTZ R177, R35, c[0x0][0x23c], -R177 ;  /* 0x00008f0023b17a23 */ /* 0x000fe200000108b1 */
[----:B------:R-:W-:Y:S01]  /*6180*/  @!P0 FSEL R33, R33, -INF , !P2 ;  /* 0xff80000021218808 */ /* 0x000fe20005000000 */
[----:B------:R-:W-:Y:S01]  /*6190*/  @!P4 FADD.FTZ R201, -R201, -RZ ;  /* 0x800000ffc9c9c221 */ /* 0x000fe20000010100 */
[----:B------:R-:W-:Y:S01]  /*61a0*/  ISETP.LE.U32.AND P2, PT, R5, UR4, PT ;  /* 0x0000000405007c0c */ /* 0x000fe2000bf43070 */
[----:B------:R-:W-:Y:S01]  /*61b0*/  MUFU.EX2 R182, R34 ;  /* 0x0000002200b67308 */ /* 0x000fe20000000800 */
[----:B------:R-:W-:Y:S02]  /*61c0*/  LOP3.LUT R3, R3, 0xffff, RZ, 0xc0, !PT ;  /* 0x0000ffff03037812 */ /* 0x000fe400078ec0ff */
[----:B------:R-:W-:Y:S02]  /*61d0*/  LOP3.LUT R5, R0, 0xff, RZ, 0xc0, !PT ;  /* 0x000000ff00057812 */ /* 0x000fe400078ec0ff */
[----:B------:R-:W-:Y:S01]  /*61e0*/  ISETP.LE.U32.AND P4, PT, R3, UR4, PT ;  /* 0x0000000403007c0c */ /* 0x000fe2000bf83070 */
[----:B------:R-:W-:Y:S01]  /*61f0*/  @!P6 FADD.FTZ R200, -R200, -RZ ;  /* 0x800000ffc8c8e221 */ /* 0x000fe20000010100 */
[--C-:B------:R-:W-:Y:S02]  /*6200*/  SHF.R.U32.HI R3, RZ, 0x18, R0.reuse ;  /* 0x00000018ff037819 */ /* 0x100fe40000011600 */
[----:B------:R-:W-:Y:S01]  /*6210*/  @!P0 FSEL R32, R32, -INF , !P3 ;  /* 0xff80000020208808 */ /* 0x000fe20005800000 */
[----:B------:R-:W1:Y:S01]  /*6220*/  MUFU.EX2 R180, R177 ;  /* 0x000000b100b47308 */ /* 0x000e620000000800 */
[----:B------:R-:W-:Y:S01]  /*6230*/  ISETP.LE.U32.AND P6, PT, R3, UR4, PT ;  /* 0x0000000403007c0c */ /* 0x000fe2000bfc3070 */
[----:B----4-:R-:W-:Y:S01]  /*6240*/  @!P2 FADD.FTZ R226, -R226, -RZ ;  /* 0x800000ffe2e2a221 */ /* 0x010fe20000010100 */
[----:B------:R-:W-:Y:S01]  /*6250*/  ISETP.LE.U32.AND P0, PT, R5, UR4, PT ;  /* 0x0000000405007c0c */ /* 0x000fe2000bf03070 */
[--C-:B------:R-:W-:Y:S01]  /*6260*/  FFMA.FTZ R32, R32, c[0x0][0x23c], -R179.reuse ;  /* 0x00008f0020207a23 */ /* 0x100fe200000108b3 */
[----:B------:R-:W-:Y:S01]  /*6270*/  ISETP.LE.U32.AND P2, PT, R13, UR4, PT ;  /* 0x000000040d007c0c */ /* 0x000fe2000bf43070 */
[----:B------:R-:W-:Y:S01]  /*6280*/  FFMA.FTZ R179, R33, c[0x0][0x23c], -R179 ;  /* 0x00008f0021b37a23 */ /* 0x000fe200000108b3 */
[----:B------:R-:W-:Y:S01]  /*6290*/  LOP3.LUT R3, R12, 0xff, RZ, 0xc0, !PT ;  /* 0x000000ff0c037812 */ /* 0x000fe200078ec0ff */
[----:B------:R-:W-:Y:S01]  /*62a0*/  @!P4 FADD.FTZ R225, -R225, -RZ ;  /* 0x800000ffe1e1c221 */ /* 0x000fe20000010100 */
[----:B------:R-:W-:Y:S01]  /*62b0*/  SHF.R.U32.HI R4, RZ, 0x10, R0 ;  /* 0x00000010ff047819 */ /* 0x000fe20000011600 */
[----:B------:R-:W-:Y:S01]  /*62c0*/  MUFU.EX2 R181, R179 ;  /* 0x000000b300b57308 */ /* 0x000fe20000000800 */
[----:B------:R-:W-:Y:S02]  /*62d0*/  SHF.R.U32.HI R0, RZ, 0x8, R8 ;  /* 0x00000008ff007819 */ /* 0x000fe40000011608 */
[----:B------:R-:W-:Y:S01]  /*62e0*/  ISETP.LE.U32.AND P4, PT, R3, UR4, PT ;  /* 0x0000000403007c0c */ /* 0x000fe2000bf83070 */
[----:B------:R-:W-:Y:S01]  /*62f0*/  @!P6 FADD.FTZ R228, -R228, -RZ ;  /* 0x800000ffe4e4e221 */ /* 0x000fe20000010100 */
[----:B------:R-:W-:Y:S01]  /*6300*/  LOP3.LUT R0, R0, 0xffff, RZ, 0xc0, !PT ;  /* 0x0000ffff00007812 */ /* 0x000fe200078ec0ff */
[----:B------:R-:W-:Y:S01]  /*6310*/  @!P0 FADD.FTZ R227, -R227, -RZ ;  /* 0x800000ffe3e38221 */ /* 0x000fe20000010100 */
[----:B------:R-:W-:Y:S01]  /*6320*/  ISETP.LE.U32.AND P6, PT, R9, UR4, PT ;  /* 0x0000000409007c0c */ /* 0x000fe2000bfc3070 */
[----:B------:R-:W-:Y:S01]  /*6330*/  @!P2 FADD.FTZ R203, -R203, -RZ ;  /* 0x800000ffcbcba221 */ /* 0x000fe20000010100 */
[----:B------:R-:W-:Y:S01]  /*6340*/  ISETP.LE.U32.AND P0, PT, R0, UR4, PT ;  /* 0x0000000400007c0c */ /* 0x000fe2000bf03070 */
[----:B------:R-:W2:Y:S01]  /*6350*/  MUFU.EX2 R183, R32 ;  /* 0x0000002000b77308 */ /* 0x000ea20000000800 */
[----:B------:R-:W-:Y:S02]  /*6360*/  SHF.R.U32.HI R0, RZ, 0x8, R15 ;  /* 0x00000008ff007819 */ /* 0x000fe4000001160f */
[----:B------:R-:W-:Y:S01]  /*6370*/  ISETP.LE.U32.AND P2, PT, R17, UR4, PT ;  /* 0x0000000411007c0c */ /* 0x000fe2000bf43070 */
[----:B-1----:R-:W-:Y:S01]  /*6380*/  @!P5 FADD.FTZ R180, -R180, -RZ ;  /* 0x800000ffb4b4d221 */ /* 0x002fe20000010100 */
[----:B------:R-:W-:Y:S01]  /*6390*/  LOP3.LUT R0, R0, 0xffff, RZ, 0xc0, !PT ;  /* 0x0000ffff00007812 */ /* 0x000fe200078ec0ff */
[----:B------:R-:W-:Y:S01]  /*63a0*/  @!P4 FADD.FTZ R206, -R206, -RZ ;  /* 0x800000ffcecec221 */ /* 0x000fe20000010100 */
[----:B------:R-:W-:Y:S02]  /*63b0*/  LOP3.LUT R3, R16, 0xff, RZ, 0xc0, !PT ;  /* 0x000000ff10037812 */ /* 0x000fe400078ec0ff */
[----:B------:R-:W-:Y:S01]  /*63c0*/  ISETP.LE.U32.AND P4, PT, R0, UR4, PT ;  /* 0x0000000400007c0c */ /* 0x000fe2000bf83070 */
[----:B------:R-:W-:Y:S01]  /*63d0*/  @!P6 FADD.FTZ R207, -R207, -RZ ;  /* 0x800000ffcfcfe221 */ /* 0x000fe20000010100 */
[----:B------:R-:W-:Y:S01]  /*63e0*/  LOP3.LUT R0, R11, 0xffff, RZ, 0xc0, !PT ;  /* 0x0000ffff0b007812 */ /* 0x000fe200078ec0ff */
[----:B------:R-:W-:Y:S01]  /*63f0*/  @!P0 FADD.FTZ R205, -R205, -RZ ;  /* 0x800000ffcdcd8221 */ /* 0x000fe20000010100 */
[----:B------:R-:W-:Y:S01]  /*6400*/  ISETP.LE.U32.AND P6, PT, R3, UR4, PT ;  /* 0x0000000403007c0c */ /* 0x000fe2000bfc3070 */
[----:B------:R-:W-:Y:S01]  /*6410*/  MUFU.EX2 R187, R28 ;  /* 0x0000001c00bb7308 */ /* 0x000fe20000000800 */
[----:B------:R-:W-:Y:S01]  /*6420*/  LOP3.LUT R3, R11, 0xff, RZ, 0xc0, !PT ;  /* 0x000000ff0b037812 */ /* 0x000fe200078ec0ff */
[----:B------:R-:W-:Y:S01]  /*6430*/  @!P2 FADD.FTZ R199, -R199, -RZ ;  /* 0x800000ffc7c7a221 */ /* 0x000fe20000010100 */
[----:B------:R-:W-:Y:S02]  /*6440*/  SHF.R.U32.HI R0, RZ, 0x8, R0 ;  /* 0x00000008ff007819 */ /* 0x000fe40000011600 */
[----:B------:R-:W-:Y:S02]  /*6450*/  ISETP.LE.U32.AND P2, PT, R3, UR4, PT ;  /* 0x0000000403007c0c */ /* 0x000fe4000bf43070 */
[----:B------:R-:W-:Y:S01]  /*6460*/  LOP3.LUT R0, R0, 0xffff, RZ, 0xc0, !PT ;  /* 0x0000ffff00007812 */ /* 0x000fe200078ec0ff */
[----:B------:R-:W-:Y:S01]  /*6470*/  @!P4 FADD.FTZ R198, -R198, -RZ ;  /* 0x800000ffc6c6c221 */ /* 0x000fe20000010100 */
[----:B------:R-:W-:Y:S01]  /*6480*/  SHF.R.U32.HI R3, RZ, 0x10, R11 ;  /* 0x00000010ff037819 */ /* 0x000fe2000001160b */
[----:B--2---:R-:W-:Y:S01]  /*6490*/  @!P1 FADD.FTZ R183, -R183, -RZ ;  /* 0x800000ffb7b79221 */ /* 0x004fe20000010100 */
[----:B------:R-:W-:Y:S01]  /*64a0*/  ISETP.LE.U32.AND P4, PT, R0, UR4, PT ;  /* 0x0000000400007c0c */ /* 0x000fe2000bf83070 */
[----:B------:R-:W-:Y:S01]  /*64b0*/  @!P6 FADD.FTZ R197, -R197, -RZ ;  /* 0x800000ffc5c5e221 */ /* 0x000fe20000010100 */
[----:B------:R-:W-:Y:S01]  /*64c0*/  LOP3.LUT R0, R3, 0xff, RZ, 0xc0, !PT ;  /* 0x000000ff03007812 */ /* 0x000fe200078ec0ff */
[----:B------:R-:W1:Y:S01]  /*64d0*/  MUFU.EX2 R186, R176 ;  /* 0x000000b000ba7308 */ /* 0x000e620000000800 */
[----:B------:R-:W-:Y:S02]  /*64e0*/  LOP3.LUT R3, R10, 0xffff, RZ, 0xc0, !PT ;  /* 0x0000ffff0a037812 */ /* 0x000fe400078ec0ff */
[----:B------:R-:W-:Y:S01]  /*64f0*/  ISETP.LE.U32.AND P6, PT, R0, UR4, PT ;  /* 0x0000000400007c0c */ /* 0x000fe2000bfc3070 */
[----:B------:R-:W-:Y:S01]  /*6500*/  @!P2 FADD.FTZ R192, -R192, -RZ ;  /* 0x800000ffc0c0a221 */ /* 0x000fe20000010100 */
[----:B------:R-:W-:Y:S02]  /*6510*/  SHF.R.U32.HI R0, RZ, 0x8, R3 ;  /* 0x00000008ff007819 */ /* 0x000fe40000011603 */
[----:B------:R-:W-:Y:S02]  /*6520*/  LOP3.LUT R3, R10, 0xff, RZ, 0xc0, !PT ;  /* 0x000000ff0a037812 */ /* 0x000fe400078ec0ff */
[----:B------:R-:W-:Y:S01]  /*6530*/  LOP3.LUT R0, R0, 0xffff, RZ, 0xc0, !PT ;  /* 0x0000ffff00007812 */ /* 0x000fe200078ec0ff */
[----:B------:R-:W-:Y:S01]  /*6540*/  @!P4 FADD.FTZ R188, -R188, -RZ ;  /* 0x800000ffbcbcc221 */ /* 0x000fe20000010100 */
[----:B------:R-:W-:Y:S01]  /*6550*/  ISETP.LE.U32.AND P2, PT, R3, UR4, PT ;  /* 0x0000000403007c0c */ /* 0x000fe2000bf43070 */
[----:B------:R-:W2:Y:S01]  /*6560*/  MUFU.EX2 R185, R30 ;  /* 0x0000001e00b97308 */ /* 0x000ea20000000800 */
[--C-:B------:R-:W-:Y:S02]  /*6570*/  SHF.R.U32.HI R3, RZ, 0x10, R10.reuse ;  /* 0x00000010ff037819 */ /* 0x100fe4000001160a */
[----:B------:R-:W-:Y:S01]  /*6580*/  ISETP.LE.U32.AND P3, PT, R7, UR4, PT ;  /* 0x0000000407007c0c */ /* 0x000fe2000bf63070 */
[----:B------:R-:W-:Y:S01]  /*6590*/  @!P6 FADD.FTZ R191, -R191, -RZ ;  /* 0x800000ffbfbfe221 */ /* 0x000fe20000010100 */
[----:B------:R-:W-:Y:S02]  /*65a0*/  ISETP.LE.U32.AND P4, PT, R0, UR4, PT ;  /* 0x0000000400007c0c */ /* 0x000fe4000bf83070 */
[----:B------:R-:W-:Y:S02]  /*65b0*/  LOP3.LUT R0, R3, 0xff, RZ, 0xc0, !PT ;  /* 0x000000ff03007812 */ /* 0x000fe400078ec0ff */
[----:B------:R-:W-:Y:S02]  /*65c0*/  SHF.R.U32.HI R3, RZ, 0x8, R167 ;  /* 0x00000008ff037819 */ /* 0x000fe400000116a7 */
[----:B------:R-:W-:Y:S01]  /*65d0*/  ISETP.LE.U32.AND P6, PT, R0, UR4, PT ;  /* 0x0000000400007c0c */ /* 0x000fe2000bfc3070 */
[----:B------:R-:W-:Y:S01]  /*65e0*/  @!P2 FADD.FTZ R193, -R193, -RZ ;  /* 0x800000ffc1c1a221 */ /* 0x000fe20000010100 */
[----:B------:R-:W-:Y:S02]  /*65f0*/  LOP3.LUT R0, R3, 0xffff, RZ, 0xc0, !PT ;  /* 0x0000ffff03007812 */ /* 0x000fe400078ec0ff */
[----:B------:R-:W-:Y:S01]  /*6600*/  ISETP.LE.U32.AND P0, PT, R18, UR4, PT ;  /* 0x0000000412007c0c */ /* 0x000fe2000bf03070 */
[----:B------:R-:W-:Y:S01]  /*6610*/  @!P3 FADD.FTZ R202, -R202, -RZ ;  /* 0x800000ffcacab221 */ /* 0x000fe20000010100 */
[----:B------:R-:W-:Y:S01]  /*6620*/  ISETP.LE.U32.AND P2, PT, R0, UR4, PT ;  /* 0x0000000400007c0c */ /* 0x000fe2000bf43070 */
[----:B------:R-:W-:Y:S01]  /*6630*/  @!P4 FADD.FTZ R190, -R190, -RZ ;  /* 0x800000ffbebec221 */ /* 0x000fe20000010100 */
[----:B------:R-:W-:Y:S02]  /*6640*/  LOP3.LUT R0, R172, 0xff, RZ, 0xc0, !PT ;  /* 0x000000ffac007812 */ /* 0x000fe400078ec0ff */
[----:B------:R-:W-:Y:S02]  /*6650*/  LOP3.LUT R4, R4, 0xff, RZ, 0xc0, !PT ;  /* 0x000000ff04047812 */ /* 0x000fe400078ec0ff */
[----:B------:R-:W-:Y:S01]  /*6660*/  SHF.R.U32.HI R3, RZ, 0x8, R165 ;  /* 0x00000008ff037819 */ /* 0x000fe200000116a5 */
[----:B------:R-:W-:Y:S01]  /*6670*/  @!P6 FADD.FTZ R195, -R195, -RZ ;  /* 0x800000ffc3c3e221 */ /* 0x000fe20000010100 */
[----:B------:R-:W-:Y:S02]  /*6680*/  ISETP.LE.U32.AND P6, PT, R0, UR4, PT ;  /* 0x0000000400007c0c */ /* 0x000fe4000bfc3070 */
[----:B------:R-:W-:Y:S01]  /*6690*/  F2FP.RELU.BF16.PACK_AB R0, R201, R202 ;  /* 0x000000cac900723e */ /* 0x000fe200000018ff */
[----:B------:R-:W-:Y:S01]  /*66a0*/  @!P0 FADD.FTZ R196, -R196, -RZ ;  /* 0x800000ffc4c48221 */ /* 0x000fe20000010100 */
[----:B------:R-:W-:Y:S01]  /*66b0*/  ISETP.LE.U32.AND P3, PT, R4, UR4, PT ;  /* 0x0000000404007c0c */ /* 0x000fe2000bf63070 */
[----:B------:R-:W-:Y:S01]  /*66c0*/  @!P2 FADD.FTZ R181, -R181, -RZ ;  /* 0x800000ffb5b5a221 */ /* 0x000fe20000010100 */
[----:B------:R-:W-:Y:S01]  /*66d0*/  F2FP.RELU.BF16.PACK_AB R5, R226, R200 ;  /* 0x000000c8e205723e */ /* 0x000fe200000018ff */
[----:B------:R3:W-:Y:S01]  /*66e0*/  STS [R232+0x20000], R0 ;  /* 0x02000000e8007388 */ /* 0x0007e20000000800 */
[----:B------:R-:W-:Y:S02]  /*66f0*/  LOP3.LUT R3, R3, 0xffff, RZ, 0xc0, !PT ;  /* 0x0000ffff03037812 */ /* 0x000fe400078ec0ff */
[----:B------:R-:W-:Y:S01]  /*6700*/  LOP3.LUT R4, R20, 0xff, RZ, 0xc0, !PT ;  /* 0x000000ff14047812 */ /* 0x000fe200078ec0ff */
[----:B------:R4:W-:Y:S01]  /*6710*/  STS [R232+0x20400], R5 ;  /* 0x02040005e8007388 */ /* 0x0009e20000000800 */
[----:B------:R-:W-:Y:S01]  /*6720*/  ISETP.LE.U32.AND P2, PT, R3, UR4, PT ;  /* 0x0000000403007c0c */ /* 0x000fe2000bf43070 */
[----:B------:R-:W-:Y:S01]  /*6730*/  @!P6 FADD.FTZ R182, -R182, -RZ ;  /* 0x800000ffb6b6e221 */ /* 0x000fe20000010100 */
[----:B------:R-:W-:Y:S02]  /*6740*/  F2FP.RELU.BF16.PACK_AB R3, R198, R199 ;  /* 0x000000c7c603723e */ /* 0x000fe400000018ff */
[----:B------:R-:W-:Y:S01]  /*6750*/  ISETP.LE.U32.AND P1, PT, R4, UR4, PT ;  /* 0x0000000404007c0c */ /* 0x000fe2000bf23070 */
[----:B------:R-:W-:Y:S01]  /*6760*/  @!P3 FADD.FTZ R229, -R229, -RZ ;  /* 0x800000ffe5e5b221 */ /* 0x000fe20000010100 */
[----:B------:R-:W-:Y:S01]  /*6770*/  F2FP.RELU.BF16.PACK_AB R4, R225, R227 ;  /* 0x000000e3e104723e */ /* 0x000fe200000018ff */
[----:B------:R4:W-:Y:S01]  /*6780*/  STS [R233+0x20000], R3 ;  /* 0x02000003e9007388 */ /* 0x0009e20000000800 */
[----:B------:R-:W-:Y:S02]  /*6790*/  SHF.R.U32.HI R11, RZ, 0x18, R11 ;  /* 0x00000018ff0b7819 */ /* 0x000fe4000001160b */
[----:B------:R-:W-:Y:S02]  /*67a0*/  F2FP.RELU.BF16.PACK_AB R2, R228, R229 ;  /* 0x000000e5e402723e */ /* 0x000fe400000018ff */
[----:B------:R-:W-:Y:S01]  /*67b0*/  ISETP.LE.U32.AND P0, PT, R11, UR4, PT ;  /* 0x000000040b007c0c */ /* 0x000fe2000bf03070 */
[----:B-1----:R-:W-:Y:S01]  /*67c0*/  @!P2 FADD.FTZ R186, -R186, -RZ ;  /* 0x800000ffbabaa221 */ /* 0x002fe20000010100 */
[----:B------:R-:W-:Y:S02]  /*67d0*/  SHF.R.U32.HI R10, RZ, 0x18, R10 ;  /* 0x00000018ff0a7819 */ /* 0x000fe4000001160a */
[----:B------:R-:W-:Y:S01]  /*67e0*/  ISETP.LE.U32.AND P3, PT, R19, UR4, PT ;  /* 0x0000000413007c0c */ /* 0x000fe2000bf63070 */
[----:B--2---:R-:W-:Y:S01]  /*67f0*/  @!P1 FADD.FTZ R185, -R185, -RZ ;  /* 0x800000ffb9b99221 */ /* 0x004fe20000010100 */
[----:B------:R-:W-:Y:S02]  /*6800*/  ISETP.LE.U32.AND P4, PT, R10, UR4, PT ;  /* 0x000000040a007c0c */ /* 0x000fe4000bf83070 */
[----:B---3--:R-:W-:Y:S02]  /*6810*/  F2FP.RELU.BF16.PACK_AB R0, R196, R197 ;  /* 0x000000c5c400723e */ /* 0x008fe400000018ff */
[----:B------:R-:W-:Y:S02]  /*6820*/  FSETP.GE.FTZ.AND P1, PT, R201, RZ, PT ;  /* 0x000000ffc900720b */ /* 0x000fe40003f36000 */
[----:B----4-:R-:W-:Y:S01]  /*6830*/  F2FP.RELU.BF16.PACK_AB R5, R205, R203 ;  /* 0x000000cbcd05723e */ /* 0x010fe200000018ff */
[----:B------:R1:W-:Y:S01]  /*6840*/  STS [R233+0x20400], R0 ;  /* 0x02040000e9007388 */ /* 0x0003e20000000800 */
[----:B------:R-:W-:Y:S01]  /*6850*/  @!P0 FADD.FTZ R189, -R189, -RZ ;  /* 0x800000ffbdbd8221 */ /* 0x000fe20000010100 */
[----:B------:R-:W-:Y:S01]  /*6860*/  ISETP.LE.U32.AND P0, PT, R164, UR4, PT ;  /* 0x00000004a4007c0c */ /* 0x000fe2000bf03070 */
[----:B------:R-:W-:Y:S01]  /*6870*/  ULDC UR4, c[0x0][0x22c] ;  /* 0x00008b0000047ab9 */ /* 0x000fe20000000800 */
[----:B------:R2:W-:Y:S01]  /*6880*/  STS [R232+0x21000], R4 ;  /* 0x02100004e8007388 */ /* 0x0005e20000000800 */
[----:B------:R-:W-:Y:S01]  /*6890*/  @!P3 FADD.FTZ R187, -R187, -RZ ;  /* 0x800000ffbbbbb221 */ /* 0x000fe20000010100 */
[----:B------:R-:W-:Y:S01]  /*68a0*/  FSETP.GE.FTZ.AND P2, PT, R202, RZ, PT ;  /* 0x000000ffca00720b */ /* 0x000fe20003f56000 */
[----:B------:R-:W-:Y:S01]  /*68b0*/  @!P4 FADD.FTZ R194, -R194, -RZ ;  /* 0x800000ffc2c2c221 */ /* 0x000fe20000010100 */
[----:B------:R3:W-:Y:S01]  /*68c0*/  STS [R232+0x21400], R2 ;  /* 0x02140002e8007388 */ /* 0x0007e20000000800 */
[----:B------:R-:W-:Y:S01]  /*68d0*/  F2FP.RELU.BF16.PACK_AB R3, R188, R192 ;  /* 0x000000c0bc03723e */ /* 0x000fe200000018ff */
[----:B------:R-:W-:Y:S01]  /*68e0*/  UIMAD UR6, UR4, UR6, URZ ;  /* 0x00000006040672a4 */ /* 0x000fe2000f8e023f */
[----:B------:R-:W-:Y:S01]  /*68f0*/  FSETP.GE.FTZ.AND P5, PT, R199, RZ, PT ;  /* 0x000000ffc700720b */ /* 0x000fe20003fb6000 */
[----:B------:R4:W-:Y:S01]  /*6900*/  STS [R233+0x21000], R5 ;  /* 0x02100005e9007388 */ /* 0x0009e20000000800 */
[----:B------:R-:W-:Y:S01]  /*6910*/  FSETP.GE.FTZ.AND P3, PT, R192, RZ, PT ;  /* 0x000000ffc000720b */ /* 0x000fe20003f76000 */
[----:B------:R-:W-:Y:S01]  /*6920*/  ULEA UR4, -UR6, URZ, 0x6 ;  /* 0x0000003f06047291 */ /* 0x000fe2000f8e313f */
[----:B------:R-:W-:Y:S01]  /*6930*/  @!P0 FADD.FTZ R184, -R184, -RZ ;  /* 0x800000ffb8b88221 */ /* 0x000fe20000010100 */
[----:B------:R-:W-:Y:S02]  /*6940*/  FSETP.GE.FTZ.AND P4, PT, R198, RZ, PT ;  /* 0x000000ffc600720b */ /* 0x000fe40003f96000 */
[----:B-1----:R-:W-:Y:S02]  /*6950*/  F2FP.RELU.BF16.PACK_AB R0, R181, R183 ;  /* 0x000000b7b500723e */ /* 0x002fe400000018ff */
[----:B--2---:R-:W-:Y:S02]  /*6960*/  F2FP.RELU.BF16.PACK_AB R4, R207, R206 ;  /* 0x000000cecf04723e */ /* 0x004fe400000018ff */
[----:B---3--:R-:W-:Y:S03]  /*6970*/  F2FP.RELU.BF16.PACK_AB R2, R189, R191 ;  /* 0x000000bfbd02723e */ /* 0x008fe600000018ff */
[----:B------:R1:W-:Y:S01]  /*6980*/  STS [R233+0x21400], R4 ;  /* 0x02140004e9007388 */ /* 0x0003e20000000800 */
[----:B----4-:R-:W-:Y:S03]  /*6990*/  F2FP.RELU.BF16.PACK_AB R5, R190, R193 ;  /* 0x000000c1be05723e */ /* 0x010fe600000018ff */
[----:B------:R2:W-:Y:S04]  /*69a0*/  STS [R230+0x20000], R3 ;  /* 0x02000003e6007388 */ /* 0x0005e80000000800 */
[----:B------:R3:W-:Y:S04]  /*69b0*/  STS [R230+0x20400], R2 ;  /* 0x02040002e6007388 */ /* 0x0007e80000000800 */
[----:B------:R4:W-:Y:S01]  /*69c0*/  STS [R231+0x20000], R0 ;  /* 0x02000000e7007388 */ /* 0x0009e20000000800 */
[----:B-1----:R-:W-:Y:S02]  /*69d0*/  F2FP.RELU.BF16.PACK_AB R4, R194, R195 ;  /* 0x000000c3c204723e */ /* 0x002fe400000018ff */
[----:B--2---:R-:W-:Y:S02]  /*69e0*/  F2FP.RELU.BF16.PACK_AB R3, R180, R182 ;  /* 0x000000b6b403723e */ /* 0x004fe400000018ff */
[----:B---3--:R-:W-:Y:S03]  /*69f0*/  F2FP.RELU.BF16.PACK_AB R2, R186, R187 ;  /* 0x000000bbba02723e */ /* 0x008fe600000018ff */
[----:B------:R1:W-:Y:S01]  /*6a00*/  STS [R231+0x20400], R3 ;  /* 0x02040003e7007388 */ /* 0x0003e20000000800 */
[----:B----4-:R-:W-:Y:S03]  /*6a10*/  F2FP.RELU.BF16.PACK_AB R0, R184, R185 ;  /* 0x000000b9b800723e */ /* 0x010fe600000018ff */
[----:B------:R-:W-:Y:S04]  /*6a20*/  STS [R230+0x21000], R5 ;  /* 0x02100005e6007388 */ /* 0x000fe80000000800 */
[----:B------:R-:W-:Y:S04]  /*6a30*/  STS [R230+0x21400], R4 ;  /* 0x02140004e6007388 */ /* 0x000fe80000000800 */
[----:B------:R-:W-:Y:S04]  /*6a40*/  STS [R231+0x21000], R2 ;  /* 0x02100002e7007388 */ /* 0x000fe80000000800 */
[----:B------:R-:W-:Y:S04]  /*6a50*/  STS [R231+0x21400], R0 ;  /* 0x02140000e7007388 */ /* 0x000fe80000000800 */
[----:B------:R-:W-:Y:S01]  /*6a60*/  LDSM.16.M88.4 R32, [R212+0x8000] ;  /* 0x00800000d420783b */ /* 0x000fe20000000200 */
[----:B-1----:R-:W-:Y:S07]  /*6a70*/  IMAD.IADD R3, R211, 0x1, R213 ;  /* 0x00000001d3037824 */ /* 0x002fee00078e02d5 */
        /* <DEDUP_REMOVED lines=28> */
[C---:B--2---:R-:W-:Y:S07]  /*6c40*/  HMMA.16816.F32.BF16 R8, R164.reuse, R176, R8 ;  /* 0x000000b0a408723c */ /* 0x044fee0000041808 */
[----:B------:R-:W-:Y:S01]  /*6c50*/  IMAD.U32 R176, RZ, RZ, UR18 ;  /* 0x00000012ffb07e24 */ /* 0x000fe2000f8e00ff */
[-C--:B------:R-:W-:Y:S01]  /*6c60*/  HMMA.16816.F32.BF16 R12, R164, R178.reuse, R12 ;  /* 0x000000b2a40c723c */ /* 0x080fe2000004180c */
[----:B------:R-:W-:Y:S07]  /*6c70*/  IMAD.U32 R177, RZ, RZ, UR17 ;  /* 0x00000011ffb17e24 */ /* 0x000fee000f8e00ff */
[C---:B------:R-:W-:Y:S07]  /*6c80*/  HMMA.16816.F32.BF16 R16, R172.reuse, R178, R16 ;  /* 0x000000b2ac10723c */ /* 0x040fee0000041810 */
[C---:B------:R-:W-:Y:S01]  /*6c90*/  LEA R178, P0, R243.reuse, R176, 0x2 ;  /* 0x000000b0f3b27211 */ /* 0x040fe200078010ff */
[-C--:B---3--:R-:W-:Y:S04]  /*6ca0*/  HMMA.16816.F32.BF16 R20, R172, R168.reuse, R20 ;  /* 0x000000a8ac14723c */ /* 0x088fe80000041814 */
[----:B------:R-:W-:Y:S02]  /*6cb0*/  LEA.HI.X.SX32 R179, R243, R177, 0x2, P0 ;  /* 0x000000b1f3b37211 */ /* 0x000fe400000f16ff */
[----:B------:R-:W-:Y:S02]  /*6cc0*/  FSETP.GE.FTZ.AND P0, PT, R200, RZ, PT ;  /* 0x000000ffc800720b */ /* 0x000fe40003f16000 */
[C---:B------:R-:W-:Y:S01]  /*6cd0*/  HMMA.16816.F32.BF16 R24, R164.reuse, R168, R24 ;  /* 0x000000a8a418723c */ /* 0x040fe20000041818 */
[----:B------:R-:W2:Y:S04]  /*6ce0*/  LDG.E R177, [R178.64] ;  /* 0x0000000cb2b17981 */ /* 0x000ea8000c1e1900 */
[----:B------:R-:W3:Y:S03]  /*6cf0*/  LDG.E R176, [R178.64+0x20] ;  /* 0x0000200cb2b07981 */ /* 0x000ee6000c1e1900 */
        /* <DEDUP_REMOVED lines=56> */
[----:B--2---:R-:W-:Y:S01]  /*7080*/  FADD.FTZ R2, -R177, R5 ;  /* 0x00000005b1027221 */ /* 0x004fe20000010100 */
[C---:B------:R-:W-:Y:S01]  /*7090*/  HMMA.16816.F32.BF16 R16, R164.reuse, R170, R16 ;  /* 0x000000aaa410723c */ /* 0x040fe20000041810 */
[----:B------:R-:W1:Y:S02]  /*70a0*/  LDSM.16.M88.4 R168, [R216+0x18800] ;  /* 0x01880000d8a8783b */ /* 0x000e640000000200 */
[----:B------:R-:W-:Y:S01]  /*70b0*/  IMAD.U32 R5, RZ, RZ, UR4 ;  /* 0x00000004ff057e24 */ /* 0x000fe2000f8e00ff */
[-C--:B------:R-:W-:Y:S01]  /*70c0*/  FSEL R2, R2, R177.reuse, P1 ;  /* 0x000000b102027208 */ /* 0x080fe20000800000 */
[----:B---3--:R-:W-:Y:S01]  /*70d0*/  FADD.FTZ R0, -R176, R6 ;  /* 0x00000006b0007221 */ /* 0x008fe20000010100 */
[----:B------:R-:W-:Y:S01]  /*70e0*/  FSETP.GE.FTZ.AND P1, PT, R183, RZ, PT ;  /* 0x000000ffb700720b */ /* 0x000fe20003f36000 */
[----:B------:R-:W-:Y:S02]  /*70f0*/  FADD.FTZ R4, -R177, R4 ;  /* 0x00000004b1047221 */ /* 0x000fe40000010100 */
[----:B------:R-:W-:Y:S02]  /*7100*/  FMUL.FTZ R201, R201, R2 ;  /* 0x00000002c9c97220 */ /* 0x000fe40000410000 */
[----:B------:R-:W2:Y:S01]  /*7110*/  LDG.E R2, [R178.64+0x80] ;  /* 0x0000800cb2027981 */ /* 0x000ea2000c1e1900 */
[----:B------:R-:W-:Y:S02]  /*7120*/  FSEL R0, R0, R176, P0 ;  /* 0x000000b000007208 */ /* 0x000fe40000000000 */
[----:B------:R-:W-:Y:S02]  /*7130*/  FSEL R4, R4, R177, P2 ;  /* 0x000000b104047208 */ /* 0x000fe40001000000 */
[----:B------:R-:W-:Y:S01]  /*7140*/  LEA R222, P0, R5, R222, 0x2 ;  /* 0x000000de05de7211 */ /* 0x000fe200078010ff */
[----:B------:R-:W-:Y:S01]  /*7150*/  FMUL.FTZ R200, R200, R0 ;  /* 0x00000000c8c87220 */ /* 0x000fe20000410000 */
[----:B------:R-:W-:Y:S01]  /*7160*/  FSETP.GE.FTZ.AND P2, PT, R188, RZ, PT ;  /* 0x000000ffbc00720b */ /* 0x000fe20003f56000 */
[----:B------:R-:W-:Y:S01]  /*7170*/  FMUL.FTZ R202, R202, R4 ;  /* 0x00000004caca7220 */ /* 0x000fe20000410000 */
[----:B------:R-:W3:Y:S01]  /*7180*/  LDG.E R0, [R178.64+0xa0] ;  /* 0x0000a00cb2007981 */ /* 0x000ee2000c1e1900 */
[----:B------:R-:W-:Y:S03]  /*7190*/  IMAD.U32 R4, RZ, RZ, UR4 ;  /* 0x00000004ff047e24 */ /* 0x000fe6000f8e00ff */
[----:B------:R-:W-:Y:S02]  /*71a0*/  FADD.FTZ R18, -R176, R18 ;  /* 0x00000012b0127221 */ /* 0x000fe40000010100 */
[----:B------:R-:W-:Y:S01]  /*71b0*/  LEA.HI.X.SX32 R223, R4, R223, 0x2, P0 ;  /* 0x000000df04df7211 */ /* 0x000fe200000f16ff */
[----:B------:R-:W-:Y:S01]  /*71c0*/  FADD.FTZ R4, -R177, R16 ;  /* 0x00000010b1047221 */ /* 0x000fe20000010100 */
[----:B------:R-:W-:Y:S01]  /*71d0*/  FSETP.GE.FTZ.AND P0, PT, R181, RZ, PT ;  /* 0x000000ffb500720b */ /* 0x000fe20003f16000 */
[----:B------:R-:W-:Y:S03]  /*71e0*/  FADD.FTZ R16, -R177, R17 ;  /* 0x00000011b1107221 */ /* 0x000fe60000010100 */
[-C--:B------:R-:W-:Y:S02]  /*71f0*/  FSEL R17, R4, R177.reuse, P5 ;  /* 0x000000b104117208 */ /* 0x080fe40002800000 */
[----:B------:R-:W-:Y:S02]  /*7200*/  FSEL R16, R16, R177, P4 ;  /* 0x000000b110107208 */ /* 0x000fe40002000000 */
[----:B------:R-:W-:Y:S01]  /*7210*/  FSETP.GE.FTZ.AND P4, PT, R189, RZ, PT ;  /* 0x000000ffbd00720b */ /* 0x000fe20003f96000 */
[----:B------:R-:W-:Y:S02]  /*7220*/  FMUL.FTZ R199, R199, R17 ;  /* 0x00000011c7c77220 */ /* 0x000fe40000410000 */
[----:B------:R-:W-:Y:S01]  /*7230*/  FMUL.FTZ R198, R198, R16 ;  /* 0x00000010c6c67220 */ /* 0x000fe20000410000 */
[-C--:B-1----:R-:W-:Y:S08]  /*7240*/  HMMA.16816.F32.BF16 R20, R164, R168.reuse, R20 ;  /* 0x000000a8a414723c */ /* 0x082ff00000041814 */
[C---:B------:R-:W-:Y:S08]  /*7250*/  HMMA.16816.F32.BF16 R24, R172.reuse, R168, R24 ;  /* 0x000000a8ac18723c */ /* 0x040ff00000041818 */
[-C--:B------:R-:W-:Y:S08]  /*7260*/  HMMA.16816.F32.BF16 R28, R172, R170.reuse, R28 ;  /* 0x000000aaac1c723c */ /* 0x080ff0000004181c */
[C---:B------:R-:W-:Y:S01]  /*7270*/  FADD.FTZ R6, -R177.reuse, R20 ;  /* 0x00000014b1067221 */ /* 0x040fe20000010100 */
[----:B------:R-:W-:Y:S04]  /*7280*/  HMMA.16816.F32.BF16 R32, R164, R170, R32 ;  /* 0x000000aaa420723c */ /* 0x000fe80000041820 */
[----:B------:R-:W-:Y:S01]  /*7290*/  FADD.FTZ R5, -R177, R21 ;  /* 0x00000015b1057221 */ /* 0x000fe20000010100 */
[-C--:B------:R-:W-:Y:S02]  /*72a0*/  FSEL R6, R6, R177.reuse, P3 ;  /* 0x000000b106067208 */ /* 0x080fe40001800000 */
[----:B------:R-:W-:Y:S02]  /*72b0*/  FSETP.GE.FTZ.AND P3, PT, R182, RZ, PT ;  /* 0x000000ffb600720b */ /* 0x000fe40003f76000 */
[----:B------:R-:W-:Y:S02]  /*72c0*/  FSEL R5, R5, R177, P2 ;  /* 0x000000b105057208 */ /* 0x000fe40001000000 */
[----:B------:R-:W-:Y:S01]  /*72d0*/  FSETP.GE.FTZ.AND P2, PT, R197, RZ, PT ;  /* 0x000000ffc500720b */ /* 0x000fe20003f56000 */
[----:B------:R-:W-:Y:S02]  /*72e0*/  FMUL.FTZ R192, R192, R6 ;  /* 0x00000006c0c07220 */ /* 0x000fe40000410000 */
[----:B------:R-:W-:Y:S02]  /*72f0*/  FADD.FTZ R6, -R176, R7 ;  /* 0x00000007b0067221 */ /* 0x000fe40000010100 */
[----:B------:R-:W-:Y:S02]  /*7300*/  FMUL.FTZ R188, R188, R5 ;  /* 0x00000005bcbc7220 */ /* 0x000fe40000410000 */
[C---:B------:R-:W-:Y:S02]  /*7310*/  FADD.FTZ R5, -R176.reuse, R19 ;  /* 0x00000013b0057221 */ /* 0x040fe40000010100 */
[----:B------:R-:W-:Y:S04]  /*7320*/  FADD.FTZ R7, -R176, R23 ;  /* 0x00000017b0077221 */ /* 0x000fe80000010100 */
[----:B------:R-:W-:Y:S01]  /*7330*/  FADD.FTZ R4, -R177, R32 ;  /* 0x00000020b1047221 */ /* 0x000fe20000010100 */
[----:B------:R-:W-:Y:S02]  /*7340*/  FSEL R7, R7, R176, P4 ;  /* 0x000000b007077208 */ /* 0x000fe40002000000 */
[----:B------:R-:W-:Y:S02]  /*7350*/  FSETP.GE.FTZ.AND P4, PT, R195, RZ, PT ;  /* 0x000000ffc300720b */ /* 0x000fe40003f96000 */
[----:B------:R-:W-:Y:S01]  /*7360*/  FSEL R4, R4, R177, P1 ;  /* 0x000000b104047208 */ /* 0x000fe20000800000 */
[----:B------:R-:W-:Y:S01]  /*7370*/  @P0 FADD.FTZ R177, -R177, R33 ;  /* 0x00000021b1b10221 */ /* 0x000fe20000010100 */
[----:B------:R-:W-:Y:S01]  /*7380*/  FSETP.GE.FTZ.AND P0, PT, R226, RZ, PT ;  /* 0x000000ffe200720b */ /* 0x000fe20003f16000 */
[----:B------:R-:W-:Y:S01]  /*7390*/  FMUL.FTZ R189, R189, R7 ;  /* 0x00000007bdbd7220 */ /* 0x000fe20000410000 */
[----:B------:R-:W-:Y:S01]  /*73a0*/  FSETP.GE.FTZ.AND P1, PT, R196, RZ, PT ;  /* 0x000000ffc400720b */ /* 0x000fe20003f36000 */
[----:B------:R-:W-:Y:S01]  /*73b0*/  FMUL.FTZ R183, R183, R4 ;  /* 0x00000004b7b77220 */ /* 0x000fe20000410000 */
[-C--:B------:R-:W-:Y:S01]  /*73c0*/  FSEL R6, R6, R176.reuse, P0 ;  /* 0x000000b006067208 */ /* 0x080fe20000000000 */
[----:B------:R-:W-:Y:S01]  /*73d0*/  FADD.FTZ R4, -R176, R22 ;  /* 0x00000016b0047221 */ /* 0x000fe20000010100 */
[----:B------:R-:W-:Y:S01]  /*73e0*/  FSETP.GE.FTZ.AND P0, PT, R191, RZ, PT ;  /* 0x000000ffbf00720b */ /* 0x000fe20003f16000 */
[----:B------:R-:W-:Y:S01]  /*73f0*/  FMUL.FTZ R177, R181, R177 ;  /* 0x000000b1b5b17220 */ /* 0x000fe20000410000 */
[----:B------:R-:W-:Y:S01]  /*7400*/  FSEL R5, R5, R176, P1 ;  /* 0x000000b005057208 */ /* 0x000fe20000800000 */
[----:B------:R-:W-:Y:S01]  /*7410*/  FMUL.FTZ R164, R226, R6 ;  /* 0x00000006e2a47220 */ /* 0x000fe20000410000 */
[-C--:B------:R-:W-:Y:S02]  /*7420*/  FSEL R4, R4, R176.reuse, P0 ;  /* 0x000000b004047208 */ /* 0x080fe40000000000 */
[----:B------:R-:W-:Y:S01]  /*7430*/  FSETP.GE.FTZ.AND P1, PT, R227, RZ, PT ;  /* 0x000000ffe300720b */ /* 0x000fe20003f36000 */
[----:B------:R-:W-:Y:S01]  /*7440*/  FMUL.FTZ R196, R196, R5 ;  /* 0x00000005c4c47220 */ /* 0x000fe20000410000 */
[----:B------:R-:W-:Y:S01]  /*7450*/  FSEL R6, R18, R176, P2 ;  /* 0x000000b012067208 */ /* 0x000fe20001000000 */
[----:B------:R-:W-:Y:S01]  /*7460*/  FMUL.FTZ R191, R191, R4 ;  /* 0x00000004bfbf7220 */ /* 0x000fe20000410000 */
[----:B------:R-:W-:Y:S02]  /*7470*/  FSETP.GE.FTZ.AND P2, PT, R180, RZ, PT ;  /* 0x000000ffb400720b */ /* 0x000fe40003f56000 */
[----:B------:R-:W-:Y:S01]  /*7480*/  FSETP.GE.FTZ.AND P0, PT, R225, RZ, PT ;  /* 0x000000ffe100720b */ /* 0x000fe20003f16000 */
[----:B------:R-:W-:Y:S02]  /*7490*/  FMUL.FTZ R197, R197, R6 ;  /* 0x00000006c5c57220 */ /* 0x000fe40000410000 */
[----:B------:R-:W-:Y:S05]  /*74a0*/  FADD.FTZ R6, -R176, R34 ;  /* 0x00000022b0067221 */ /* 0x000fea0000010100 */
[----:B------:R-:W-:Y:S02]  /*74b0*/  FSEL R6, R6, R176, P3 ;  /* 0x000000b006067208 */ /* 0x000fe40001800000 */
[----:B------:R-:W-:Y:S01]  /*74c0*/  FSETP.GE.FTZ.AND P3, PT, R205, RZ, PT ;  /* 0x000000ffcd00720b */ /* 0x000fe20003f76000 */
[----:B------:R-:W-:Y:S01]  /*74d0*/  @P2 FADD.FTZ R176, -R176, R35 ;  /* 0x00000023b0b02221 */ /* 0x000fe20000010100 */
[----:B------:R-:W-:Y:S01]  /*74e0*/  FSETP.GE.FTZ.AND P2, PT, R193, RZ, PT ;  /* 0x000000ffc100720b */ /* 0x000fe20003f56000 */
[----:B------:R-:W-:Y:S02]  /*74f0*/  FMUL.FTZ R182, R182, R6 ;  /* 0x00000006b6b67220 */ /* 0x000fe40000410000 */
[----:B------:R-:W-:Y:S02]  /*7500*/  FMUL.FTZ R176, R180, R176 ;  /* 0x000000b0b4b07220 */ /* 0x000fe40000410000 */
[C---:B--2---:R-:W-:Y:S02]  /*7510*/  FADD.FTZ R5, -R2.reuse, R8 ;  /* 0x0000000802057221 */ /* 0x044fe40000010100 */
[C---:B------:R-:W-:Y:S02]  /*7520*/  FADD.FTZ R4, -R2.reuse, R9 ;  /* 0x0000000902047221 */ /* 0x040fe40000010100 */
[C---:B------:R-:W-:Y:S01]  /*7530*/  FADD.FTZ R12, -R2.reuse, R12 ;  /* 0x0000000c020c7221 */ /* 0x040fe20000010100 */
[-C--:B------:R-:W-:Y:S01]  /*7540*/  FSEL R5, R5, R2.reuse, P1 ;  /* 0x0000000205057208 */ /* 0x080fe20000800000 */
[C---:B------:R-:W-:Y:S01]  /*7550*/  FADD.FTZ R25, -R2.reuse, R25 ;  /* 0x0000001902197221 */ /* 0x040fe20000010100 */
[----:B------:R-:W-:Y:S01]  /*7560*/  FSETP.GE.FTZ.AND P1, PT, R203, RZ, PT ;  /* 0x000000ffcb00720b */ /* 0x000fe20003f36000 */
[----:B------:R-:W-:Y:S01]  /*7570*/  FADD.FTZ R28, -R2, R28 ;  /* 0x0000001c021c7221 */ /* 0x000fe20000010100 */
[-C--:B------:R-:W-:Y:S01]  /*7580*/  FSEL R4, R4, R2.reuse, P0 ;  /* 0x0000000204047208 */ /* 0x080fe20000000000 */
[----:B------:R-:W-:Y:S01]  /*7590*/  FADD.FTZ R13, -R2, R13 ;  /* 0x0000000d020d7221 */ /* 0x000fe20000010100 */
[----:B------:R-:W-:Y:S01]  /*75a0*/  FSETP.GE.FTZ.AND P0, PT, R186, RZ, PT ;  /* 0x000000ffba00720b */ /* 0x000fe20003f16000 */
[----:B------:R-:W-:Y:S01]  /*75b0*/  FADD.FTZ R24, -R2, R24 ;  /* 0x0000001802187221 */ /* 0x000fe20000010100 */
[----:B------:R-:W-:Y:S01]  /*75c0*/  FSEL R12, R12, R2, P1 ;  /* 0x000000020c0c7208 */ /* 0x000fe20000800000 */
[----:B---3--:R-:W-:Y:S01]  /*75d0*/  FADD.FTZ R11, -R0, R11 ;  /* 0x0000000b000b7221 */ /* 0x008fe20000010100 */
[----:B------:R-:W-:Y:S01]  /*75e0*/  FSETP.GE.FTZ.AND P1, PT, R190, RZ, PT ;  /* 0x000000ffbe00720b */ /* 0x000fe20003f36000 */
[----:B------:R-:W-:Y:S01]  /*75f0*/  FMUL.FTZ R34, R225, R4 ;  /* 0x00000004e1227220 */ /* 0x000fe20000410000 */
[-C--:B------:R-:W-:Y:S01]  /*7600*/  FSEL R13, R13, R2.reuse, P3 ;  /* 0x000000020d0d7208 */ /* 0x080fe20001800000 */
[C---:B------:R-:W-:Y:S01]  /*7610*/  FADD.FTZ R4, -R0.reuse, R14 ;  /* 0x0000000e00047221 */ /* 0x040fe20000010100 */
[-C--:B------:R-:W-:Y:S01]  /*7620*/  FSEL R25, R25, R2.reuse, P1 ;  /* 0x0000000219197208 */ /* 0x080fe20000800000 */
[C---:B------:R-:W-:Y:S01]  /*7630*/  FADD.FTZ R6, -R0.reuse, R15 ;  /* 0x0000000f00067221 */ /* 0x040fe20000010100 */
[----:B------:R-:W-:Y:S01]  /*7640*/  FSETP.GE.FTZ.AND P1, PT, R187, RZ, PT ;  /* 0x000000ffbb00720b */ /* 0x000fe20003f36000 */
[----:B------:R-:W-:Y:S01]  /*7650*/  FADD.FTZ R10, -R0, R10 ;  /* 0x0000000a000a7221 */ /* 0x000fe20000010100 */
[-C--:B------:R-:W-:Y:S01]  /*7660*/  FSEL R24, R24, R2.reuse, P2 ;  /* 0x0000000218187208 */ /* 0x080fe20001000000 */
[----:B------:R-:W-:Y:S01]  /*7670*/  FMUL.FTZ R35, R227, R5 ;  /* 0x00000005e3237220 */ /* 0x000fe20000410000 */
[----:B------:R-:W-:Y:S01]  /*7680*/  FSEL R28, R28, R2, P1 ;  /* 0x000000021c1c7208 */ /* 0x000fe20000800000 */
[----:B------:R-:W-:Y:S01]  /*7690*/  @P0 FADD.FTZ R2, -R2, R29 ;  /* 0x0000001d02020221 */ /* 0x000fe20000010100 */
[----:B------:R-:W-:Y:S01]  /*76a0*/  FSETP.GE.FTZ.AND P1, PT, R228, RZ, PT ;  /* 0x000000ffe400720b */ /* 0x000fe20003f36000 */
        /* <DEDUP_REMOVED lines=8> */
[----:B------:R-:W-:Y:S01]  /*7730*/  FMUL.FTZ R32, R205, R13 ;  /* 0x0000000dcd207220 */ /* 0x000fe20000410000 */
[----:B------:R-:W-:Y:S01]  /*7740*/  FSETP.GE.FTZ.AND P0, PT, R184, RZ, PT ;  /* 0x000000ffb800720b */ /* 0x000fe20003f16000 */
[----:B------:R-:W-:Y:S01]  /*7750*/  FMUL.FTZ R24, R193, R24 ;  /* 0x00000018c1187220 */ /* 0x000fe20000410000 */
[----:B------:R-:W-:Y:S01]  /*7760*/  FSEL R6, R6, R0, P1 ;  /* 0x0000000006067208 */ /* 0x000fe20000800000 */
[----:B------:R-:W-:Y:S01]  /*7770*/  FMUL.FTZ R21, R206, R4 ;  /* 0x00000004ce157220 */ /* 0x000fe20000410000 */
[----:B------:R-:W-:Y:S01]  /*7780*/  PLOP3.LUT P1, PT, PT, PT, UP3, 0x80, 0x0 ;  /* 0x000000000000781c */ /* 0x000fe20003f2f038 */
[----:B------:R-:W-:Y:S01]  /*7790*/  FADD.FTZ R4, -R0, R27 ;  /* 0x0000001b00047221 */ /* 0x000fe20000010100 */
[----:B------:R-:W-:Y:S01]  /*77a0*/  FSETP.GE.FTZ.AND P2, PT, R229, RZ, PT ;  /* 0x000000ffe500720b */ /* 0x000fe20003f56000 */
[----:B------:R-:W-:Y:S01]  /*77b0*/  FMUL.FTZ R25, R190, R25 ;  /* 0x00000019be197220 */ /* 0x000fe20000410000 */
        /* <DEDUP_REMOVED lines=8> */
[-C--:B------:R-:W-:Y:S02]  /*7840*/  FSEL R4, R4, R0.reuse, P3 ;  /* 0x0000000004047208 */ /* 0x080fe40001800000 */
        /* <DEDUP_REMOVED lines=62> */
.L_x_690:
        /* <DEDUP_REMOVED lines=126> */
[----:B------:R-:W-:Y:S01]  /*8410*/  IMAD.SHL.U32 R0, R235, 0x40, RZ ;  /* 0x00000040eb007824 */ /* 0x000fe200078e00ff */
[----:B------:R-:W-:Y:S01]  /*8420*/  ISETP.GE.AND P3, PT, R236, c[0x0][0x220], PT ;  /* 0x00008800ec007a0c */ /* 0x000fe20003f66270 */
[----:B------:R-:W-:Y:S03]  /*8430*/  IMAD.MOV.U32 R10, RZ, RZ, c[0x0][0x370] ;  /* 0x0000dc00ff0a7624 */ /* 0x000fe600078e00ff */
[----:B------:R-:W-:Y:S01]  /*8440*/  LOP3.LUT R0, R0, 0x1c0, RZ, 0xc0, !PT ;  /* 0x000001c000007812 */ /* 0x000fe200078ec0ff */
[----:B------:R-:W-:Y:S03]  /*8450*/  IMAD.U32 R5, R10, -0x40, RZ ;  /* 0xffffffc00a057824 */ /* 0x000fe600078e00ff */
[----:B------:R-:W-:Y:S02]  /*8460*/  LOP3.LUT R6, R0, 0x38, R236, 0xf8, !PT ;  /* 0x0000003800067812 */ /* 0x000fe400078ef8ec */
[----:B------:R-:W-:Y:S01]  /*8470*/  SHF.R.U32.HI R2, RZ, 0x3, R0 ;  /* 0x00000003ff027819 */ /* 0x000fe20000011600 */
[----:B------:R-:W-:Y:S01]  /*8480*/  @!P2 IMAD.MOV.U32 R7, RZ, RZ, c[0x0][0x374] ;  /* 0x0000dd00ff07a624 */ /* 0x000fe200078e00ff */
[C---:B------:R-:W-:Y:S01]  /*8490*/  LEA R4, P0, R5.reuse, R238, 0x1 ;  /* 0x000000ee05047211 */ /* 0x040fe200078008ff */
[----:B------:R-:W-:Y:S01]  /*84a0*/  @!P3 IMAD.MOV.U32 R9, RZ, RZ, c[0x0][0x374] ;  /* 0x0000dd00ff09b624 */ /* 0x000fe200078e00ff */
[----:B------:R-:W-:Y:S02]  /*84b0*/  LOP3.LUT R2, R6, R2, RZ, 0x3c, !PT ;  /* 0x0000000206027212 */ /* 0x000fe400078e3cff */
[----:B------:R-:W-:Y:S02]  /*84c0*/  SHF.R.S32.HI R8, RZ, 0x1f, R5 ;  /* 0x0000001fff087819 */ /* 0x000fe40000011405 */
[----:B------:R-:W-:Y:S01]  /*84d0*/  @!P2 LEA R0, P4, R10, R5, 0x5 ;  /* 0x000000050a00a211 */ /* 0x000fe200078828ff */
[----:B------:R-:W-:Y:S01]  /*84e0*/  IMAD R2, R250, 0x200, R2 ;  /* 0x00000200fa027824 */ /* 0x000fe200078e0202 */
[-C--:B------:R-:W-:Y:S02]  /*84f0*/  LEA.HI.X.SX32 R5, R5, R239.reuse, 0x1, P0 ;  /* 0x000000ef05057211 */ /* 0x080fe400000f0eff */
[----:B------:R-:W-:Y:S01]  /*8500*/  @!P2 LEA R6, P0, R0, R238, 0x1 ;  /* 0x000000ee0006a211 */ /* 0x000fe200078008ff */
[----:B------:R-:W-:Y:S01]  /*8510*/  IMAD.MOV.U32 R238, RZ, RZ, R4 ;  /* 0x000000ffffee7224 */ /* 0x000fe200078e0004 */
[C---:B------:R-:W-:Y:S02]  /*8520*/  @!P2 LEA.HI.X R7, R10.reuse, R8, R7, 0x5, P4 ;  /* 0x000000080a07a211 */ /* 0x040fe400020f2c07 */
[----:B------:R-:W-:Y:S02]  /*8530*/  @!P3 LEA R8, P4, R10, R4, 0x6 ;  /* 0x000000040a08b211 */ /* 0x000fe400078830ff */
[----:B------:R-:W-:Y:S01]  /*8540*/  @!P2 LEA.HI.X R7, R0, R239, R7, 0x1, P0 ;  /* 0x000000ef0007a211 */ /* 0x000fe200000f0c07 */
[----:B------:R-:W-:Y:S01]  /*8550*/  IMAD.SHL.U32 R0, R2, 0x2, RZ ;  /* 0x0000000202007824 */ /* 0x000fe200078e00ff */
[----:B------:R-:W-:Y:S01]  /*8560*/  @!P3 LEA.HI.X R9, R10, R5, R9, 0x6, P4 ;  /* 0x000000050a09b211 */ /* 0x000fe200020f3409 */
[----:B------:R-:W-:Y:S03]  /*8570*/  IMAD.MOV.U32 R239, RZ, RZ, R5 ;  /* 0x000000ffffef7224 */ /* 0x000fe600078e0005 */
        /* <DEDUP_REMOVED lines=21> */
.L_x_691:
[----:B------:R-:W-:Y:S01]  /*86d0*/  LDSM.16.M88.4 R32, [R212+0x1c000] ;  /* 0x01c00000d420783b */ /* 0x000fe20000000200 */
[----:B------:R-:W-:Y:S01]  /*86e0*/  @P1 IADD3 R2, R243, -0x40, RZ ;  /* 0xffffffc0f3021810 */ /* 0x000fe20007ffe0ff */
[----:B-1----:R-:W-:Y:S01]  /*86f0*/  IMAD.MOV.U32 R0, RZ, RZ, 0x4 ;  /* 0x00000004ff007424 */ /* 0x002fe200078e00ff */
[----:B------:R-:W-:Y:S01]  /*8700*/  USHF.L.U32 UR4, UR6, 0x5, URZ ;  /* 0x0000000506047899 */ /* 0x000fe2000800063f */
[----:B------:R-:W-:Y:S01]  /*8710*/  IMAD.MOV.U32 R211, RZ, RZ, R251 ;  /* 0x000000ffffd37224 */ /* 0x000fe200078e00fb */
[----:B------:R-:W1:Y:S01]  /*8720*/  LDSM.16.MT88.4 R16, [R208] ;  /* 0x00000000d010783b */ /* 0x000e620000004200 */
[----:B------:R-:W-:Y:S02]  /*8730*/  USHF.L.U32 UR7, UR6, 0x3, URZ ;  /* 0x0000000306077899 */ /* 0x000fe4000800063f */
[----:B------:R-:W-:Y:S02]  /*8740*/  USHF.L.U32 UR8, UR6, 0x4, URZ ;  /* 0x0000000406087899 */ /* 0x000fe4000800063f */
[----:B------:R-:W2:Y:S01]  /*8750*/  LDSM.16.M88.4 R28, [R212+0x1d000] ;  /* 0x01d00000d41c783b */ /* 0x000ea20000000200 */
[----:B------:R-:W-:Y:S02]  /*8760*/  UIMAD UR5, UR6, 0x18, URZ ;  /* 0x00000018060578a4 */ /* 0x000fe4000f8e023f */
[----:B------:R-:W-:Y:S02]  /*8770*/  UISETP.GT.AND UP2, UPT, UR9, UR19, UPT ;  /* 0x000000130900728c */ /* 0x000fe4000bf44270 */
[----:B------:R-:W3:Y:S05]  /*8780*/  LDSM.16.MT88.4 R164, [R208+0x4000] ;  /* 0x00400000d0a4783b */ /* 0x000eea0000004200 */
[----:B------:R-:W-:Y:S05]  /*8790*/  LDSM.16.M88.4 R168, [R213+0x1c000] ;  /* 0x01c00000d5a8783b */ /* 0x000fea0000000200 */
[----:B------:R-:W4:Y:S05]  /*87a0*/  LDSM.16.MT88.4 R172, [R208+0x800] ;  /* 0x00080000d0ac783b */ /* 0x000f2a0000004200 */
[----:B------:R-:W3:Y:S05]  /*87b0*/  LDSM.16.M88.4 R176, [R213+0x1d000] ;  /* 0x01d00000d5b0783b */ /* 0x000eea0000000200 */
[----:B------:R-:W3:Y:S05]  /*87c0*/  LDSM.16.MT88.4 R180, [R208+0x4800] ;  /* 0x00480000d0b4783b */ /* 0x000eea0000004200 */
[----:B------:R-:W-:Y:S01]  /*87d0*/  LDSM.16.M88.4 R184, [R204+0x1c000] ;  /* 0x01c00000ccb8783b */ /* 0x000fe20000000200 */
[-C--:B-1----:R-:W-:Y:S04]  /*87e0*/  HMMA.16816.F32.BF16 R4, R32, R16.reuse, RZ ;  /* 0x000000102004723c */ /* 0x082fe800000418ff */
[----:B------:R-:W1:Y:S05]  /*87f0*/  LDSM.16.MT88.4 R188, [R208+0x1000] ;  /* 0x00100000d0bc783b */ /* 0x000e6a0000004200 */
[----:B------:R-:W1:Y:S01]  /*8800*/  LDSM.16.M88.4 R192, [R204+0x1d000] ;  /* 0x01d00000ccc0783b */ /* 0x000e620000000200 */
[C---:B--2---:R-:W-:Y:S04]  /*8810*/  HMMA.16816.F32.BF16 R8, R28.reuse, R16, RZ ;  /* 0x000000101c08723c */ /* 0x044fe800000418ff */
[----:B------:R-:W2:Y:S04]  /*8820*/  LDSM.16.MT88.4 R196, [R208+0x5000] ;  /* 0x00500000d0c4783b */ /* 0x000ea80000004200 */
[-C--:B------:R-:W-:Y:S01]  /*8830*/  HMMA.16816.F32.BF16 R12, R28, R18.reuse, RZ ;  /* 0x000000121c0c723c */ /* 0x080fe200000418ff */
[----:B------:R-:W-:Y:S07]  /*8840*/  LDSM.16.M88.4 R200, [R3+0x1d000] ;  /* 0x01d0000003c8783b */ /* 0x000fee0000000200 */
[C---:B------:R-:W-:Y:S08]  /*8850*/  HMMA.16816.F32.BF16 R16, R32.reuse, R18, RZ ;  /* 0x000000122010723c */ /* 0x040ff000000418ff */
[-C--:B---3--:R-:W-:Y:S08]  /*8860*/  HMMA.16816.F32.BF16 R20, R32, R164.reuse, RZ ;  /* 0x000000a42014723c */ /* 0x088ff000000418ff */
[C---:B------:R-:W-:Y:S08]  /*8870*/  HMMA.16816.F32.BF16 R24, R28.reuse, R164, RZ ;  /* 0x000000a41c18723c */ /* 0x040ff000000418ff */
[-C--:B------:R-:W-:Y:S08]  /*8880*/  HMMA.16816.F32.BF16 R28, R28, R166.reuse, RZ ;  /* 0x000000a61c1c723c */ /* 0x080ff000000418ff */
[----:B------:R-:W-:Y:S01]  /*8890*/  HMMA.16816.F32.BF16 R32, R32, R166, RZ ;  /* 0x000000a62020723c */ /* 0x000fe200000418ff */
[----:B------:R-:W-:Y:S07]  /*88a0*/  LDSM.16.M88.4 R164, [R3+0x1c000] ;  /* 0x01c0000003a4783b */ /* 0x000fee0000000200 */
[-C--:B----4-:R-:W-:Y:S08]  /*88b0*/  HMMA.16816.F32.BF16 R4, R168, R172.reuse, R4 ;  /* 0x000000aca804723c */ /* 0x090ff00000041804 */
        /* <DEDUP_REMOVED lines=28> */
[-C--:B----4-:R-:W-:Y:S08]  /*8a80*/  HMMA.16816.F32.BF16 R20, R164, R176.reuse, R20 ;  /* 0x000000b0a414723c */ /* 0x090ff00000041814 */
[C---:B------:R-:W-:Y:S08]  /*8a90*/  HMMA.16816.F32.BF16 R24, R200.reuse, R176, R24 ;  /* 0x000000b0c818723c */ /* 0x040ff00000041818 */
[-C--:B------:R-:W-:Y:S01]  /*8aa0*/  HMMA.16816.F32.BF16 R28, R200, R178.reuse, R28 ;  /* 0x000000b2c81c723c */ /* 0x080fe2000004181c */
[----:B------:R-:W4:Y:S07]  /*8ab0*/  LDSM.16.MT88.4 R200, [R208+0x6800] ;  /* 0x00680000d0c8783b */ /* 0x000f2e0000004200 */
        /* <DEDUP_REMOVED lines=18> */
[----:B-1----:R-:W-:Y:S04]  /*8be0*/  @P1 IMAD.WIDE R2, R2, R0, UR14 ;  /* 0x0000000e02021e25 */ /* 0x002fe8000f8e0200 */
[C---:B------:R-:W-:Y:S01]  /*8bf0*/  HMMA.16816.F32.BF16 R16, R172.reuse, R186, R16 ;  /* 0x000000baac10723c */ /* 0x040fe20000041810 */
[----:B------:R-:W1:Y:S03]  /*8c00*/  LDSM.16.MT88.4 R184, [R208+0x3800] ;  /* 0x00380000d0b8783b */ /* 0x000e660000004200 */
[----:B------:R-:W-:Y:S02]  /*8c10*/  IMAD.U32 R0, RZ, RZ, UR7 ;  /* 0x00000007ff007e24 */ /* 0x000fe4000f8e00ff */
[----:B------:R3:W5:Y:S02]  /*8c20*/  @P1 LDG.E R246, [R2.64] ;  /* 0x0000000c02f61981 */ /* 0x000764000c1e1900 */
[-C--:B----4-:R-:W-:Y:S03]  /*8c30*/  HMMA.16816.F32.BF16 R20, R172, R200.reuse, R20 ;  /* 0x000000c8ac14723c */ /* 0x090fe60000041814 */
[----:B------:R3:W5:Y:S05]  /*8c40*/  @P1 LDG.E R247, [R2.64+0x20] ;  /* 0x0000200c02f71981 */ /* 0x00076a000c1e1900 */
[C---:B------:R-:W-:Y:S01]  /*8c50*/  HMMA.16816.F32.BF16 R24, R196.reuse, R200, R24 ;  /* 0x000000c8c418723c */ /* 0x040fe20000041818 */
[----:B------:R3:W5:Y:S05]  /*8c60*/  @P1 LDG.E R244, [R2.64+0x80] ;  /* 0x0000800c02f41981 */ /* 0x00076a000c1e1900 */
[----:B------:R3:W5:Y:S02]  /*8c70*/  @P1 LDG.E R245, [R2.64+0xa0] ;  /* 0x0000a00c02f51981 */ /* 0x000764000c1e1900 */
[-C--:B------:R-:W-:Y:S03]  /*8c80*/  HMMA.16816.F32.BF16 R28, R196, R202.reuse, R28 ;  /* 0x000000cac41c723c */ /* 0x080fe6000004181c */
[----:B------:R-:W4:Y:S05]  /*8c90*/  LDSM.16.MT88.4 R196, [R208+0x7800] ;  /* 0x00780000d0c4783b */ /* 0x000f2a0000004200 */
[----:B------:R-:W-:Y:S08]  /*8ca0*/  HMMA.16816.F32.BF16 R32, R172, R202, R32 ;  /* 0x000000caac20723c */ /* 0x000ff00000041820 */
[-C--:B------:R-:W-:Y:S01]  /*8cb0*/  HMMA.16816.F32.BF16 R4, R164, R176.reuse, R4 ;  /* 0x000000b0a404723c */ /* 0x080fe20000041804 */
[----:B---3--:R-:W-:Y:S07]  /*8cc0*/  IMAD.U32 R2, RZ, RZ, UR7 ;  /* 0x00000007ff027e24 */ /* 0x008fee000f8e00ff */
[C---:B------:R-:W-:Y:S04]  /*8cd0*/  HMMA.16816.F32.BF16 R8, R180.reuse, R176, R8 ;  /* 0x000000b0b408723c */ /* 0x040fe80000041808 */
[-C--:B------:R-:W-:Y:S04]  /*8ce0*/  LEA R2, P0, R2, R222.reuse, 0x2 ;  /* 0x000000de02027211 */ /* 0x080fe800078010ff */
[-C--:B------:R-:W-:Y:S04]  /*8cf0*/  HMMA.16816.F32.BF16 R12, R180, R178.reuse, R12 ;  /* 0x000000b2b40c723c */ /* 0x080fe8000004180c */
[-C--:B------:R-:W-:Y:S04]  /*8d00*/  LEA.HI.X.SX32 R3, R0, R223.reuse, 0x2, P0 ;  /* 0x000000df00037211 */ /* 0x080fe800000f16ff */
[C---:B------:R-:W-:Y:S08]  /*8d10*/  HMMA.16816.F32.BF16 R16, R164.reuse, R178, R16 ;  /* 0x000000b2a410723c */ /* 0x040ff00000041810 */
[-C--:B--2---:R-:W-:Y:S08]  /*8d20*/  HMMA.16816.F32.BF16 R20, R164, R188.reuse, R20 ;  /* 0x000000bca414723c */ /* 0x084ff00000041814 */
[C---:B------:R-:W-:Y:S08]  /*8d30*/  HMMA.16816.F32.BF16 R24, R180.reuse, R188, R24 ;  /* 0x000000bcb418723c */ /* 0x040ff00000041818 */
[-C--:B------:R-:W-:Y:S08]  /*8d40*/  HMMA.16816.F32.BF16 R28, R180, R190.reuse, R28 ;  /* 0x000000beb41c723c */ /* 0x080ff0000004181c */
[----:B------:R-:W-:Y:S07]  /*8d50*/  HMMA.16816.F32.BF16 R32, R164, R190, R32 ;  /* 0x000000bea420723c */ /* 0x000fee0000041820 */
[----:B------:R-:W-:Y:S01]  /*8d60*/  IMAD.U32 R166, RZ, RZ, UR8 ;  /* 0x00000008ffa67e24 */ /* 0x000fe2000f8e00ff */
[-C--:B-1----:R-:W-:Y:S01]  /*8d70*/  HMMA.16816.F32.BF16 R4, R168, R184.reuse, R4 ;  /* 0x000000b8a804723c */ /* 0x082fe20000041804 */
[----:B------:R-:W-:Y:S03]  /*8d80*/  IMAD.U32 R164, RZ, RZ, UR5 ;  /* 0x00000005ffa47e24 */ /* 0x000fe6000f8e00ff */
[----:B------:R-:W-:Y:S01]  /*8d90*/  IMAD.U32 R165, RZ, RZ, UR5 ;  /* 0x00000005ffa57e24 */ /* 0x000fe2000f8e00ff */
[-C--:B------:R-:W-:Y:S01]  /*8da0*/  LEA R166, P2, R166, R222.reuse, 0x2 ;  /* 0x000000dea6a67211 */ /* 0x080fe200078410ff */
[----:B------:R-:W-:Y:S01]  /*8db0*/  UIMAD UR5, UR6, 0x30, URZ ;  /* 0x00000030060578a4 */ /* 0x000fe2000f8e023f */
[-C--:B------:R-:W-:Y:S01]  /*8dc0*/  LEA R164, P1, R164, R222.reuse, 0x2 ;  /* 0x000000dea4a47211 */ /* 0x080fe200078210ff */
[C---:B------:R-:W-:Y:S04]  /*8dd0*/  HMMA.16816.F32.BF16 R8, R192.reuse, R184, R8 ;  /* 0x000000b8c008723c */ /* 0x040fe80000041808 */
[-C--:B------:R-:W-:Y:S04]  /*8de0*/  LEA.HI.X.SX32 R165, R165, R223.reuse, 0x2, P1 ;  /* 0x000000dfa5a57211 */ /* 0x080fe800008f16ff */
[-C--:B------:R-:W-:Y:S07]  /*8df0*/  HMMA.16816.F32.BF16 R12, R192, R186.reuse, R12 ;  /* 0x000000bac00c723c */ /* 0x080fee000004180c */
[----:B------:R1:W-:Y:S01]  /*8e00*/  RED.E.ADD.F32.FTZ.RN.STRONG.GPU [R222.64], R4 ;  /* 0x00000004de00798e */ /* 0x0003e2000c10e78c */
[C---:B------:R-:W-:Y:S04]  /*8e10*/  HMMA.16816.F32.BF16 R16, R168.reuse, R186, R16 ;  /* 0x000000baa810723c */ /* 0x040fe80000041810 */
[----:B------:R2:W-:Y:S04]  /*8e20*/  RED.E.ADD.F32.FTZ.RN.STRONG.GPU [R2.64], R5 ;  /* 0x000000050200798e */ /* 0x0005e8000c10e78c */
[-C--:B----4-:R-:W-:Y:S08]  /*8e30*/  HMMA.16816.F32.BF16 R20, R168, R196.reuse, R20 ;  /* 0x000000c4a814723c */ /* 0x090ff00000041814 */
[C---:B------:R-:W-:Y:S08]  /*8e40*/  HMMA.16816.F32.BF16 R24, R192.reuse, R196, R24 ;  /* 0x000000c4c018723c */ /* 0x040ff00000041818 */
[-C--:B------:R-:W-:Y:S01]  /*8e50*/  HMMA.16816.F32.BF16 R28, R192, R198.reuse, R28 ;  /* 0x000000c6c01c723c */ /* 0x080fe2000004181c */
[----:B-1----:R-:W-:Y:S03]  /*8e60*/  IMAD.U32 R4, RZ, RZ, UR4 ;  /* 0x00000004ff047e24 */ /* 0x002fe6000f8e00ff */
[----:B--2---:R-:W-:Y:S04]  /*8e70*/  IMAD.U32 R5, RZ, RZ, UR8 ;  /* 0x00000008ff057e24 */ /* 0x004fe8000f8e00ff */
[----:B------:R-:W-:Y:S04]  /*8e80*/  HMMA.16816.F32.BF16 R32, R168, R198, R32 ;  /* 0x000000c6a820723c */ /* 0x000fe80000041820 */
[-C--:B------:R-:W-:Y:S02]  /*8e90*/  LEA.HI.X.SX32 R167, R5, R223.reuse, 0x2, P2 ;  /* 0x000000df05a77211 */ /* 0x080fe400010f16ff */
[-C--:B------:R-:W-:Y:S01]  /*8ea0*/  LEA R4, P0, R4, R222.reuse, 0x2 ;  /* 0x000000de04047211 */ /* 0x080fe200078010ff */
[----:B------:R-:W-:Y:S01]  /*8eb0*/  IMAD.U32 R168, RZ, RZ, UR4 ;  /* 0x00000004ffa87e24 */ /* 0x000fe2000f8e00ff */
[----:B------:R-:W-:Y:S01]  /*8ec0*/  UIMAD UR4, UR6, 0x28, URZ ;  /* 0x00000028060478a4 */ /* 0x000fe2000f8e023f */
[----:B------:R1:W-:Y:S03]  /*8ed0*/  RED.E.ADD.F32.FTZ.RN.STRONG.GPU [R166.64], R6 ;  /* 0x00000006a600798e */ /* 0x0003e6000c10e78c */
[-C--:B------:R-:W-:Y:S02]  /*8ee0*/  LEA.HI.X.SX32 R5, R168, R223.reuse, 0x2, P0 ;  /* 0x000000dfa8057211 */ /* 0x080fe400000f16ff */
[----:B------:R2:W-:Y:S01]  /*8ef0*/  RED.E.ADD.F32.FTZ.RN.STRONG.GPU [R164.64], R7 ;  /* 0x00000007a400798e */ /* 0x0005e2000c10e78c */
[----:B------:R-:W-:Y:S02]  /*8f00*/  IMAD.U32 R0, RZ, RZ, UR4 ;  /* 0x00000004ff007e24 */ /* 0x000fe4000f8e00ff */
[----:B------:R-:W-:Y:S01]  /*8f10*/  IMAD.U32 R169, RZ, RZ, UR4 ;  /* 0x00000004ffa97e24 */ /* 0x000fe2000f8e00ff */
[----:B------:R-:W-:Y:S01]  /*8f20*/  UIMAD UR4, UR6, 0x38, URZ ;  /* 0x00000038060478a4 */ /* 0x000fe2000f8e023f */
[----:B------:R3:W-:Y:S01]  /*8f30*/  RED.E.ADD.F32.FTZ.RN.STRONG.GPU [R4.64], R8 ;  /* 0x000000080400798e */ /* 0x0007e2000c10e78c */
[----:B-1----:R-:W-:Y:S01]  /*8f40*/  IMAD.U32 R6, RZ, RZ, UR5 ;  /* 0x00000005ff067e24 */ /* 0x002fe2000f8e00ff */
[-C--:B--2---:R-:W-:Y:S03]  /*8f50*/  LEA R164, P0, R0, R222.reuse, 0x2 ;  /* 0x000000de00a47211 */ /* 0x084fe600078010ff */
[----:B------:R-:W-:Y:S01]  /*8f60*/  IMAD.U32 R0, RZ, RZ, UR4 ;  /* 0x00000004ff007e24 */ /* 0x000fe2000f8e00ff */
[-C--:B------:R-:W-:Y:S02]  /*8f70*/  LEA R6, P1, R6, R222.reuse, 0x2 ;  /* 0x000000de06067211 */ /* 0x080fe400078210ff */
[-C--:B------:R-:W-:Y:S01]  /*8f80*/  LEA.HI.X.SX32 R165, R169, R223.reuse, 0x2, P0 ;  /* 0x000000dfa9a57211 */ /* 0x080fe200000f16ff */
[----:B---3--:R-:W-:Y:S01]  /*8f90*/  IMAD.U32 R5, RZ, RZ, UR5 ;  /* 0x00000005ff057e24 */ /* 0x008fe2000f8e00ff */
[----:B------:R-:W-:Y:S01]  /*8fa0*/  LDSM.16.MT88.4 R168, [R210+0x2800] ;  /* 0x00280000d2a8783b */ /* 0x000fe20000004200 */
[----:B------:R-:W-:Y:S01]  /*8fb0*/  IMAD.U32 R4, RZ, RZ, UR4 ;  /* 0x00000004ff047e24 */ /* 0x000fe2000f8e00ff */
[----:B------:R-:W-:Y:S02]  /*8fc0*/  UIADD3 UR4, UR8, 0x20, URZ ;  /* 0x0000002008047890 */ /* 0x000fe4000fffe03f */
[-C--:B------:R-:W-:Y:S01]  /*8fd0*/  LEA.HI.X.SX32 R7, R5, R223.reuse, 0x2, P1 ;  /* 0x000000df05077211 */ /* 0x080fe200008f16ff */
[----:B------:R-:W-:Y:S01]  /*8fe0*/  RED.E.ADD.F32.FTZ.RN.STRONG.GPU [R164.64], R9 ;  /* 0x00000009a400798e */ /* 0x000fe2000c10e78c */
[-C--:B------:R-:W-:Y:S01]  /*8ff0*/  LEA R4, P0, R4, R222.reuse, 0x2 ;  /* 0x000000de04047211 */ /* 0x080fe200078010ff */
[----:B------:R-:W-:Y:S01]  /*9000*/  UIADD3 UR5, UR7, UR4, URZ ;  /* 0x0000000407057290 */ /* 0x000fe2000fffe03f */
[----:B------:R-:W-:Y:S02]  /*9010*/  IMAD.U32 R8, RZ, RZ, UR4 ;  /* 0x00000004ff087e24 */ /* 0x000fe4000f8e00ff */
[----:B------:R1:W-:Y:S01]  /*9020*/  RED.E.ADD.F32.FTZ.RN.STRONG.GPU [R6.64], R10 ;  /* 0x0000000a0600798e */ /* 0x0003e2000c10e78c */
[-C--:B------:R-:W-:Y:S02]  /*9030*/  LEA.HI.X.SX32 R5, R0, R223.reuse, 0x2, P0 ;  /* 0x000000df00057211 */ /* 0x080fe400000f16ff */
[-C--:B------:R-:W-:Y:S01]  /*9040*/  LEA R8, P1, R8, R222.reuse, 0x2 ;  /* 0x000000de08087211 */ /* 0x080fe200078210ff */
[----:B------:R-:W-:Y:S02]  /*9050*/  IMAD.U32 R0, RZ, RZ, UR5 ;  /* 0x00000005ff007e24 */ /* 0x000fe4000f8e00ff */
[----:B------:R2:W-:Y:S05]  /*9060*/  RED.E.ADD.F32.FTZ.RN.STRONG.GPU [R4.64], R11 ;  /* 0x0000000b0400798e */ /* 0x0005ea000c10e78c */
[----:B------:R-:W-:Y:S05]  /*9070*/  RED.E.ADD.F32.FTZ.RN.STRONG.GPU [R222.64+0x80], R16 ;  /* 0x00008010de00798e */ /* 0x000fea000c10e78c */
[----:B------:R-:W-:Y:S01]  /*9080*/  RED.E.ADD.F32.FTZ.RN.STRONG.GPU [R2.64+0x80], R17 ;  /* 0x000080110200798e */ /* 0x000fe2000c10e78c */
[----:B-1----:R-:W-:Y:S05]  /*9090*/  IMAD.U32 R6, RZ, RZ, UR5 ;  /* 0x00000005ff067e24 */ /* 0x002fea000f8e00ff */
[-C--:B------:R-:W-:Y:S01]  /*90a0*/  LEA R6, P0, R6, R222.reuse, 0x2 ;  /* 0x000000de06067211 */ /* 0x080fe200078010ff */
[----:B--2---:R-:W-:Y:S01]  /*90b0*/  IMAD.U32 R4, RZ, RZ, UR4 ;  /* 0x00000004ff047e24 */ /* 0x004fe2000f8e00ff */
[----:B------:R-:W-:Y:S02]  /*90c0*/  UIADD3 UR4, UR7, UR5, URZ ;  /* 0x0000000507047290 */ /* 0x000fe4000fffe03f */
[-C--:B------:R-:W-:Y:S02]  /*90d0*/  LEA.HI.X.SX32 R7, R0, R223.reuse, 0x2, P0 ;  /* 0x000000df00077211 */ /* 0x080fe400000f16ff */
[-C--:B------:R-:W-:Y:S01]  /*90e0*/  LEA.HI.X.SX32 R9, R4, R223.reuse, 0x2, P1 ;  /* 0x000000df04097211 */ /* 0x080fe200008f16ff */
[----:B------:R-:W-:Y:S01]  /*90f0*/  UIADD3 UR5, UR7, UR4, URZ ;  /* 0x0000000407057290 */ /* 0x000fe2000fffe03f */
[----:B------:R-:W-:Y:S02]  /*9100*/  IMAD.U32 R4, RZ, RZ, UR4 ;  /* 0x00000004ff047e24 */ /* 0x000fe4000f8e00ff */
[----:B------:R-:W-:Y:S01]  /*9110*/  IMAD.U32 R5, RZ, RZ, UR4 ;  /* 0x00000004ff057e24 */ /* 0x000fe2000f8e00ff */
[----:B------:R1:W-:Y:S01]  /*9120*/  RED.E.ADD.F32.FTZ.RN.STRONG.GPU [R8.64], R18 ;  /* 0x000000120800798e */ /* 0x0003e2000c10e78c */
[----:B------:R-:W-:Y:S01]  /*9130*/  UIADD3 UR4, UR7, UR5, URZ ;  /* 0x0000000507047290 */ /* 0x000fe2000fffe03f */
[-C--:B------:R-:W-:Y:S01]  /*9140*/  LEA R4, P0, R4, R222.reuse, 0x2 ;  /* 0x000000de04047211 */ /* 0x080fe200078010ff */
[----:B------:R-:W-:Y:S02]  /*9150*/  IMAD.U32 R0, RZ, RZ, UR5 ;  /* 0x00000005ff007e24 */ /* 0x000fe4000f8e00ff */
[----:B------:R2:W-:Y:S01]  /*9160*/  RED.E.ADD.F32.FTZ.RN.STRONG.GPU [R6.64], R19 ;  /* 0x000000130600798e */ /* 0x0005e2000c10e78c */
[-C--:B------:R-:W-:Y:S05]  /*9170*/  LEA.HI.X.SX32 R5, R5, R223.reuse, 0x2, P0 ;  /* 0x000000df05057211 */ /* 0x080fea00000f16ff */
[----:B------:R3:W-:Y:S01]  /*9180*/  RED.E.ADD.F32.FTZ.RN.STRONG.GPU [R4.64], R12 ;  /* 0x0000000c0400798e */ /* 0x0007e2000c10e78c */
[----:B-1----:R-:W-:Y:S01]  /*9190*/  IMAD.U32 R8, RZ, RZ, UR5 ;  /* 0x00000005ff087e24 */ /* 0x002fe2000f8e00ff */
[----:B------:R-:W-:Y:S04]  /*91a0*/  UIADD3 UR5, UR7, UR4, URZ ;  /* 0x0000000407057290 */ /* 0x000fe8000fffe03f */
[-C--:B------:R-:W-:Y:S01]  /*91b0*/  LEA R8, P0, R8, R222.reuse, 0x2 ;  /* 0x000000de08087211 */ /* 0x080fe200078010ff */
[----:B--2---:R-:W-:Y:S03]  /*91c0*/  IMAD.U32 R6, RZ, RZ, UR4 ;  /* 0x00000004ff067e24 */ /* 0x004fe6000f8e00ff */
[-C--:B------:R-:W-:Y:S01]  /*91d0*/  LEA.HI.X.SX32 R9, R0, R223.reuse, 0x2, P0 ;  /* 0x000000df00097211 */ /* 0x080fe200000f16ff */
[----:B------:R-:W-:Y:S01]  /*91e0*/  IMAD.U32 R0, RZ, RZ, UR5 ;  /* 0x00000005ff007e24 */ /* 0x000fe2000f8e00ff */
[-C--:B------:R-:W-:Y:S01]  /*91f0*/  LEA R6, P1, R6, R222.reuse, 0x2 ;  /* 0x000000de06067211 */ /* 0x080fe200078210ff */
[----:B---3--:R-:W-:Y:S01]  /*9200*/  IMAD.U32 R5, RZ, RZ, UR4 ;  /* 0x00000004ff057e24 */ /* 0x008fe2000f8e00ff */
[----:B------:R-:W-:Y:S01]  /*9210*/  UIADD3 UR4, UR8, 0x40, URZ ;  /* 0x0000004008047890 */ /* 0x000fe2000fffe03f */
[----:B------:R-:W-:Y:S01]  /*9220*/  IMAD.U32 R4, RZ, RZ, UR5 ;  /* 0x00000005ff047e24 */ /* 0x000fe2000f8e00ff */
[----:B------:R-:W-:Y:S02]  /*9230*/  RED.E.ADD.F32.FTZ.RN.STRONG.GPU [R8.64], R13 ;  /* 0x0000000d0800798e */ /* 0x000fe4000c10e78c */
        /* <DEDUP_REMOVED lines=25> */
[----:B------:R2:W-:Y:S02]  /*93d0*/  RED.E.ADD.F32.FTZ.RN.STRONG.GPU [R4.64], R23 ;  /* 0x000000170400798e */ /* 0x0005e4000c10e78c */
[-C--:B------:R-:W-:Y:S02]  /*93e0*/  LEA.HI.X.SX32 R11, R0, R223.reuse, 0x2, P0 ;  /* 0x000000df000b7211 */ /* 0x080fe400000f16ff */
[-C--:B------:R-:W-:Y:S01]  /*93f0*/  LEA R8, P1, R8, R222.reuse, 0x2 ;  /* 0x000000de08087211 */ /* 0x080fe200078210ff */
[----:B------:R-:W-:Y:S05]  /*9400*/  LDSM.16.MT88.4 R20, [R210+0x2000] ;  /* 0x00200000d214783b */ /* 0x000fea0000004200 */
[----:B------:R-:W-:Y:S01]  /*9410*/  RED.E.ADD.F32.FTZ.RN.STRONG.GPU [R10.64], R24 ;  /* 0x000000180a00798e */ /* 0x000fe2000c10e78c */
[----:B-1----:R-:W-:Y:S01]  /*9420*/  IMAD.U32 R7, RZ, RZ, UR4 ;  /* 0x00000004ff077e24 */ /* 0x002fe2000f8e00ff */
[----:B------:R-:W-:Y:S04]  /*9430*/  UIADD3 UR4, UR7, UR4, URZ ;  /* 0x0000000407047290 */ /* 0x000fe8000fffe03f */
[CC--:B------:R-:W-:Y:S01]  /*9440*/  LEA R6, P0, R7.reuse, R222.reuse, 0x2 ;  /* 0x000000de07067211 */ /* 0x0c0fe200078010ff */
[----:B--2---:R-:W-:Y:S01]  /*9450*/  IMAD.U32 R4, RZ, RZ, UR5 ;  /* 0x00000005ff047e24 */ /* 0x004fe2000f8e00ff */
[----:B------:R-:W-:Y:S01]  /*9460*/  UIADD3 UR5, UR8, 0x60, URZ ;  /* 0x0000006008057890 */ /* 0x000fe2000fffe03f */
[----:B------:R-:W-:Y:S01]  /*9470*/  IMAD.U32 R0, RZ, RZ, UR4 ;  /* 0x00000004ff007e24 */ /* 0x000fe2000f8e00ff */
[-C--:B------:R-:W-:Y:S02]  /*9480*/  LEA.HI.X.SX32 R7, R7, R223.reuse, 0x2, P0 ;  /* 0x000000df07077211 */ /* 0x080fe400000f16ff */
[-C--:B------:R-:W-:Y:S01]  /*9490*/  LEA.HI.X.SX32 R9, R4, R223.reuse, 0x2, P1 ;  /* 0x000000df04097211 */ /* 0x080fe200008f16ff */
[----:B------:R-:W-:Y:S01]  /*94a0*/  UIADD3 UR4, UR7, UR5, URZ ;  /* 0x0000000507047290 */ /* 0x000fe2000fffe03f */
[CC--:B------:R-:W-:Y:S03]  /*94b0*/  LEA R4, P0, R0.reuse, R222.reuse, 0x2 ;  /* 0x000000de00047211 */ /* 0x0c0fe600078010ff */
[----:B------:R-:W-:Y:S01]  /*94c0*/  RED.E.ADD.F32.FTZ.RN.STRONG.GPU [R8.64], R25 ;  /* 0x000000190800798e */ /* 0x000fe2000c10e78c */
[-C--:B------:R-:W-:Y:S01]  /*94d0*/  LEA.HI.X.SX32 R5, R0, R223.reuse, 0x2, P0 ;  /* 0x000000df00057211 */ /* 0x080fe200000f16ff */
[----:B------:R-:W-:Y:S01]  /*94e0*/  IMAD.U32 R0, RZ, RZ, UR5 ;  /* 0x00000005ff007e24 */ /* 0x000fe2000f8e00ff */
[----:B------:R-:W-:Y:S02]  /*94f0*/  UIADD3 UR6, UR7, UR4, URZ ;  /* 0x0000000407067290 */ /* 0x000fe4000fffe03f */
[----:B------:R1:W-:Y:S02]  /*9500*/  RED.E.ADD.F32.FTZ.RN.STRONG.GPU [R6.64], R26 ;  /* 0x0000001a0600798e */ /* 0x0003e4000c10e78c */
[----:B------:R-:W-:Y:S03]  /*9510*/  UIADD3 UR5, UR7, UR6, URZ ;  /* 0x0000000607057290 */ /* 0x000fe6000fffe03f */
[----:B------:R2:W-:Y:S05]  /*9520*/  RED.E.ADD.F32.FTZ.RN.STRONG.GPU [R4.64], R27 ;  /* 0x0000001b0400798e */ /* 0x0005ea000c10e78c */
[----:B------:R-:W-:Y:S05]  /*9530*/  RED.E.ADD.F32.FTZ.RN.STRONG.GPU [R222.64+0x180], R32 ;  /* 0x00018020de00798e */ /* 0x000fea000c10e78c */
[----:B------:R3:W-:Y:S01]  /*9540*/  RED.E.ADD.F32.FTZ.RN.STRONG.GPU [R2.64+0x180], R33 ;  /* 0x000180210200798e */ /* 0x0007e2000c10e78c */
[----:B-1----:R-:W-:Y:S01]  /*9550*/  IMAD.U32 R6, RZ, RZ, UR4 ;  /* 0x00000004ff067e24 */ /* 0x002fe2000f8e00ff */
[----:B------:R-:W-:Y:S01]  /*9560*/  UIADD3 UR4, UR7, UR5, URZ ;  /* 0x0000000507047290 */ /* 0x000fe2000fffe03f */
[----:B------:R-:W-:Y:S01]  /*9570*/  IMAD.U32 R7, RZ, RZ, UR5 ;  /* 0x00000005ff077e24 */ /* 0x000fe2000f8e00ff */
[----:B------:R-:W-:Y:S01]  /*9580*/  @UP3 UIADD3 UR5, UP1, UR14, -0x100, URZ ;  /* 0xffffff000e053890 */ /* 0x000fe2000ff3e03f */
[CC--:B--2---:R-:W-:Y:S04]  /*9590*/  LEA R4, P0, R0.reuse, R222.reuse, 0x2 ;  /* 0x000000de00047211 */ /* 0x0c4fe800078010ff */
[-C--:B------:R-:W-:Y:S01]  /*95a0*/  LEA.HI.X.SX32 R5, R0, R223.reuse, 0x2, P0 ;  /* 0x000000df00057211 */ /* 0x080fe200000f16ff */
[----:B------:R-:W-:Y:S01]  /*95b0*/  IMAD.U32 R0, RZ, RZ, UR6 ;  /* 0x00000006ff007e24 */ /* 0x000fe2000f8e00ff */
[CC--:B------:R-:W-:Y:S01]  /*95c0*/  LEA R10, P0, R6.reuse, R222.reuse, 0x2 ;  /* 0x000000de060a7211 */ /* 0x0c0fe200078010ff */
[----:B------:R-:W-:Y:S02]  /*95d0*/  UIADD3 UR6, UR7, UR4, URZ ;  /* 0x0000000407067290 */ /* 0x000fe4000fffe03f */
[----:B------:R1:W-:Y:S01]  /*95e0*/  RED.E.ADD.F32.FTZ.RN.STRONG.GPU [R4.64], R34 ;  /* 0x000000220400798e */ /* 0x0003e2000c10e78c */
[-C--:B------:R-:W-:Y:S01]  /*95f0*/  LEA.HI.X.SX32 R11, R6, R223.reuse, 0x2, P0 ;  /* 0x000000df060b7211 */ /* 0x080fe200000f16ff */
[----:B------:R-:W-:Y:S01]  /*9600*/  @UP3 UMOV UR14, UR5 ;  /* 0x00000005000e3c82 */ /* 0x000fe20008000000 */
[CC--:B------:R-:W-:Y:S01]  /*9610*/  LEA R8, P0, R0.reuse, R222.reuse, 0x2 ;  /* 0x000000de00087211 */ /* 0x0c0fe200078010ff */
[----:B---3--:R-:W-:Y:S01]  /*9620*/  IMAD.U32 R3, RZ, RZ, UR6 ;  /* 0x00000006ff037e24 */ /* 0x008fe2000f8e00ff */
[-C--:B------:R-:W-:Y:S01]  /*9630*/  LEA R6, P2, R7, R222.reuse, 0x2 ;  /* 0x000000de07067211 */ /* 0x080fe200078410ff */
[----:B------:R-:W-:Y:S01]  /*9640*/  RED.E.ADD.F32.FTZ.RN.STRONG.GPU [R10.64], R35 ;  /* 0x000000230a00798e */ /* 0x000fe2000c10e78c */
[-C--:B------:R-:W-:Y:S01]  /*9650*/  LEA.HI.X.SX32 R9, R0, R223.reuse, 0x2, P0 ;  /* 0x000000df00097211 */ /* 0x080fe200000f16ff */
[----:B------:R-:W-:Y:S01]  /*9660*/  IMAD.IADD R0, R211, 0x1, R210 ;  /* 0x00000001d3007824 */ /* 0x000fe200078e02d2 */
[-C--:B------:R-:W-:Y:S01]  /*9670*/  LEA.HI.X.SX32 R7, R7, R223.reuse, 0x2, P2 ;  /* 0x000000df07077211 */ /* 0x080fe200010f16ff */
[----:B------:R-:W-:Y:S01]  /*9680*/  UIADD3 UR6, UR9, -0x1, URZ ;  /* 0xffffffff09067890 */ /* 0x000fe2000fffe03f */
        /* <DEDUP_REMOVED lines=12> */
[----:B------:R-:W-:Y:S01]  /*9750*/  @UP3 UIADD3.X UR4, UR15, -0x1, URZ, UP1, !UPT ;  /* 0xffffffff0f043890 */ /* 0x000fe20008ffe43f */
[----:B------:R-:W-:Y:S01]  /*9760*/  LEA.HI.X.SX32 R5, R5, R223, 0x2, P1 ;  /* 0x000000df05057211 */ /* 0x000fe200008f16ff */
[----:B------:R-:W-:Y:S01]  /*9770*/  LDSM.16.MT88.4 R24, [R0+0x2000] ;  /* 0x002000000018783b */ /* 0x000fe20000004200 */
[----:B------:R-:W-:Y:S01]  /*9780*/  UMOV UR9, UR6 ;  /* 0x0000000600097c82 */ /* 0x000fe20008000000 */
[----:B------:R-:W-:Y:S01]  /*9790*/  PLOP3.LUT P1, PT, PT, PT, UP0, 0x80, 0x0 ;  /* 0x000000000000781c */ /* 0x000fe20003f2f008 */
[----:B------:R-:W-:Y:S02]  /*97a0*/  @UP3 UIADD3 UR18, UP0, UR18, -0x100, URZ ;  /* 0xffffff0012123890 */ /* 0x000fe4000ff1e03f */
[----:B------:R-:W-:Y:S01]  /*97b0*/  RED.E.ADD.F32.FTZ.RN.STRONG.GPU [R4.64], R30 ;  /* 0x0000001e0400798e */ /* 0x000fe2000c10e78c */
[----:B------:R-:W-:Y:S02]  /*97c0*/  @UP3 UMOV UR15, UR4 ;  /* 0x00000004000f3c82 */ /* 0x000fe40008000000 */
        /* <DEDUP_REMOVED lines=194> */
[----:B------:R-:W-:Y:S01]  /*a3f0*/  FMUL.FTZ R0, R95, c[0x0][0x2dc] ;  /* 0x0000b7005f007a20 */ /* 0x000fe20000410000 */
[----:B------:R-:W-:Y:S01]  /*a400*/  UISETP.NE.AND UP0, UPT, UR28, -0x1, UPT ;  /* 0xffffffff1c00788c */ /* 0x000fe2000bf05270 */
[----:B------:R-:W-:Y:S01]  /*a410*/  FMUL.FTZ R64, R60, c[0x0][0x2dc] ;  /* 0x0000b7003c407a20 */ /* 0x000fe20000410000 */
[----:B------:R-:W-:Y:S01]  /*a420*/  ULDC.64 UR8, c[0x0][0x3a0] ;  /* 0x0000e80000087ab9 */ /* 0x000fe20000000a00 */
[----:B------:R-:W-:-:S02]  /*a430*/  FMUL.FTZ R60, R101, c[0x0][0x2e0] ;  /* 0x0000b800653c7a20 */ /* 0x000fc40000410000 */
[----:B------:R-:W-:Y:S02]  /*a440*/  FMUL.FTZ R59, R103, c[0x0][0x2e0] ;  /* 0x0000b800673b7a20 */ /* 0x000fe40000410000 */
[----:B------:R-:W-:Y:S02]  /*a450*/  FMUL.FTZ R56, R113, c[0x0][0x2e0] ;  /* 0x0000b80071387a20 */ /* 0x000fe40000410000 */
        /* <DEDUP_REMOVED lines=62> */
[----:B------:R1:W-:Y:S01]  /*a840*/  STS [R181+0x2000], R45 ;  /* 0x0020002db5007388 */ /* 0x0003e20000000800 */
[----:B------:R-:W-:-:S03]  /*a850*/  F2FP.BF16.PACK_AB R36, R36, R148 ;  /* 0x000000942424723e */ /* 0x000fc600000010ff */
        /* <DEDUP_REMOVED lines=87> */
[----:B------:R-:W-:Y:S01]  /*add0*/  PLOP3.LUT P0, PT, PT, PT, UP0, 0x80, 0x0 ;  /* 0x000000000000781c */ /* 0x000fe20003f0f008 */
[----:B------:R-:W-:-:S04]  /*ade0*/  @UP0 UIADD3 UR6, UR23, UR28, URZ ;  /* 0x0000001c17060290 */ /* 0x000fc8000fffe03f */
        /* <DEDUP_REMOVED lines=16> */
.L_x_693:
        /* <DEDUP_REMOVED lines=18> */
.L_x_694:
[----:B-1----:R-:W-:Y:S01]  /*b010*/  IMAD.SHL.U32 R0, R235, 0x40, RZ ;  /* 0x00000040eb007824 */ /* 0x002fe200078e00ff */
[----:B------:R-:W-:Y:S01]  /*b020*/  BAR.SYNC.DEFER_BLOCKING 0x0 ;  /* 0x0000000000007b1d */ /* 0x000fe20000010000 */
[----:B------:R-:W-:Y:S01]  /*b030*/  USHF.L.U32 UR5, UR21, 0x7, URZ ;  /* 0x0000000715057899 */ /* 0x000fe2000800063f */
[--C-:B------:R-:W-:Y:S01]  /*b040*/  SHF.R.S32.HI R9, RZ, 0x1f, R236.reuse ;  /* 0x0000001fff097819 */ /* 0x100fe200000114ec */
[--C-:B------:R-:W-:Y:S01]  /*b050*/  IMAD.MOV.U32 R8, RZ, RZ, R236.reuse ;  /* 0x000000ffff087224 */ /* 0x100fe200078e00ec */
[----:B------:R-:W-:Y:S01]  /*b060*/  LOP3.LUT R0, R0, 0x1c0, RZ, 0xc0, !PT ;  /* 0x000001c000007812 */ /* 0x000fe200078ec0ff */
[----:B------:R-:W-:Y:S01]  /*b070*/  USHF.R.S32.HI UR8, URZ, 0x1f, UR5 ;  /* 0x0000001f3f087899 */ /* 0x000fe20008011405 */
[----:B------:R-:W-:Y:S01]  /*b080*/  BSSY B0, `(.L_x_695) ;  /* 0x0000034000007945 */ /* 0x000fe20003800000 */
[----:B------:R-:W-:Y:S01]  /*b090*/  ULDC.64 UR6, c[0x0][0x3a0] ;  /* 0x0000e80000067ab9 */ /* 0x000fe20000000a00 */
[----:B------:R-:W-:Y:S01]  /*b0a0*/  LOP3.LUT R2, R0, 0x38, R236, 0xf8, !PT ;  /* 0x0000003800027812 */ /* 0x000fe200078ef8ec */
[----:B------:R-:W-:Y:S01]  /*b0b0*/  UIMAD UR4, UR8, UR6, URZ ;  /* 0x00000006080472a4 */ /* 0x000fe2000f8e023f */
[----:B------:R-:W-:Y:S01]  /*b0c0*/  SHF.R.U32.HI R0, RZ, 0x3, R0 ;  /* 0x00000003ff007819 */ /* 0x000fe20000011600 */
[----:B------:R-:W-:Y:S01]  /*b0d0*/  IMAD.U32 R36, RZ, RZ, UR5 ;  /* 0x00000005ff247e24 */ /* 0x000fe2000f8e00ff */
[----:B------:R-:W-:Y:S01]  /*b0e0*/  SHF.R.S32.HI R37, RZ, 0x1f, R235 ;  /* 0x0000001fff257819 */ /* 0x000fe200000114eb */
[----:B------:R-:W-:Y:S01]  /*b0f0*/  UIMAD UR6, UR5, UR7, UR4 ;  /* 0x00000007050672a4 */ /* 0x000fe2000f8e0204 */
[----:B------:R-:W-:Y:S01]  /*b100*/  LOP3.LUT R0, R2, R0, RZ, 0x3c, !PT ;  /* 0x0000000002007212 */ /* 0x000fe200078e3cff */
[----:B------:R-:W-:Y:S01]  /*b110*/  IMAD.WIDE.U32 R2, R36, c[0x0][0x3a0], R8 ;  /* 0x0000e80024027a25 */ /* 0x000fe200078e0008 */
[----:B------:R-:W-:-:S03]  /*b120*/  UIMAD UR4, UR21, -0x80, UR16 ;  /* 0xffffff80150478a4 */ /* 0x000fc6000f8e0210 */
[----:B------:R-:W-:Y:S01]  /*b130*/  IMAD R0, R250, 0x200, R0 ;  /* 0x00000200fa007824 */ /* 0x000fe200078e0200 */
[----:B------:R-:W-:Y:S01]  /*b140*/  IADD3 R2, P0, R2, UR11, RZ ;  /* 0x0000000b02027c10 */ /* 0x000fe2000ff1e0ff */
[----:B------:R-:W-:Y:S01]  /*b150*/  IMAD.U32 R4, RZ, RZ, UR6 ;  /* 0x00000006ff047e24 */ /* 0x000fe2000f8e00ff */
[----:B------:R-:W-:Y:S01]  /*b160*/  ULDC.64 UR6, c[0x0][0x3b8] ;  /* 0x0000ee0000067ab9 */ /* 0x000fe20000000a00 */
[----:B------:R-:W-:Y:S01]  /*b170*/  IMAD.SHL.U32 R0, R0, 0x2, RZ ;  /* 0x0000000200007824 */ /* 0x000fe200078e00ff */
[----:B------:R-:W-:Y:S01]  /*b180*/  ISETP.GE.AND P5, PT, R235, UR4, PT ;  /* 0x00000004eb007c0c */ /* 0x000fe2000bfa6270 */
[----:B------:R-:W-:Y:S01]  /*b190*/  UIMAD UR6, UR59, UR6, URZ ;  /* 0x000000063b0672a4 */ /* 0x000fe2000f8e023f */
[----:B------:R-:W-:Y:S01]  /*b1a0*/  IADD3.X R3, R3, UR14, R4, P0, !PT ;  /* 0x0000000e03037c10 */ /* 0x000fe200087fe404 */
[----:B------:R-:W-:Y:S01]  /*b1b0*/  IMAD.U32 R4, RZ, RZ, UR34 ;  /* 0x00000022ff047e24 */ /* 0x000fe2000f8e00ff */
[----:B------:R1:W2:Y:S01]  /*b1c0*/  LDS.128 R24, [R0+0xd000] ;  /* 0x00d0000000187984 */ /* 0x0002a20000000c00 */
[----:B------:R-:W-:-:S02]  /*b1d0*/  UIMAD UR6, UR34, UR7, UR6 ;  /* 0x00000007220672a4 */ /* 0x000fc4000f8e0206 */
[----:B------:R-:W-:Y:S01]  /*b1e0*/  IMAD.WIDE.U32 R2, R4, c[0x0][0x3b8], R2 ;  /* 0x0000ee0004027a25 */ /* 0x000fe200078e0002 */
[----:B------:R1:W3:Y:S04]  /*b1f0*/  LDS.128 R32, [R0+0xe000] ;  /* 0x00e0000000207984 */ /* 0x0002e80000000c00 */
[----:B------:R1:W4:Y:S01]  /*b200*/  LDS.128 R44, [R0+0xf000] ;  /* 0x00f00000002c7984 */ /* 0x0003220000000c00 */
[----:B------:R-:W-:-:S03]  /*b210*/  IADD3 R11, R3, UR6, RZ ;  /* 0x00000006030b7c10 */ /* 0x000fc6000fffe0ff */
[----:B------:R1:W1:Y:S04]  /*b220*/  LDS.128 R20, [R0+0x11000] ;  /* 0x0110000000147984 */ /* 0x0002680000000c00 */
        /* <DEDUP_REMOVED lines=11> */
[----:B--234-:R-:W-:Y:S01]  /*b2e0*/  ISETP.GE.AND P1, PT, R236, c[0x0][0x220], PT ;  /* 0x00008800ec007a0c */ /* 0x01cfe20003f26270 */
[----:B------:R-:W-:Y:S01]  /*b2f0*/  LDS.128 R12, [R0+0x10000] ;  /* 0x01000000000c7984 */ /* 0x000fe20000000c00 */
[----:B------:R-:W-:Y:S01]  /*b300*/  MOV R5, R11 ;  /* 0x0000000b00057202 */ /* 0x000fe20000000f00 */
[----:B------:R-:W-:Y:S01]  /*b310*/  IMAD.MOV.U32 R4, RZ, RZ, R2 ;  /* 0x000000ffff047224 */ /* 0x000fe200078e0002 */
[----:B------:R-:W-:-:S03]  /*b320*/  ISETP.GE.AND P0, PT, R242, c[0x0][0x220], PT ;  /* 0x00008800f2007a0c */ /* 0x000fc60003f06270 */
[----:B------:R-:W-:-:S05]  /*b330*/  IMAD.WIDE.U32 R6, R235, c[0x0][0x3a0], R4 ;  /* 0x0000e800eb067a25 */ /* 0x000fca00078e0004 */
[----:B------:R-:W-:Y:S01]  /*b340*/  LEA R4, P2, R6, c[0x0][0x340], 0x1 ;  /* 0x0000d00006047a11 */ /* 0x000fe200078408ff */
[----:B------:R2:W3:Y:S02]  /*b350*/  @!P1 LDS.128 R16, [R0+0xc000] ;  /* 0x00c0000000109984 */ /* 0x0004e40000000c00 */
[----:B-12---:R-:W-:-:S04]  /*b360*/  IMAD R0, R37, c[0x0][0x3a0], RZ ;  /* 0x0000e80025007a24 */ /* 0x006fc800078e02ff */
[----:B------:R-:W-:-:S04]  /*b370*/  IMAD R0, R235, c[0x0][0x3a4], R0 ;  /* 0x0000e900eb007a24 */ /* 0x000fc800078e0200 */
[----:B------:R-:W-:-:S05]  /*b380*/  IMAD.IADD R0, R0, 0x1, R7 ;  /* 0x0000000100007824 */ /* 0x000fca00078e0207 */
[----:B------:R-:W-:-:S05]  /*b390*/  LEA.HI.X R5, R6, c[0x0][0x344], R0, 0x1, P2 ;  /* 0x0000d10006057a11 */ /* 0x000fca00010f0c00 */
[----:B---3--:R1:W-:Y:S04]  /*b3a0*/  @!P1 STG.E.128 [R4.64], R16 ;  /* 0x0000001004009986 */ /* 0x0083e8000c101d0c */
[----:B------:R1:W-:Y:S02]  /*b3b0*/  @!P0 STG.E.128 [R4.64+0x80], R12 ;  /* 0x0000800c04008986 */ /* 0x0003e4000c101d0c */
.L_x_696:
[----:B--234-:R-:W-:Y:S05]  /*b3c0*/  BSYNC B0 ;  /* 0x0000000000007941 */ /* 0x01cfea0003800000 */
.L_x_695:
        /* <DEDUP_REMOVED lines=16> */
[----:B------:R1:W-:Y:S04]  /*b4d0*/  @!P1 STG.E.128 [R4.64], R24 ;  /* 0x0000001804009986 */ /* 0x0003e8000c101d0c */
[----:B------:R1:W-:Y:S02]  /*b4e0*/  @!P0 STG.E.128 [R4.64+0x80], R20 ;  /* 0x0000801404008986 */ /* 0x0003e4000c101d0c */
.L_x_698:
[----:B------:R-:W-:Y:S05]  /*b4f0*/  BSYNC B0 ;  /* 0x0000000000007941 */ /* 0x000fea0003800000 */
.L_x_697:
        /* <DEDUP_REMOVED lines=18> */
.L_x_700:
[----:B------:R-:W-:Y:S05]  /*b620*/  BSYNC B0 ;  /* 0x0000000000007941 */ /* 0x000fea0003800000 */
.L_x_699:
        /* <DEDUP_REMOVED lines=17> */
.L_x_702:
[----:B------:R-:W-:Y:S05]  /*b740*/  BSYNC B0 ;  /* 0x0000000000007941 */ /* 0x000fea0003800000 */
.L_x_701:
        /* <DEDUP_REMOVED lines=25> */
[----:B------:R1:W-:Y:S04]  /*b8e0*/  @!P1 STG.E.128 [R4.64], R52 ;  /* 0x0000003404009986 */ /* 0x0003e8000c101d0c */
[----:B------:R1:W-:Y:S02]  /*b8f0*/  @!P0 STG.E.128 [R4.64+0x80], R48 ;  /* 0x0000803004008986 */ /* 0x0003e4000c101d0c */
.L_x_704:
[----:B------:R-:W-:Y:S05]  /*b900*/  BSYNC B0 ;  /* 0x0000000000007941 */ /* 0x000fea0003800000 */
.L_x_703:
        /* <DEDUP_REMOVED lines=16> */
.L_x_706:
[----:B------:R-:W-:Y:S05]  /*ba10*/  BSYNC B0 ;  /* 0x0000000000007941 */ /* 0x000fea0003800000 */
.L_x_705:
        /* <DEDUP_REMOVED lines=16> */
.L_x_708:
[----:B------:R-:W-:Y:S05]  /*bb20*/  BSYNC B0 ;  /* 0x0000000000007941 */ /* 0x000fea0003800000 */
.L_x_707:
        /* <DEDUP_REMOVED lines=14> */
.L_x_663:
[----:B------:R-:W-:Y:S05]  /*bc10*/  BSYNC B1 ;  /* 0x0000000000017941 */ /* 0x000fea0003800000 */
.L_x_641:
        /* <DEDUP_REMOVED lines=11> */
.L_x_709:
[----:B------:R-:W-:Y:S05]  /*bcd0*/  EXIT ;  /* 0x000000000000794d */ /* 0x000fea0003800000 */
.L_x_711:
        /* <DEDUP_REMOVED lines=10> */
.L_x_1082:


//--------------------- .text._ZN5flash44flash_bwd_dq_dk_dv_loop_seqk_parallel_kernelI23Flash_bwd_kernel_traitsILi128ELi64ELi128ELi8ELi2ELi4ELi2ELb0ELb0EN7cutlass10bfloat16_tE19Flash_kernel_traitsILi128ELi64ELi128ELi8ES3_EELb0ELb1ELb0ELb0ELb0ELb0ELb1EEEvNS_16Flash_bwd_paramsE --------------------------
	.section	.text._ZN5flash44flash_bwd_dq_dk_dv_loop_seqk_parallel_kernelI23Flash_bwd_kernel_traitsILi128ELi64ELi128ELi8ELi2ELi4ELi2ELb0ELb0EN7cutlass10bfloat16_tE19Flash_kernel_traitsILi128ELi64ELi128ELi8ES3_EELb0ELb1ELb0ELb0ELb0ELb0ELb1EEEvNS_16Flash_bwd_paramsE,"ax",@progbits
	.sectioninfo	@"SHI_REGISTERS=255"
	.align	128
        .global         _ZN5flash44flash_bwd_dq_dk_dv_loop_seqk_parallel_kernelI23Flash_bwd_kernel_traitsILi128ELi64ELi128ELi8ELi2ELi4ELi2ELb0ELb0EN7cutlass10bfloat16_tE19Flash_kernel_traitsILi128ELi64ELi128ELi8ES3_EELb0ELb1ELb0ELb0ELb0ELb0ELb1EEEvNS_16Flash_bwd_paramsE
        .type           _ZN5flash44flash_bwd_dq_dk_dv_loop_seqk_parallel_kernelI23Flash_bwd_kernel_traitsILi128ELi64ELi128ELi8ELi2ELi4ELi2ELb0ELb0EN7cutlass10bfloat16_tE19Flash_kernel_traitsILi128ELi64ELi128ELi8ES3_EELb0ELb1ELb0ELb0ELb0ELb0ELb1EEEvNS_16Flash_bwd_paramsE,@function
        .size           _ZN5flash44flash_bwd_dq_dk_dv_loop_seqk_parallel_kernelI23Flash_bwd_kernel_traitsILi128ELi64ELi128ELi8ELi2ELi4ELi2ELb0ELb0EN7cutlass10bfloat16_tE19Flash_kernel_traitsILi128ELi64ELi128ELi8ES3_EELb0ELb1ELb0ELb0ELb0ELb0ELb1EEEvNS_16Flash_bwd_paramsE,(.L_x_1083 - _ZN5flash44flash_bwd_dq_dk_dv_loop_seqk_parallel_kernelI23Flash_bwd_kernel_traitsILi128ELi64ELi128ELi8ELi2ELi4ELi2ELb0ELb0EN7cutlass10bfloat16_tE19Flash_kernel_traitsILi128ELi64ELi128ELi8ES3_EELb0ELb1ELb0ELb0ELb0ELb0ELb1EEEvNS_16Flash_bwd_paramsE)
        .other          _ZN5flash44flash_bwd_dq_dk_dv_loop_seqk_parallel_kernelI23Flash_bwd_kernel_traitsILi128ELi64ELi128ELi8ELi2ELi4ELi2ELb0ELb0EN7cutlass10bfloat16_tE19Flash_kernel_traitsILi128ELi64ELi128ELi8ES3_EELb0ELb1ELb0ELb0ELb0ELb0ELb1EEEvNS_16Flash_bwd_paramsE,@"STO_CUDA_ENTRY STV_DEFAULT"
_ZN5flash44flash_bwd_dq_dk_dv_loop_seqk_parallel_kernelI23Flash_bwd_kernel_traitsILi128ELi64ELi128ELi8ELi2ELi4ELi2ELb0ELb0EN7cutlass10bfloat16_tE19Flash_kernel_traitsILi128ELi64ELi128ELi8ES3_EELb0ELb1ELb0ELb0ELb0ELb0ELb1EEEvNS_16Flash_bwd_paramsE:
.text._ZN5flash44flash_bwd_dq_dk_dv_loop_seqk_parallel_kernelI23Flash_bwd_kernel_traitsILi128ELi64ELi128ELi8ELi2ELi4ELi2ELb0ELb0EN7cutlass10bfloat16_tE19Flash_kernel_traitsILi128ELi64ELi128ELi8ES3_EELb0ELb1ELb0ELb0ELb0ELb0ELb1EEEvNS_16Flash_bwd_paramsE:
        /* <DEDUP_REMOVED lines=32> */
[-C--:B------:R-:W-:Y:S01]  /*0200*/  LEA.HI R18, R13, R14.reuse, RZ, 0x2 ;  /* 0x0000000e0d127211 */ /* 0x080fe200078f10ff */
        /* <DEDUP_REMOVED lines=9> */
[----:B------:R-:W-:Y:S01]  /*02a0*/  LOP3.LUT R2, R2, 0xfffffffe, RZ, 0xc0, !PT ;  /* 0xfffffffe02027812 */ /* 0x000fe200078ec0ff */
[----:B------:R-:W-:Y:S01]  /*02b0*/  UIMAD UR6, UR33, UR11, UR38 ;  /* 0x0000000b210672a4 */ /* 0x000fe2000f8e0226 */
[----:B------:R-:W-:Y:S01]  /*02c0*/  LOP3.LUT R0, R0, 0xfffffffc, RZ, 0xc0, !PT ;  /* 0xfffffffc00007812 */ /* 0x000fe200078ec0ff */
[----:B------:R-:W-:Y:S01]  /*02d0*/  @!UP5 UIMAD UR7, UR33, UR13, UR38 ;  /* 0x0000000d2107d2a4 */ /* 0x000fe2000f8e0226 */
[----:B------:R-:W-:Y:S01]  /*02e0*/  SHF.R.S32.HI R5, RZ, 0x2, R18 ;  /* 0x00000002ff057819 */ /* 0x000fe20000011412 */
[----:B------:R-:W-:Y:S01]  /*02f0*/  IMAD.IADD R12, R3, 0x1, -R2 ;  /* 0x00000001030c7824 */ /* 0x000fe200078e0a02 */
[-C--:B------:R-:W-:Y:S01]  /*0300*/  LEA.HI R6, R13, R14.reuse, RZ, 0x4 ;  /* 0x0000000e0d067211 */ /* 0x080fe200078f20ff */
[----:B------:R-:W-:Y:S01]  /*0310*/  IMAD.IADD R8, R3, 0x1, -R0 ;  /* 0x0000000103087824 */ /* 0x000fe200078e0a00 */
[----:B------:R-:W-:Y:S01]  /*0320*/  SHF.R.S32.HI R0, RZ, 0x1f, R18 ;  /* 0x0000001fff007819 */ /* 0x000fe20000011412 */
[----:B------:R-:W-:Y:S01]  /*0330*/  USHF.L.U32 UR46, UR47, 0x6, URZ ;  /* 0x000000062f2e7899 */ /* 0x000fe2000800063f */
[----:B------:R-:W-:Y:S01]  /*0340*/  SHF.R.S32.HI R3, RZ, 0x4, R6 ;  /* 0x00000004ff037819 */ /* 0x000fe20000011406 */
[----:B------:R-:W-:Y:S01]  /*0350*/  ULDC UR50, c[0x0][0x214] ;  /* 0x0000850000327ab9 */ /* 0x000fe20000000800 */
[----:B------:R-:W-:Y:S01]  /*0360*/  LEA.HI R0, R0, R5, RZ, 0x3 ;  /* 0x0000000500007211 */ /* 0x000fe200078f18ff */
[----:B------:R-:W-:Y:S01]  /*0370*/  ULDC UR57, c[0x0][0x1c8] ;  /* 0x0000720000397ab9 */ /* 0x000fe20000000800 */
[----:B------:R-:W-:Y:S01]  /*0380*/  LEA.HI R2, R6, R3, RZ, 0x1 ;  /* 0x0000000306027211 */ /* 0x000fe200078f08ff */
[----:B------:R-:W-:Y:S01]  /*0390*/  ULDC.U8 UR10, c[0x0][0x3d0] ;  /* 0x0000f400000a7ab9 */ /* 0x000fe20000000000 */
[----:B------:R-:W-:Y:S01]  /*03a0*/  LOP3.LUT R0, R0, 0xfffffff8, RZ, 0xc0, !PT ;  /* 0xfffffff800007812 */ /* 0x000fe200078ec0ff */
[----:B------:R-:W-:Y:S01]  /*03b0*/  ULDC UR51, c[0x0][0x224] ;  /* 0x0000890000337ab9 */ /* 0x000fe20000000800 */
[----:B------:R-:W-:Y:S01]  /*03c0*/  LOP3.LUT R2, R2, 0xfffffffe, RZ, 0xc0, !PT ;  /* 0xfffffffe02027812 */ /* 0x000fe200078ec0ff */
[----:B------:R-:W-:Y:S01]  /*03d0*/  @UP5 UIMAD UR55, UR33, UR50, URZ ;  /* 0x00000032213752a4 */ /* 0x000fe2000f8e023f */
[----:B------:R-:W-:Y:S01]  /*03e0*/  LEA.HI R16, R13, R14, RZ, 0x3 ;  /* 0x0000000e0d107211 */ /* 0x000fe200078f18ff */
[----:B------:R-:W-:Y:S01]  /*03f0*/  IMAD.IADD R7, R5, 0x1, -R0 ;  /* 0x0000000105077824 */ /* 0x000fe200078e0a00 */
[----:B------:R-:W-:Y:S01]  /*0400*/  LOP3.LUT R0, R4, 0xffffffe0, RZ, 0xc0, !PT ;  /* 0xffffffe004007812 */ /* 0x000fe200078ec0ff */
[----:B------:R-:W-:Y:S01]  /*0410*/  IMAD.IADD R9, R3, 0x1, -R2 ;  /* 0x0000000103097824 */ /* 0x000fe200078e0a02 */
[----:B------:R-:W-:Y:S01]  /*0420*/  LOP3.LUT R4, R16, 0xfffffff8, RZ, 0xc0, !PT ;  /* 0xfffffff810047812 */ /* 0x000fe200078ec0ff */
[----:B------:R-:W-:Y:S01]  /*0430*/  ULDC.64 UR4, c[0x0][0x118] ;  /* 0x0000460000047ab9 */ /* 0x000fe20000000a00 */
[----:B------:R-:W-:Y:S01]  /*0440*/  SHF.R.S32.HI R3, RZ, 0x3, R16 ;  /* 0x00000003ff037819 */ /* 0x000fe20000011410 */
[C---:B------:R-:W-:Y:S01]  /*0450*/  IMAD.IADD R2, R14.reuse, 0x1, -R0 ;  /* 0x000000010e027824 */ /* 0x040fe200078e0a00 */
[----:B------:R-:W-:Y:S01]  /*0460*/  ULOP3.LUT UR57, UR38, UR57, URZ, 0x3c, !UPT ;  /* 0x0000003926397292 */ /* 0x000fe2000f8e3c3f */
[----:B------:R-:W-:Y:S01]  /*0470*/  IMAD.IADD R0, R14, 0x1, -R4 ;  /* 0x000000010e007824 */ /* 0x000fe200078e0a04 */
[----:B------:R-:W-:Y:S01]  /*0480*/  LOP3.LUT R4, R6, 0xfffffff0, RZ, 0xc0, !PT ;  /* 0xfffffff006047812 */ /* 0x000fe200078ec0ff */
[----:B------:R-:W-:Y:S01]  /*0490*/  IMAD.SHL.U32 R3, R3, 0x40, RZ ;  /* 0x0000004003037824 */ /* 0x000fe200078e00ff */
[----:B------:R-:W-:Y:S01]  /*04a0*/  SHF.R.S32.HI R5, RZ, 0x1f, R2 ;  /* 0x0000001fff057819 */ /* 0x000fe20000011402 */
[C---:B------:R-:W-:Y:S01]  /*04b0*/  IMAD.SHL.U32 R230, R0.reuse, 0x8, RZ ;  /* 0x0000000800e67824 */ /* 0x040fe200078e00ff */
[----:B------:R-:W-:Y:S01]  /*04c0*/  LOP3.LUT P4, RZ, R0, 0x2, RZ, 0xc0, !PT ;  /* 0x0000000200ff7812 */ /* 0x000fe2000788c0ff */
[----:B------:R-:W-:Y:S01]  /*04d0*/  USHF.R.S32.HI UR58, URZ, 0x1f, UR38 ;  /* 0x0000001f3f3a7899 */ /* 0x000fe20008011426 */
[----:B------:R-:W-:Y:S01]  /*04e0*/  LEA.HI R17, R5, R2, RZ, 0x2 ;  /* 0x0000000205117211 */ /* 0x000fe200078f10ff */
[----:B------:R-:W-:Y:S01]  /*04f0*/  IMAD.IADD R2, R14, 0x1, -R4 ;  /* 0x000000010e027824 */ /* 0x000fe200078e0a04 */
[----:B------:R-:W-:Y:S01]  /*0500*/  LOP3.LUT R3, R3, 0x1c0, RZ, 0xc0, !PT ;  /* 0x000001c003037812 */ /* 0x000fe200078ec0ff */
[----:B------:R-:W-:Y:S01]  /*0510*/  UISETP.NE.AND UP6, UPT, UR10, URZ, UPT ;  /* 0x0000003f0a00728c */ /* 0x000fe2000bfc5270 */
[C---:B------:R-:W-:Y:S01]  /*0520*/  LOP3.LUT P3, RZ, R0.reuse, 0x4, RZ, 0xc0, !PT ;  /* 0x0000000400ff7812 */ /* 0x040fe2000786c0ff */
[----:B------:R-:W-:Y:S01]  /*0530*/  IMAD.SHL.U32 R0, R0, 0x40, RZ ;  /* 0x0000004000007824 */ /* 0x000fe200078e00ff */
[----:B------:R-:W-:Y:S01]  /*0540*/  SHF.R.S32.HI R5, RZ, 0x1f, R2 ;  /* 0x0000001fff057819 */ /* 0x000fe20000011402 */
[----:B------:R-:W-:Y:S01]  /*0550*/  USHF.R.S32.HI UR60, URZ, 0x1f, UR33 ;  /* 0x0000001f3f3c7899 */ /* 0x000fe20008011421 */
[----:B------:R-:W-:Y:S01]  /*0560*/  LOP3.LUT R4, R3, 0x38, R230, 0xf8, !PT ;  /* 0x0000003803047812 */ /* 0x000fe200078ef8e6 */
[----:B------:R-:W-:Y:S01]  /*0570*/  USHF.R.S32.HI UR59, URZ, 0x1f, UR38 ;  /* 0x0000001f3f3b7899 */ /* 0x000fe20008011426 */
[----:B------:R-:W-:Y:S01]  /*0580*/  SHF.R.U32.HI R3, RZ, 0x3, R3 ;  /* 0x00000003ff037819 */ /* 0x000fe20000011603 */
[----:B------:R-:W-:Y:S01]  /*0590*/  UIMAD.WIDE.U32 UR42, UR36, UR44, URZ ;  /* 0x0000002c242a72a5 */ /* 0x000fe2000f8e003f */
[----:B------:R-:W-:Y:S01]  /*05a0*/  LEA.HI R10, R5, R2, RZ, 0x3 ;  /* 0x00000002050a7211 */ /* 0x000fe200078f18ff */
[----:B------:R-:W-:Y:S01]  /*05b0*/  IMAD.SHL.U32 R5, R9, 0x200, RZ ;  /* 0x0000020009057824 */ /* 0x000fe200078e00ff */
[----:B------:R-:W-:Y:S01]  /*05c0*/  LOP3.LUT R11, R4, R3, RZ, 0x3c, !PT ;  /* 0x00000003040b7212 */ /* 0x000fe200078e3cff */
[----:B------:R-:W-:Y:S01]  /*05d0*/  UIMAD UR52, UR37, UR44, URZ ;  /* 0x0000002c253472a4 */ /* 0x000fe2000f8e023f */
[----:B------:R-:W-:Y:S01]  /*05e0*/  LOP3.LUT R3, R10, 0xfffffff8, RZ, 0xc0, !PT ;  /* 0xfffffff80a037812 */ /* 0x000fe200078ec0ff */
[----:B------:R-:W-:Y:S01]  /*05f0*/  USHF.R.S32.HI UR54, URZ, 0x1f, UR48 ;  /* 0x0000001f3f367899 */ /* 0x000fe20008011430 */
[----:B------:R-:W-:Y:S01]  /*0600*/  LOP3.LUT R0, R0, 0x1c0, RZ, 0xc0, !PT ;  /* 0x000001c000007812 */ /* 0x000fe200078ec0ff */
[----:B------:R-:W-:Y:S01]  /*0610*/  UIMAD UR51, UR6, UR51, URZ ;  /* 0x00000033063372a4 */ /* 0x000fe2000f8e023f */
[----:B------:R-:W-:Y:S01]  /*0620*/  LOP3.LUT R4, R7, 0x1, RZ, 0xc0, !PT ;  /* 0x0000000107047812 */ /* 0x000fe200078ec0ff */
[----:B------:R-:W-:Y:S01]  /*0630*/  IMAD.IADD R15, R2, 0x1, -R3 ;  /* 0x00000001020f7824 */ /* 0x000fe200078e0a03 */
[----:B------:R-:W-:Y:S01]  /*0640*/  LEA.HI R2, R13, R14, RZ, 0x6 ;  /* 0x0000000e0d027211 */ /* 0x000fe200078f30ff */
[----:B------:R-:W-:Y:S01]  /*0650*/  IMAD.SHL.U32 R3, R8, 0x10, RZ ;  /* 0x0000001008037824 */ /* 0x000fe200078e00ff */
[C---:B------:R-:W-:Y:S01]  /*0660*/  LOP3.LUT R210, R0.reuse, 0x8, R16, 0xf8, !PT ;  /* 0x0000000800d27812 */ /* 0x040fe200078ef810 */
[----:B------:R-:W-:Y:S01]  /*0670*/  @!UP5 UIMAD UR50, UR7, UR50, URZ ;  /* 0x000000320732d2a4 */ /* 0x000fe2000f8e023f */
[----:B------:R-:W-:Y:S01]  /*0680*/  SHF.R.S32.HI R2, RZ, 0x6, R2 ;  /* 0x00000006ff027819 */ /* 0x000fe20000011402 */
[----:B------:R-:W-:Y:S01]  /*0690*/  USHF.R.S32.HI UR49, URZ, 0x1f, UR46 ;  /* 0x0000001f3f317899 */ /* 0x000fe2000801142e */
[----:B------:R-:W-:Y:S01]  /*06a0*/  LOP3.LUT R3, R0, 0x30, R3, 0xf8, !PT ;  /* 0x0000003000037812 */ /* 0x000fe200078ef803 */
[----:B------:R-:W-:Y:S01]  /*06b0*/  UMOV UR41, 0xffffc000 ;  /* 0xffffc00000297882 */ /* 0x000fe20000000000 */
[----:B------:R-:W-:Y:S01]  /*06c0*/  SHF.R.U32.HI R205, RZ, 0x3, R0 ;  /* 0x00000003ffcd7819 */ /* 0x000fe20000011600 */
[----:B------:R-:W-:Y:S01]  /*06d0*/  IMAD R0, R2, 0x800, R5 ;  /* 0x0000080002007824 */ /* 0x000fe200078e0205 */
[----:B------:R-:W-:Y:S01]  /*06e0*/  ISETP.NE.U32.AND P0, PT, R4, 0x1, PT ;  /* 0x000000010400780c */ /* 0x000fe20003f05070 */
[----:B------:R-:W-:Y:S01]  /*06f0*/  IMAD.SHL.U32 R6, R2, 0x8, RZ ;  /* 0x0000000802067824 */ /* 0x000fe200078e00ff */
        /* <DEDUP_REMOVED lines=8> */
[----:B------:R-:W-:Y:S01]  /*0780*/  IMAD R5, R2, 0x200, R11 ;  /* 0x0000020002057824 */ /* 0x000fe200078e020b */
[----:B------:R-:W-:Y:S01]  /*0790*/  LOP3.LUT R3, R18, 0x7ffffffc, RZ, 0xc0, !PT ;  /* 0x7ffffffc12037812 */ /* 0x000fe200078ec0ff */
[----:B------:R-:W-:Y:S01]  /*07a0*/  IMAD.SHL.U32 R2, R2, 0x20, RZ ;  /* 0x0000002002027824 */ /* 0x000fe200078e00ff */
[----:B------:R-:W-:Y:S01]  /*07b0*/  LOP3.LUT R204, R0, 0x18, R6, 0xf8, !PT ;  /* 0x0000001800cc7812 */ /* 0x000fe200078ef806 */
[----:B------:R-:W-:Y:S01]  /*07c0*/  IMAD.U32 R6, RZ, RZ, UR14 ;  /* 0x0000000eff067e24 */ /* 0x000fe2000f8e00ff */
[----:B------:R-:W-:Y:S01]  /*07d0*/  LEA.HI R0, R13, R14, RZ, 0x7 ;  /* 0x0000000e0d007211 */ /* 0x000fe200078f38ff */
[C---:B------:R-:W-:Y:S01]  /*07e0*/  IMAD.IADD R3, R14.reuse, 0x1, -R3 ;  /* 0x000000010e037824 */ /* 0x040fe200078e0a03 */
[----:B------:R1:W-:Y:S01]  /*07f0*/  STL [R1+0x2c], R5 ;  /* 0x00002c0501007387 */ /* 0x0003e20000100800 */
[----:B------:R-:W-:Y:S01]  /*0800*/  IMAD.SHL.U32 R14, R14, 0x2, RZ ;  /* 0x000000020e0e7824 */ /* 0x000fe200078e00ff */
[----:B------:R-:W-:Y:S01]  /*0810*/  SHF.R.S32.HI R0, RZ, 0x7, R0 ;  /* 0x00000007ff007819 */ /* 0x000fe20000011400 */
[----:B------:R-:W-:Y:S01]  /*0820*/  IMAD.SHL.U32 R3, R3, 0x2, RZ ;  /* 0x0000000203037824 */ /* 0x000fe200078e00ff */
[----:B------:R-:W-:Y:S01]  /*0830*/  SEL R220, R220, 0x10, !P0 ;  /* 0x00000010dcdc7807 */ /* 0x000fe20004000000 */
        /* <DEDUP_REMOVED lines=8> */
[----:B------:R-:W-:-:S03]  /*08c0*/  LOP3.LUT R3, R3, 0x8, RZ, 0xc0, !PT ;  /* 0x0000000803037812 */ /* 0x000fc600078ec0ff */
[----:B------:R2:W-:Y:S01]  /*08d0*/  STL [R1+0x4c], R4 ;  /* 0x00004c0401007387 */ /* 0x0005e20000100800 */
[----:B-1----:R-:W-:Y:S02]  /*08e0*/  LOP3.LUT R5, R0, 0x20, R2, 0xf8, !PT ;  /* 0x0000002000057812 */ /* 0x002fe400078ef802 */
        /* <DEDUP_REMOVED lines=9> */
[----:B--2---:R-:W-:Y:S01]  /*0980*/  IMAD.SHL.U32 R4, R9, 0x10, RZ ;  /* 0x0000001009047824 */ /* 0x004fe200078e00ff */
[----:B------:R-:W-:Y:S01]  /*0990*/  LOP3.LUT R0, R0, 0xfffffe00, RZ, 0xc0, !PT ;  /* 0xfffffe0000007812 */ /* 0x000fe200078ec0ff */
[----:B------:R-:W-:Y:S02]  /*09a0*/  IMAD R11, R12, 0x10, R5 ;  /* 0x000000100c0b7824 */ /* 0x000fe400078e0205 */
[----:B------:R-:W-:Y:S01]  /*09b0*/  IMAD.IADD R221, R218, 0x1, R220 ;  /* 0x00000001dadd7824 */ /* 0x000fe200078e02dc */
[----:B------:R-:W-:Y:S01]  /*09c0*/  LOP3.LUT R7, R3, 0x10, R4, 0xf8, !PT ;  /* 0x0000001003077812 */ /* 0x000fe200078ef804 */
[----:B------:R-:W-:Y:S01]  /*09d0*/  IMAD.SHL.U32 R3, R15, 0x40, RZ ;  /* 0x000000400f037824 */ /* 0x000fe200078e00ff */
[----:B------:R-:W-:Y:S01]  /*09e0*/  STL [R1+0x58], R11 ;  /* 0x0000580b01007387 */ /* 0x000fe20000100800 */
[----:B------:R-:W-:-:S03]  /*09f0*/  IMAD R5, R12, 0x400, R0 ;  /* 0x000004000c057824 */ /* 0x000fc600078e0200 */
        /* <DEDUP_REMOVED lines=12> */
[----:B------:R-:W-:Y:S02]  /*0ac0*/  IADD3 R5, R230, 0x40, RZ ;  /* 0x00000040e6057810 */ /* 0x000fe40007ffe0ff */
[----:B------:R-:W-:Y:S02]  /*0ad0*/  SHF.R.S32.HI R3, RZ, 0x1f, R0 ;  /* 0x0000001fff037819 */ /* 0x000fe40000011400 */
[----:B------:R-:W-:Y:S01]  /*0ae0*/  SEL R211, R4, 0xffffffe0, !P4 ;  /* 0xffffffe004d37807 */ /* 0x000fe20006000000 */
[----:B------:R1:W-:Y:S01]  /*0af0*/  STL [R1], R5 ;  /* 0x0000000501007387 */ /* 0x0003e20000100800 */
        /* <DEDUP_REMOVED lines=25> */
[----:B----4-:R2:W-:Y:S02]  /*0c90*/  STL [R1+0x5c], R0 ;  /* 0x00005c0001007387 */ /* 0x0105e40000100800 */
.L_x_782:
        /* <DEDUP_REMOVED lines=53> */
.L_x_712:
        /* <DEDUP_REMOVED lines=59> */
.L_x_714:
        /* <DEDUP_REMOVED lines=18> */
.L_x_715:
        /* <DEDUP_REMOVED lines=71> */
.L_x_716:
[----:B------:R-:W-:Y:S02]  /*1930*/  UMOV UR8, UR51 ;  /* 0x0000003300087c82 */ /* 0x000fe40008000000 */
.L_x_717:
[----:B------:R-:W1:Y:S01]  /*1940*/  S2R R17, SR_TID.X ;  /* 0x0000000000117919 */ /* 0x000e620000002100 */
[----:B------:R-:W-:Y:S01]  /*1950*/  UIADD3 UR6, UP4, UP3, UR6, UR46, UR48 ;  /* 0x0000002e06067290 */ /* 0x000fe2000fb9e030 */
[----:B------:R-:W-:Y:S01]  /*1960*/  SHF.R.S32.HI R231, RZ, 0x1f, R230 ;  /* 0x0000001fffe77819 */ /* 0x000fe200000114e6 */
[----:B------:R-:W-:Y:S01]  /*1970*/  IMAD.U32 R9, RZ, RZ, UR38 ;  /* 0x00000026ff097e24 */ /* 0x000fe2000f8e00ff */
[----:B------:R-:W-:Y:S01]  /*1980*/  BSSY B1, `(.L_x_713) ;  /* 0x0000a11000017945 */ /* 0x000fe20003800000 */
[----:B------:R-:W-:Y:S02]  /*1990*/  UIADD3 UR17, UP2, UP1, UR16, UR6, UR17 ;  /* 0x0000000610117290 */ /* 0x000fe4000f95e011 */
[----:B------:R-:W-:Y:S02]  /*19a0*/  UIADD3.X UR6, UR9, UR49, UR54, UP4, UP3 ;  /* 0x0000003109067290 */ /* 0x000fe4000a7e6436 */
[----:B------:R-:W-:-:S02]  /*19b0*/  UIADD3 UR16, UR13, UR8, URZ ;  /* 0x000000080d107290 */ /* 0x000fc4000fffe03f */
[----:B------:R-:W-:Y:S02]  /*19c0*/  UIADD3.X UR30, UR10, UR6, UR11, UP2, UP1 ;  /* 0x000000060a1e7290 */ /* 0x000fe400097e240b */
[----:B------:R-:W-:Y:S02]  /*19d0*/  ULDC.64 UR8, c[0x0][0x200] ;  /* 0x0000800000087ab9 */ /* 0x000fe40000000a00 */
        /* <DEDUP_REMOVED lines=15> */
[----:B------:R-:W-:Y:S01]  /*1ad0*/  UIADD3 UR6, UR13, UR12, URZ ;  /* 0x0000000c0d067290 */ /* 0x000fe2000fffe03f */
[----:B------:R-:W-:Y:S01]  /*1ae0*/  IMAD.WIDE.U32 R4, R0, c[0x0][0x190], R230 ;  /* 0x0000640000047a25 */ /* 0x000fe200078e00e6 */
[----:B------:R-:W-:Y:S02]  /*1af0*/  UMOV UR32, 0x4 ;  /* 0x0000000400207882 */ /* 0x000fe40000000000 */
[----:B------:R-:W-:Y:S01]  /*1b00*/  UIMAD.WIDE UR6, UR6, UR32, UR8 ;  /* 0x00000020060672a5 */ /* 0x000fe2000f8e0208 */
[----:B------:R-:W-:Y:S01]  /*1b10*/  IMAD R3, R3, c[0x0][0x190], RZ ;  /* 0x0000640003037a24 */ /* 0x000fe200078e02ff */
[----:B------:R-:W-:Y:S01]  /*1b20*/  IADD3 R6, P0, R4, UR39, RZ ;  /* 0x0000002704067c10 */ /* 0x000fe2000ff1e0ff */
[----:B------:R-:W-:Y:S02]  /*1b30*/  ULDC UR39, c[0x0][0x2e8] ;  /* 0x0000ba0000277ab9 */ /* 0x000fe40000000800 */
[----:B------:R-:W-:-:S02]  /*1b40*/  IMAD R0, R0, c[0x0][0x194], R3 ;  /* 0x0000650000007a24 */ /* 0x000fc400078e0203 */
[----:B------:R-:W-:Y:S02]  /*1b50*/  UMOV UR10, UR6 ;  /* 0x00000006000a7c82 */ /* 0x000fe40008000000 */
[----:B------:R-:W-:Y:S01]  /*1b60*/  UIADD3 UR6, -UR14, UR25, UR24 ;  /* 0x000000190e067290 */ /* 0x000fe2000fffe118 */
[----:B------:R-:W-:Y:S01]  /*1b70*/  IADD3.X R7, R5, UR34, R0, P0, !PT ;  /* 0x0000002205077c10 */ /* 0x000fe200087fe400 */
[----:B------:R-:W-:Y:S01]  /*1b80*/  IMAD.U32 R0, RZ, RZ, UR13 ;  /* 0x0000000dff007e24 */ /* 0x000fe2000f8e00ff */
[----:B------:R-:W-:Y:S01]  /*1b90*/  IADD3 R4, P0, R230, UR29, RZ ;  /* 0x0000001de6047c10 */ /* 0x000fe2000ff1e0ff */
[----:B------:R-:W-:Y:S02]  /*1ba0*/  UIADD3 UR6, UR6, -UR39, URZ ;  /* 0x8000002706067290 */ /* 0x000fe4000fffe03f */
[----:B------:R-:W-:Y:S01]  /*1bb0*/  IMAD.WIDE.U32 R6, R9, c[0x0][0x1a8], R6 ;  /* 0x00006a0009067a25 */ /* 0x000fe200078e0006 */
[----:B------:R-:W-:Y:S01]  /*1bc0*/  IADD3.X R5, R231, UR31, RZ, P0, !PT ;  /* 0x0000001fe7057c10 */ /* 0x000fe200087fe4ff */
[----:B------:R-:W-:-:S02]  /*1bd0*/  USHF.R.S32.HI UR13, URZ, 0x1f, UR6 ;  /* 0x0000001f3f0d7899 */ /* 0x000fc40008011406 */
[----:B------:R-:W-:Y:S01]  /*1be0*/  UMOV UR9, UR7 ;  /* 0x0000000700097c82 */ /* 0x000fe20008000000 */
[----:B------:R-:W-:Y:S01]  /*1bf0*/  IADD3 R10, R7, UR21, RZ ;  /* 0x00000015070a7c10 */ /* 0x000fe2000fffe0ff */
[----:B------:R-:W-:Y:S01]  /*1c00*/  IMAD.WIDE.U32 R4, R0, c[0x0][0x370], R4 ;  /* 0x0000dc0000047a25 */ /* 0x000fe200078e0004 */
[----:B------:R-:W-:Y:S01]  /*1c10*/  ULEA.HI UR13, UR13, UR6, URZ, 0x6 ;  /* 0x000000060d0d7291 */ /* 0x000fe2000f8f303f */
[C---:B------:R-:W-:Y:S01]  /*1c20*/  LEA R228, P5, R6.reuse, c[0x0][0x160], 0x1 ;  /* 0x0000580006e47a11 */ /* 0x040fe200078a08ff */
[----:B------:R-:W-:Y:S01]  /*1c30*/  UIADD3 UR6, UR35, -0x1, URZ ;  /* 0xffffffff23067890 */ /* 0x000fe2000fffe03f */
[----:B------:R-:W-:Y:S01]  /*1c40*/  IMAD.U32 R0, RZ, RZ, UR38 ;  /* 0x00000026ff007e24 */ /* 0x000fe2000f8e00ff */
[----:B------:R-:W-:Y:S01]  /*1c50*/  IADD3 R5, R5, UR11, RZ ;  /* 0x0000000b05057c10 */ /* 0x000fe2000fffe0ff */
[----:B------:R-:W-:Y:S01]  /*1c60*/  USHF.R.S32.HI UR13, URZ, 0x6, UR13 ;  /* 0x000000063f0d7899 */ /* 0x000fe2000801140d */
[----:B------:R-:W-:-:S03]  /*1c70*/  LEA.HI.X R229, R6, c[0x0][0x164], R10, 0x1, P5 ;  /* 0x0000590006e57a11 */ /* 0x000fc600028f0c0a */
[----:B------:R-:W-:Y:S01]  /*1c80*/  IMAD.WIDE.U32 R4, R0, c[0x0][0x378], R4 ;  /* 0x0000de0000047a25 */ /* 0x000fe200078e0004 */
[----:B------:R-:W-:Y:S01]  /*1c90*/  LEA.HI R0, R18, R17, RZ, 0x5 ;  /* 0x0000001112007211 */ /* 0x000fe200078f28ff */
[----:B------:R-:W-:-:S03]  /*1ca0*/  UISETP.LT.AND UP1, UPT, URZ, UR13, UPT ;  /* 0x0000000d3f00728c */ /* 0x000fc6000bf21270 */
[----:B------:R-:W-:Y:S01]  /*1cb0*/  LOP3.LUT R8, R0, 0xffffffe0, RZ, 0xc0, !PT ;  /* 0xffffffe000087812 */ /* 0x000fe200078ec0ff */
[----:B------:R-:W-:Y:S01]  /*1cc0*/  USEL UR13, URZ, UR13, !UP1 ;  /* 0x0000000d3f0d7287 */ /* 0x000fe2000c800000 */
[----:B------:R-:W-:Y:S02]  /*1cd0*/  SHF.R.S32.HI R0, RZ, 0x5, R0 ;  /* 0x00000005ff007819 */ /* 0x000fe40000011400 */
[----:B------:R-:W-:Y:S01]  /*1ce0*/  IADD3 R5, R5, UR15, RZ ;  /* 0x0000000f05057c10 */ /* 0x000fe2000fffe0ff */
[----:B------:R-:W-:Y:S01]  /*1cf0*/  IMAD.IADD R8, R17, 0x1, -R8 ;  /* 0x0000000111087824 */ /* 0x000fe200078e0a08 */
[----:B------:R-:W-:-:S03]  /*1d00*/  UISETP.GT.AND UP1, UPT, UR35, UR13, UPT ;  /* 0x0000000d2300728c */ /* 0x000fc6000bf24270 */
[----:B------:R-:W-:Y:S01]  /*1d10*/  IMAD R8, R0, UR47, R8 ;  /* 0x0000002f00087c24 */ /* 0x000fe2000f8e0208 */
[----:B------:R-:W-:Y:S01]  /*1d20*/  ULDC.64 UR34, c[0x0][0x3c8] ;  /* 0x0000f20000227ab9 */ /* 0x000fe20000000a00 */
[----:B------:R-:W-:Y:S01]  /*1d30*/  IMAD R0, R16, c[0x0][0x370], RZ ;  /* 0x0000dc0010007a24 */ /* 0x000fe200078e02ff */
[----:B------:R-:W-:Y:S01]  /*1d40*/  PLOP3.LUT P0, PT, PT, PT, UP1, 0x80, 0x0 ;  /* 0x000000000000781c */ /* 0x000fe20003f0f018 */
[----:B------:R-:W-:-:S04]  /*1d50*/  IMAD.WIDE.U32 R4, R2, c[0x0][0x370], R4 ;  /* 0x0000dc0002047a25 */ /* 0x000fc800078e0004 */
[----:B------:R-:W-:Y:S01]  /*1d60*/  IMAD R3, R2, c[0x0][0x374], R0 ;  /* 0x0000dd0002037a24 */ /* 0x000fe200078e0200 */
[----:B------:R-:W-:Y:S01]  /*1d70*/  IADD3 R0, P3, R8, UR17, RZ ;  /* 0x0000001108007c10 */ /* 0x000fe2000ff7e0ff */
[----:B------:R-:W-:Y:S01]  /*1d80*/  UIMAD.WIDE UR16, UR16, UR32, UR34 ;  /* 0x00000020101072a5 */ /* 0x000fe2000f8e0222 */
[----:B------:R-:W-:Y:S01]  /*1d90*/  LEA R226, P4, R4, c[0x0][0x330], 0x1 ;  /* 0x0000cc0004e27a11 */ /* 0x000fe200078808ff */
[----:B------:R-:W-:Y:S01]  /*1da0*/  IMAD.IADD R3, R5, 0x1, R3 ;  /* 0x0000000105037824 */ /* 0x000fe200078e0203 */
[----:B------:R-:W-:Y:S02]  /*1db0*/  LEA R223, P2, R0, c[0x0][0x350], 0x2 ;  /* 0x0000d40000df7a11 */ /* 0x000fe400078410ff */
[----:B------:R-:W-:Y:S02]  /*1dc0*/  LEA.HI.X.SX32 R8, R8, UR30, 0x1, P3 ;  /* 0x0000001e08087c11 */ /* 0x000fe400098f0eff */
[----:B------:R-:W-:Y:S01]  /*1dd0*/  UMOV UR12, UR16 ;  /* 0x00000010000c7c82 */ /* 0x000fe20008000000 */
[----:B------:R-:W-:Y:S01]  /*1de0*/  LEA.HI.X R227, R4, c[0x0][0x334], R3, 0x1, P4 ;  /* 0x0000cd0004e37a11 */ /* 0x000fe200020f0c03 */
[----:B------:R-:W-:Y:S01]  /*1df0*/  UMOV UR11, UR17 ;  /* 0x00000011000b7c82 */ /* 0x000fe20008000000 */
        /* <DEDUP_REMOVED lines=20> */
.L_x_719:
        /* <DEDUP_REMOVED lines=18> */
.L_x_720:
[----:B------:R1:W5:Y:S01]  /*2060*/  LDL R12, [R1] ;  /* 0x00000000010c7983 */ /* 0x0003620000100800 */
        /* <DEDUP_REMOVED lines=18> */
[----:B-1----:R-:W-:Y:S01]  /*2190*/  MOV R7, R3 ;  /* 0x0000000300077202 */ /* 0x002fe20000000f00 */
[----:B------:R-:W-:Y:S01]  /*21a0*/  IMAD R0, R16, c[0x0][0x3a0], RZ ;  /* 0x0000e80010007a24 */ /* 0x000fe200078e02ff */
[----:B------:R-:W-:Y:S01]  /*21b0*/  ISETP.GE.AND P2, PT, R230, c[0x0][0x220], PT ;  /* 0x00008800e6007a0c */ /* 0x000fe20003f46270 */
[----:B------:R-:W-:Y:S01]  /*21c0*/  IMAD.MOV.U32 R6, RZ, RZ, R4 ;  /* 0x000000ffff067224 */ /* 0x000fe200078e0004 */
[----:B-----5:R-:W-:Y:S01]  /*21d0*/  ISETP.GE.AND P1, PT, R12, c[0x0][0x220], PT ;  /* 0x000088000c007a0c */ /* 0x020fe20003f26270 */
[C---:B------:R-:W-:Y:S02]  /*21e0*/  IMAD R0, R2.reuse, c[0x0][0x3a4], R0 ;  /* 0x0000e90002007a24 */ /* 0x040fe400078e0200 */
[----:B------:R-:W-:-:S04]  /*21f0*/  IMAD.WIDE.U32 R8, R2, c[0x0][0x3a0], R6 ;  /* 0x0000e80002087a25 */ /* 0x000fc800078e0006 */
[----:B------:R-:W-:Y:S01]  /*2200*/  IMAD.IADD R0, R9, 0x1, R0 ;  /* 0x0000000109007824 */ /* 0x000fe200078e0200 */
[----:B------:R-:W-:-:S04]  /*2210*/  LEA R6, P0, R8, c[0x0][0x340], 0x1 ;  /* 0x0000d00008067a11 */ /* 0x000fc800078008ff */
[----:B------:R-:W-:-:S05]  /*2220*/  LEA.HI.X R7, R8, c[0x0][0x344], R0, 0x1, P0 ;  /* 0x0000d10008077a11 */ /* 0x000fca00000f0c00 */
[----:B------:R1:W-:Y:S04]  /*2230*/  @!P2 STG.E.128 [R6.64], RZ ;  /* 0x000000ff0600a986 */ /* 0x0003e8000c101d04 */
[----:B------:R1:W-:Y:S02]  /*2240*/  @!P1 STG.E.128 [R6.64+0x80], RZ ;  /* 0x000080ff06009986 */ /* 0x0003e4000c101d04 */
.L_x_722:
[----:B-1----:R-:W-:Y:S05]  /*2250*/  BSYNC B0 ;  /* 0x0000000000007941 */ /* 0x002fea0003800000 */
.L_x_721:
[----:B------:R-:W-:Y:S01]  /*2260*/  IADD3 R0, R2, 0x20, RZ ;  /* 0x0000002002007810 */ /* 0x000fe20007ffe0ff */
[----:B------:R-:W-:Y:S03]  /*2270*/  BSSY B0, `(.L_x_723) ;  /* 0x0000011000007945 */ /* 0x000fe60003800000 */
[----:B------:R-:W-:-:S13]  /*2280*/  ISETP.GE.AND P4, PT, R0, UR6, PT ;  /* 0x0000000600007c0c */ /* 0x000fda000bf86270 */
[----:B------:R-:W-:Y:S05]  /*2290*/  @P4 BRA `(.L_x_724) ;  /* 0x000000e000004947 */ /* 0x000fea0003800000 */
[----:B------:R-:W-:Y:S02]  /*22a0*/  IADD3 R0, P0, R2, 0x20, RZ ;  /* 0x0000002002007810 */ /* 0x000fe40007f1e0ff */
[----:B------:R-:W-:Y:S02]  /*22b0*/  MOV R7, R3 ;  /* 0x0000000300077202 */ /* 0x000fe40000000f00 */
[----:B------:R-:W-:Y:S01]  /*22c0*/  ISETP.GE.AND P1, PT, R230, c[0x0][0x220], PT ;  /* 0x00008800e6007a0c */ /* 0x000fe20003f26270 */
[----:B------:R-:W-:Y:S01]  /*22d0*/  IMAD.X R6, RZ, RZ, R16, P0 ;  /* 0x000000ffff067224 */ /* 0x000fe200000e0610 */
[----:B-----5:R-:W-:-:S03]  /*22e0*/  ISETP.GE.AND P0, PT, R12, c[0x0][0x220], PT ;  /* 0x000088000c007a0c */ /* 0x020fc60003f06270 */
        /* <DEDUP_REMOVED lines=9> */
.L_x_724:
[----:B------:R-:W-:Y:S05]  /*2380*/  BSYNC B0 ;  /* 0x0000000000007941 */ /* 0x000fea0003800000 */
.L_x_723:
        /* <DEDUP_REMOVED lines=18> */
.L_x_726:
[----:B------:R-:W-:Y:S05]  /*24b0*/  BSYNC B0 ;  /* 0x0000000000007941 */ /* 0x000fea0003800000 */
.L_x_725:
[----:B------:R-:W-:Y:S01]  /*24c0*/  IADD3 R0, R2, 0x60, RZ ;  /* 0x0000006002007810 */ /* 0x000fe20007ffe0ff */
[----:B------:R-:W-:Y:S03]  /*24d0*/  BSSY B0, `(.L_x_727) ;  /* 0x0000010000007945 */ /* 0x000fe60003800000 */
[----:B------:R-:W-:-:S13]  /*24e0*/  ISETP.GE.AND P2, PT, R0, UR6, PT ;  /* 0x0000000600007c0c */ /* 0x000fda000bf46270 */
[----:B------:R-:W-:Y:S05]  /*24f0*/  @P2 BRA `(.L_x_728) ;  /* 0x000000d000002947 */ /* 0x000fea0003800000 */
[----:B------:R-:W-:Y:S02]  /*2500*/  IADD3 R0, P0, R2, 0x60, RZ ;  /* 0x0000006002007810 */ /* 0x000fe40007f1e0ff */
[----:B------:R-:W-:-:S03]  /*2510*/  ISETP.GE.AND P1, PT, R230, c[0x0][0x220], PT ;  /* 0x00008800e6007a0c */ /* 0x000fc60003f26270 */
[----:B------:R-:W-:Y:S01]  /*2520*/  IMAD.X R5, RZ, RZ, R16, P0 ;  /* 0x000000ffff057224 */ /* 0x000fe200000e0610 */
[----:B-----5:R-:W-:-:S03]  /*2530*/  ISETP.GE.AND P0, PT, R12, c[0x0][0x220], PT ;  /* 0x000088000c007a0c */ /* 0x020fc60003f06270 */
        /* <DEDUP_REMOVED lines=9> */
.L_x_728:
[----:B------:R-:W-:Y:S05]  /*25d0*/  BSYNC B0 ;  /* 0x0000000000007941 */ /* 0x000fea0003800000 */
.L_x_727:
        /* <DEDUP_REMOVED lines=27> */
.L_x_730:
[----:B------:R-:W-:Y:S05]  /*2790*/  BSYNC B0 ;  /* 0x0000000000007941 */ /* 0x000fea0003800000 */
.L_x_729:
[----:B------:R-:W-:Y:S01]  /*27a0*/  BSSY B0, `(.L_x_731) ;  /* 0x0000010000007945 */ /* 0x000fe20003800000 */
        /* <DEDUP_REMOVED lines=15> */
.L_x_732:
[----:B------:R-:W-:Y:S05]  /*28a0*/  BSYNC B0 ;  /* 0x0000000000007941 */ /* 0x000fea0003800000 */
.L_x_731:
        /* <DEDUP_REMOVED lines=16> */
.L_x_734:
[----:B------:R-:W-:Y:S05]  /*29b0*/  BSYNC B0 ;  /* 0x0000000000007941 */ /* 0x000fea0003800000 */
.L_x_733:
        /* <DEDUP_REMOVED lines=12> */
[----:B-----5:R-:W-:-:S13]  /*2a80*/  ISETP.GE.AND P0, PT, R12, c[0x0][0x220], PT ;  /* 0x000088000c007a0c */ /* 0x020fda0003f06270 */
[----:B------:R-:W-:Y:S05]  /*2a90*/  @P0 BRA `(.L_x_735) ;  /* 0x00008ff000000947 */ /* 0x000fea0003800000 */
[----:B------:R3:W-:Y:S01]  /*2aa0*/  STG.E.128 [R2.64+0x80], RZ ;  /* 0x000080ff02007986 */ /* 0x0007e2000c101d04 */
[----:B------:R-:W-:Y:S05]  /*2ab0*/  BRA `(.L_x_735) ;  /* 0x00008fd000007947 */ /* 0x000fea0003800000 */
.L_x_718:
[----:B------:R-:W2:Y:S01]  /*2ac0*/  LDL R15, [R1+0x2c] ;  /* 0x00002c00010f7983 */ /* 0x000ea20000100800 */
        /* <DEDUP_REMOVED lines=13> */
[----:B------:R-:W2:Y:S01]  /*2ba0*/  LDL R8, [R1] ;  /* 0x0000000001087983 */ /* 0x000ea20000100800 */
[----:B------:R-:W-:-:S13]  /*2bb0*/  ISETP.GE.AND P2, PT, R230, c[0x0][0x220], PT ;  /* 0x00008800e6007a0c */ /* 0x000fda0003f46270 */
[----:B------:R3:W-:Y:S04]  /*2bc0*/  @P2 STS.128 [R0+0x8000], RZ ;  /* 0x008000ff00002388 */ /* 0x0007e80000000c00 */
[----:B------:R-:W-:Y:S01]  /*2bd0*/  @!PT LDS RZ, [RZ] ;  /* 0x00000000fffff984 */ /* 0x000fe20000000800 */
[----:B------:R-:W-:Y:S01]  /*2be0*/  @!PT LDS RZ, [RZ] ;  /* 0x00000000fffff984 */ /* 0x000fe20000000800 */
[----:B------:R-:W-:Y:S01]  /*2bf0*/  @!PT LDS RZ, [RZ] ;  /* 0x00000000fffff984 */ /* 0x000fe20000000800 */
[----:B------:R3:W-:Y:S01]  /*2c00*/  @!P2 LDGSTS.E.BYPASS.LTC128B.128 [R0+0x8000], [R226.64] ;  /* 0x08000000e200afae */ /* 0x0007e2000b901d44 */
[----:B--2---:R-:W-:-:S13]  /*2c10*/  ISETP.GE.AND P0, PT, R8, c[0x0][0x220], PT ;  /* 0x0000880008007a0c */ /* 0x004fda0003f06270 */
[----:B------:R3:W-:Y:S01]  /*2c20*/  @P0 STS.128 [R0+0xa000], RZ ;  /* 0x00a000ff00000388 */ /* 0x0007e20000000c00 */
[----:B------:R-:W-:Y:S05]  /*2c30*/  @P0 BRA `(.L_x_737) ;  /* 0x0000004000000947 */ /* 0x000fea0003800000 */
[----:B------:R-:W-:Y:S01]  /*2c40*/  @!PT LDS RZ, [RZ] ;  /* 0x00000000fffff984 */ /* 0x000fe20000000800 */
[----:B------:R-:W-:Y:S01]  /*2c50*/  @!PT LDS RZ, [RZ] ;  /* 0x00000000fffff984 */ /* 0x000fe20000000800 */
[----:B------:R-:W-:Y:S01]  /*2c60*/  @!PT LDS RZ, [RZ] ;  /* 0x00000000fffff984 */ /* 0x000fe20000000800 */
[----:B------:R2:W-:Y:S02]  /*2c70*/  LDGSTS.E.BYPASS.LTC128B.128 [R0+0xa000], [R226.64+0x80] ;  /* 0x0a000080e2007fae */ /* 0x0005e4000b901d44 */
.L_x_737:
[----:B------:R-:W-:Y:S05]  /*2c80*/  BSYNC B0 ;  /* 0x0000000000007941 */ /* 0x000fea0003800000 */
.L_x_736:
[----:B------:R-:W-:Y:S01]  /*2c90*/  IADD3 R14, R2, 0x20, RZ ;  /* 0x00000020020e7810 */ /* 0x000fe20007ffe0ff */
[----:B------:R-:W-:Y:S03]  /*2ca0*/  BSSY B0, `(.L_x_738) ;  /* 0x000001d000007945 */ /* 0x000fe60003800000 */
[----:B------:R-:W-:-:S13]  /*2cb0*/  ISETP.GE.AND P0, PT, R14, UR7, PT ;  /* 0x000000070e007c0c */ /* 0x000fda000bf06270 */
[----:B------:R4:W-:Y:S04]  /*2cc0*/  @P0 STS.128 [R0+0x9000], RZ ;  /* 0x009000ff00000388 */ /* 0x0009e80000000c00 */
[----:B------:R4:W-:Y:S01]  /*2cd0*/  @P0 STS.128 [R0+0xb000], RZ ;  /* 0x00b000ff00000388 */ /* 0x0009e20000000c00 */
[----:B------:R-:W-:Y:S05]  /*2ce0*/  @P0 BRA `(.L_x_739) ;  /* 0x0000018000000947 */ /* 0x000fea0003800000 */
[----:B------:R-:W5:Y:S01]  /*2cf0*/  LDL R8, [R1] ;  /* 0x0000000001087983 */ /* 0x000f620000100800 */
[----:B------:R-:W-:-:S13]  /*2d00*/  ISETP.GE.AND P3, PT, R230, c[0x0][0x220], PT ;  /* 0x00008800e6007a0c */ /* 0x000fda0003f66270 */
[----:B------:R-:W-:Y:S01]  /*2d10*/  @!P3 IMAD.MOV.U32 R9, RZ, RZ, c[0x0][0x370] ;  /* 0x0000dc00ff09b624 */ /* 0x000fe200078e00ff */
[----:B------:R1:W-:Y:S01]  /*2d20*/  @P3 STS.128 [R0+0x9000], RZ ;  /* 0x009000ff00003388 */ /* 0x0003e20000000c00 */
[----:B------:R-:W-:Y:S01]  /*2d30*/  @!P3 IMAD.MOV.U32 R12, RZ, RZ, c[0x0][0x374] ;  /* 0x0000dd00ff0cb624 */ /* 0x000fe200078e00ff */
[----:B-----5:R-:W-:Y:S02]  /*2d40*/  ISETP.GE.AND P2, PT, R8, c[0x0][0x220], PT ;  /* 0x0000880008007a0c */ /* 0x020fe40003f46270 */
        /* <DEDUP_REMOVED lines=18> */
.L_x_739:
[----:B------:R-:W-:Y:S05]  /*2e70*/  BSYNC B0 ;  /* 0x0000000000007941 */ /* 0x000fea0003800000 */
.L_x_738:
        /* <DEDUP_REMOVED lines=15> */
.L_x_741:
[----:B------:R-:W5:Y:S01]  /*2f70*/  LDL R3, [R1] ;  /* 0x0000000001037983 */ /* 0x000f620000100800 */
[----:B------:R-:W-:-:S13]  /*2f80*/  ISETP.GE.AND P3, PT, R230, c[0x0][0x220], PT ;  /* 0x00008800e6007a0c */ /* 0x000fda0003f66270 */
[----:B------:R1:W-:Y:S04]  /*2f90*/  @P3 STS [R217], RZ ;  /* 0x000000ffd9003388 */ /* 0x0003e80000000800 */
[----:B------:R1:W-:Y:S04]  /*2fa0*/  @P3 STS [R217+0x4], RZ ;  /* 0x000004ffd9003388 */ /* 0x0003e80000000800 */
[----:B------:R1:W-:Y:S04]  /*2fb0*/  @P3 STS [R217+0x8], RZ ;  /* 0x000008ffd9003388 */ /* 0x0003e80000000800 */
[----:B------:R1:W-:Y:S04]  /*2fc0*/  @P3 STS [R217+0xc], RZ ;  /* 0x00000cffd9003388 */ /* 0x0003e80000000800 */
[----:B------:R-:W-:Y:S01]  /*2fd0*/  @!PT LDS RZ, [RZ] ;  /* 0x00000000fffff984 */ /* 0x000fe20000000800 */
[----:B------:R-:W-:Y:S01]  /*2fe0*/  @!PT LDS RZ, [RZ] ;  /* 0x00000000fffff984 */ /* 0x000fe20000000800 */
[----:B------:R-:W-:Y:S01]  /*2ff0*/  @!PT LDS RZ, [RZ] ;  /* 0x00000000fffff984 */ /* 0x000fe20000000800 */
[----:B------:R1:W-:Y:S01]  /*3000*/  @!P3 LDGSTS.E.BYPASS.LTC128B.128 [R217], [R228.64] ;  /* 0x00000000e4d9bfae */ /* 0x0003e2000b901d44 */
[----:B-----5:R-:W-:-:S13]  /*3010*/  ISETP.GE.AND P1, PT, R3, c[0x0][0x220], PT ;  /* 0x0000880003007a0c */ /* 0x020fda0003f26270 */
        /* <DEDUP_REMOVED lines=9> */
.L_x_742:
[----:B------:R-:W-:Y:S05]  /*30b0*/  BSYNC B0 ;  /* 0x0000000000007941 */ /* 0x000fea0003800000 */
.L_x_740:
        /* <DEDUP_REMOVED lines=14> */
.L_x_744:
[----:B------:R-:W5:Y:S01]  /*31a0*/  LDL R4, [R1] ;  /* 0x0000000001047983 */ /* 0x000f620000100800 */
[----:B------:R-:W-:-:S13]  /*31b0*/  ISETP.GE.AND P1, PT, R230, c[0x0][0x220], PT ;  /* 0x00008800e6007a0c */ /* 0x000fda0003f26270 */
[----:B------:R-:W-:Y:S01]  /*31c0*/  @!P1 IMAD.MOV.U32 R3, RZ, RZ, c[0x0][0x190] ;  /* 0x00006400ff039624 */ /* 0x000fe200078e00ff */
[----:B------:R1:W-:Y:S01]  /*31d0*/  @P1 STS [R217+0x1000], RZ ;  /* 0x001000ffd9001388 */ /* 0x0003e20000000800 */
[----:B------:R-:W-:-:S03]  /*31e0*/  @!P1 IMAD.MOV.U32 R5, RZ, RZ, c[0x0][0x194] ;  /* 0x00006500ff059624 */ /* 0x000fc600078e00ff */
[----:B------:R1:W-:Y:S04]  /*31f0*/  @P1 STS [R217+0x1004], RZ ;  /* 0x001004ffd9001388 */ /* 0x0003e80000000800 */
[----:B------:R1:W-:Y:S04]  /*3200*/  @P1 STS [R217+0x1008], RZ ;  /* 0x001008ffd9001388 */ /* 0x0003e80000000800 */
[----:B------:R1:W-:Y:S01]  /*3210*/  @P1 STS [R217+0x100c], RZ ;  /* 0x00100cffd9001388 */ /* 0x0003e20000000800 */
[----:B-----5:R-:W-:Y:S02]  /*3220*/  ISETP.GE.AND P0, PT, R4, c[0x0][0x220], PT ;  /* 0x0000880004007a0c */ /* 0x020fe40003f06270 */
[----:B------:R-:W-:-:S04]  /*3230*/  @!P1 LEA R4, P3, R3, R228, 0x6 ;  /* 0x000000e403049211 */ /* 0x000fc800078630ff */
[----:B------:R-:W-:-:S05]  /*3240*/  @!P1 LEA.HI.X R5, R3, R229, R5, 0x6, P3 ;  /* 0x000000e503059211 */ /* 0x000fca00018f3405 */
        /* <DEDUP_REMOVED lines=17> */
.L_x_745:
[----:B------:R-:W-:Y:S05]  /*3360*/  BSYNC B0 ;  /* 0x0000000000007941 */ /* 0x000fea0003800000 */
.L_x_743:
[----:B------:R-:W5:Y:S01]  /*3370*/  LDL R19, [R1+0x58] ;  /* 0x0000580001137983 */ /* 0x000f620000100800 */
[----:B------:R-:W-:Y:S01]  /*3380*/  IMAD.MOV.U32 R12, RZ, RZ, 0x7f800000 ;  /* 0x7f800000ff0c7424 */ /* 0x000fe200078e00ff */
[----:B------:R-:W-:Y:S01]  /*3390*/  ULDC.64 UR16, c[0x0][0x198] ;  /* 0x0000660000107ab9 */ /* 0x000fe20000000a00 */
[----:B------:R-:W-:Y:S02]  /*33a0*/  IMAD.MOV.U32 R10, RZ, RZ, 0x7f800000 ;  /* 0x7f800000ff0a7424 */ /* 0x000fe400078e00ff */
[----:B------:R-:W-:Y:S02]  /*33b0*/  IMAD.MOV.U32 R9, RZ, RZ, 0x7f800000 ;  /* 0x7f800000ff097424 */ /* 0x000fe400078e00ff */
[----:B------:R-:W-:Y:S01]  /*33c0*/  IMAD.MOV.U32 R20, RZ, RZ, 0x7f800000 ;  /* 0x7f800000ff147424 */ /* 0x000fe200078e00ff */
[C---:B-----5:R-:W-:Y:S02]  /*33d0*/  IADD3 R3, R19.reuse, 0x28, RZ ;  /* 0x0000002813037810 */ /* 0x060fe40007ffe0ff */
[----:B-1----:R-:W-:-:S02]  /*33e0*/  IADD3 R4, R19, 0x8, RZ ;  /* 0x0000000813047810 */ /* 0x002fc40007ffe0ff */
[----:B------:R-:W-:Y:S02]  /*33f0*/  ISETP.GE.AND P3, PT, R3, UR7, PT ;  /* 0x0000000703007c0c */ /* 0x000fe4000bf66270 */
[C---:B------:R-:W-:Y:S02]  /*3400*/  IADD3 R5, R19.reuse, 0x20, RZ ;  /* 0x0000002013057810 */ /* 0x040fe40007ffe0ff */
[----:B------:R-:W-:Y:S01]  /*3410*/  ISETP.GE.AND P5, PT, R4, UR7, PT ;  /* 0x0000000704007c0c */ /* 0x000fe2000bfa6270 */
[----:B------:R-:W-:Y:S01]  /*3420*/  IMAD.SHL.U32 R4, R19, 0x4, RZ ;  /* 0x0000000413047824 */ /* 0x000fe200078e00ff */
[----:B------:R-:W-:Y:S02]  /*3430*/  SHF.R.S32.HI R15, RZ, 0x1f, R19 ;  /* 0x0000001fff0f7819 */ /* 0x000fe40000011413 */
[----:B------:R-:W-:Y:S02]  /*3440*/  ISETP.GE.AND P4, PT, R5, UR7, PT ;  /* 0x0000000705007c0c */ /* 0x000fe4000bf86270 */
[----:B------:R-:W-:-:S02]  /*3450*/  ISETP.GE.AND P6, PT, R19, UR7, PT ;  /* 0x0000000713007c0c */ /* 0x000fc4000bfc6270 */
[----:B------:R-:W-:Y:S02]  /*3460*/  SHF.R.S32.HI R5, RZ, 0x1f, R3 ;  /* 0x0000001fff057819 */ /* 0x000fe40000011403 */
[----:B------:R-:W-:Y:S02]  /*3470*/  @!P3 LEA R6, P0, R3, UR10, 0x2 ;  /* 0x0000000a0306bc11 */ /* 0x000fe4000f8010ff */
[----:B------:R-:W-:Y:S02]  /*3480*/  IADD3 R4, P1, R4, UR10, RZ ;  /* 0x0000000a04047c10 */ /* 0x000fe4000ff3e0ff */
[----:B------:R-:W-:Y:S02]  /*3490*/  SHF.L.U64.HI R8, R19, 0x2, R15 ;  /* 0x0000000213087819 */ /* 0x000fe4000001020f */
[----:B------:R-:W-:Y:S02]  /*34a0*/  @!P3 LEA.HI.X R7, R3, UR9, R5, 0x2, P0 ;  /* 0x000000090307bc11 */ /* 0x000fe400080f1405 */
[----:B------:R-:W-:-:S03]  /*34b0*/  IADD3.X R5, R8, UR9, RZ, P1, !PT ;  /* 0x0000000908057c10 */ /* 0x000fc60008ffe4ff */
[----:B------:R-:W5:Y:S04]  /*34c0*/  @!P3 LDG.E R9, [R6.64] ;  /* 0x000000040609b981 */ /* 0x000f68000c1e1900 */
[----:B--2---:R-:W2:Y:S04]  /*34d0*/  @!P5 LDG.E R12, [R4.64+0x20] ;  /* 0x00002004040cd981 */ /* 0x004ea8000c1e1900 */
[----:B---3--:R-:W3:Y:S04]  /*34e0*/  @!P4 LDG.E R10, [R4.64+0x80] ;  /* 0x00008004040ac981 */ /* 0x008ee8000c1e1900 */
[----:B----4-:R-:W4:Y:S01]  /*34f0*/  @!P6 LDG.E R20, [R4.64] ;  /* 0x000000040414e981 */ /* 0x010f22000c1e1900 */
[----:B------:R-:W-:-:S06]  /*3500*/  UIMAD UR7, UR18, -0x80, UR14 ;  /* 0xffffff80120778a4 */ /* 0x000fcc000f8e020e */
[----:B------:R-:W-:Y:S01]  /*3510*/  ISETP.GE.AND P6, PT, R2, UR7, PT ;  /* 0x0000000702007c0c */ /* 0x000fe2000bfc6270 */
[----:B------:R-:W-:-:S04]  /*3520*/  UIMAD UR8, UR20, UR16, URZ ;  /* 0x00000010140872a4 */ /* 0x000fc8000f8e023f */
[----:B------:R-:W-:-:S08]  /*3530*/  UIMAD UR8, UR24, UR17, UR8 ;  /* 0x00000011180872a4 */ /* 0x000fd0000f8e0208 */
[----:B------:R-:W-:Y:S04]  /*3540*/  @P6 STS.128 [R0+0xc000], RZ ;  /* 0x00c000ff00006388 */ /* 0x000fe80000000c00 */
[----:B------:R-:W-:Y:S01]  /*3550*/  @P6 STS.128 [R0+0x10000], RZ ;  /* 0x010000ff00006388 */ /* 0x000fe20000000c00 */
[----:B------:R-:W-:Y:S01]  /*3560*/  IMAD.U32 R3, RZ, RZ, UR8 ;  /* 0x00000008ff037e24 */ /* 0x000fe2000f8e00ff */
[----:B------:R-:W-:Y:S02]  /*3570*/  BSSY B0, `(.L_x_746) ;  /* 0x0000026000007945 */ /* 0x000fe40003800000 */
[----:B--2---:R1:W-:Y:S04]  /*3580*/  STL [R1+0x10], R12 ;  /* 0x0000100c01007387 */ /* 0x0043e80000100800 */
[----:B---3--:R2:W-:Y:S04]  /*3590*/  STL [R1+0x4], R10 ;  /* 0x0000040a01007387 */ /* 0x0085e80000100800 */
[----:B-----5:R3:W-:Y:S04]  /*35a0*/  STL [R1+0x8], R9 ;  /* 0x0000080901007387 */ /* 0x0207e80000100800 */
[----:B----4-:R3:W-:Y:S01]  /*35b0*/  STL [R1+0xc], R20 ;  /* 0x00000c1401007387 */ /* 0x0107e20000100800 */
[----:B-1----:R-:W-:-:S04]  /*35c0*/  IMAD.U32 R12, RZ, RZ, UR24 ;  /* 0x00000018ff0c7e24 */ /* 0x002fc8000f8e00ff */
[----:B------:R-:W-:-:S05]  /*35d0*/  IMAD.WIDE.U32 R4, R12, c[0x0][0x198], R230 ;  /* 0x000066000c047a25 */ /* 0x000fca00078e00e6 */
[----:B------:R-:W-:-:S04]  /*35e0*/  IADD3 R6, P0, R4, UR22, RZ ;  /* 0x0000001604067c10 */ /* 0x000fc8000ff1e0ff */
[----:B------:R-:W-:Y:S01]  /*35f0*/  IADD3.X R7, R5, UR28, R3, P0, !PT ;  /* 0x0000001c05077c10 */ /* 0x000fe200087fe403 */
[----:B------:R-:W-:-:S04]  /*3600*/  IMAD R3, R13, c[0x0][0x1b0], RZ ;  /* 0x00006c000d037a24 */ /* 0x000fc800078e02ff */
[C---:B------:R-:W-:Y:S02]  /*3610*/  IMAD R3, R11.reuse, c[0x0][0x1b4], R3 ;  /* 0x00006d000b037a24 */ /* 0x040fe400078e0203 */
[----:B------:R-:W-:-:S04]  /*3620*/  IMAD.WIDE.U32 R6, R11, c[0x0][0x1b0], R6 ;  /* 0x00006c000b067a25 */ /* 0x000fc800078e0006 */
[----:B--2---:R-:W-:Y:S01]  /*3630*/  IMAD.IADD R10, R7, 0x1, R3 ;  /* 0x00000001070a7824 */ /* 0x004fe200078e0203 */
[----:B------:R-:W-:Y:S05]  /*3640*/  @P6 BRA `(.L_x_747) ;  /* 0x0000018000006947 */ /* 0x000fea0003800000 */
[----:B---3--:R-:W2:Y:S01]  /*3650*/  LDL R9, [R1] ;  /* 0x0000000001097983 */ /* 0x008ea20000100800 */
[----:B------:R-:W-:Y:S01]  /*3660*/  ISETP.GE.AND P1, PT, R230, c[0x0][0x220], PT ;  /* 0x00008800e6007a0c */ /* 0x000fe20003f26270 */
[----:B------:R-:W-:Y:S01]  /*3670*/  IMAD R3, R16, c[0x0][0x198], RZ ;  /* 0x0000660010037a24 */ /* 0x000fe200078e02ff */
[----:B------:R-:W-:Y:S01]  /*3680*/  MOV R5, R10 ;  /* 0x0000000a00057202 */ /* 0x000fe20000000f00 */
[----:B------:R-:W-:Y:S02]  /*3690*/  IMAD.MOV.U32 R4, RZ, RZ, R6 ;  /* 0x000000ffff047224 */ /* 0x000fe400078e0006 */
[C---:B------:R-:W-:Y:S02]  /*36a0*/  IMAD R3, R2.reuse, c[0x0][0x19c], R3 ;  /* 0x0000670002037a24 */ /* 0x040fe400078e0203 */
[----:B------:R-:W-:-:S04]  /*36b0*/  IMAD.WIDE.U32 R4, R2, c[0x0][0x198], R4 ;  /* 0x0000660002047a25 */ /* 0x000fc800078e0004 */
[----:B------:R-:W-:Y:S02]  /*36c0*/  IMAD.IADD R3, R5, 0x1, R3 ;  /* 0x0000000105037824 */ /* 0x000fe400078e0203 */
[C---:B------:R-:W-:Y:S01]  /*36d0*/  @!P1 LEA R8, P3, R4.reuse, c[0x0][0x168], 0x1 ;  /* 0x00005a0004089a11 */ /* 0x040fe200078608ff */
[----:B------:R1:W-:Y:S01]  /*36e0*/  @P1 STS.128 [R0+0xc000], RZ ;  /* 0x00c000ff00001388 */ /* 0x0003e20000000c00 */
[----:B--2---:R-:W-:Y:S02]  /*36f0*/  ISETP.GE.AND P0, PT, R9, c[0x0][0x220], PT ;  /* 0x0000880009007a0c */ /* 0x004fe40003f06270 */
[----:B------:R-:W-:-:S05]  /*3700*/  @!P1 LEA.HI.X R9, R4, c[0x0][0x16c], R3, 0x1, P3 ;  /* 0x00005b0004099a11 */ /* 0x000fca00018f0c03 */
[----:B------:R-:W-:Y:S01]  /*3710*/  @!PT LDS RZ, [RZ] ;  /* 0x00000000fffff984 */ /* 0x000fe20000000800 */
[----:B------:R-:W-:Y:S01]  /*3720*/  @!PT LDS RZ, [RZ] ;  /* 0x00000000fffff984 */ /* 0x000fe20000000800 */
[----:B------:R-:W-:Y:S01]  /*3730*/  @!PT LDS RZ, [RZ] ;  /* 0x00000000fffff984 */ /* 0x000fe20000000800 */
[----:B------:R1:W-:Y:S06]  /*3740*/  @!P1 LDGSTS.E.BYPASS.LTC128B.128 [R0+0xc000], [R8.64] ;  /* 0x0c00000008009fae */ /* 0x0003ec000b901d44 */
        /* <DEDUP_REMOVED lines=8> */
.L_x_747:
[----:B---3--:R-:W-:Y:S05]  /*37d0*/  BSYNC B0 ;  /* 0x0000000000007941 */ /* 0x008fea0003800000 */
.L_x_746:
[----:B------:R-:W-:Y:S01]  /*37e0*/  ISETP.GE.AND P5, PT, R14, UR7, PT ;  /* 0x000000070e007c0c */ /* 0x000fe2000bfa6270 */
[----:B------:R-:W-:-:S12]  /*37f0*/  BSSY B0, `(.L_x_748) ;  /* 0x000001e000007945 */ /* 0x000fd80003800000 */
[----:B------:R2:W-:Y:S04]  /*3800*/  @P5 STS.128 [R0+0xd000], RZ ;  /* 0x00d000ff00005388 */ /* 0x0005e80000000c00 */
[----:B------:R2:W-:Y:S01]  /*3810*/  @P5 STS.128 [R0+0x11000], RZ ;  /* 0x011000ff00005388 */ /* 0x0005e20000000c00 */
[----:B------:R-:W-:Y:S05]  /*3820*/  @P5 BRA `(.L_x_749) ;  /* 0x000001a000005947 */ /* 0x000fea0003800000 */
[----:B-1----:R-:W3:Y:S01]  /*3830*/  LDL R9, [R1] ;  /* 0x0000000001097983 */ /* 0x002ee20000100800 */
[----:B------:R-:W-:Y:S02]  /*3840*/  IADD3 R3, P0, R2, 0x20, RZ ;  /* 0x0000002002037810 */ /* 0x000fe40007f1e0ff */
[----:B------:R-:W-:Y:S02]  /*3850*/  ISETP.GE.AND P1, PT, R230, c[0x0][0x220], PT ;  /* 0x00008800e6007a0c */ /* 0x000fe40003f26270 */
[----:B------:R-:W-:Y:S01]  /*3860*/  MOV R5, R10 ;  /* 0x0000000a00057202 */ /* 0x000fe20000000f00 */
[----:B------:R-:W-:-:S04]  /*3870*/  IMAD.X R4, RZ, RZ, R16, P0 ;  /* 0x000000ffff047224 */ /* 0x000fc800000e0610 */
[----:B------:R-:W-:Y:S02]  /*3880*/  IMAD R8, R4, c[0x0][0x198], RZ ;  /* 0x0000660004087a24 */ /* 0x000fe400078e02ff */
[----:B------:R-:W-:-:S04]  /*3890*/  IMAD.MOV.U32 R4, RZ, RZ, R6 ;  /* 0x000000ffff047224 */ /* 0x000fc800078e0006 */
[C---:B------:R-:W-:Y:S01]  /*38a0*/  IMAD.WIDE.U32 R4, R3.reuse, c[0x0][0x198], R4 ;  /* 0x0000660003047a25 */ /* 0x040fe200078e0004 */
[----:B------:R1:W-:Y:S03]  /*38b0*/  @P1 STS.128 [R0+0xd000], RZ ;  /* 0x00d000ff00001388 */ /* 0x0003e60000000c00 */
[----:B------:R-:W-:Y:S01]  /*38c0*/  IMAD R3, R3, c[0x0][0x19c], R8 ;  /* 0x0000670003037a24 */ /* 0x000fe200078e0208 */
[----:B------:R-:W-:-:S03]  /*38d0*/  @!P1 LEA R8, P3, R4, c[0x0][0x168], 0x1 ;  /* 0x00005a0004089a11 */ /* 0x000fc600078608ff */
[----:B------:R-:W-:Y:S01]  /*38e0*/  IMAD.IADD R3, R5, 0x1, R3 ;  /* 0x0000000105037824 */ /* 0x000fe200078e0203 */
[----:B---3--:R-:W-:-:S04]  /*38f0*/  ISETP.GE.AND P0, PT, R9, c[0x0][0x220], PT ;  /* 0x0000880009007a0c */ /* 0x008fc80003f06270 */
        /* <DEDUP_REMOVED lines=13> */
.L_x_749:
[----:B------:R-:W-:Y:S05]  /*39d0*/  BSYNC B0 ;  /* 0x0000000000007941 */ /* 0x000fea0003800000 */
.L_x_748:
[----:B------:R-:W-:Y:S01]  /*39e0*/  IADD3 R3, R2, 0x40, RZ ;  /* 0x0000004002037810 */ /* 0x000fe20007ffe0ff */
[----:B------:R-:W-:Y:S03]  /*39f0*/  BSSY B0, `(.L_x_750) ;  /* 0x000001f000007945 */ /* 0x000fe60003800000 */
[----:B------:R-:W-:-:S13]  /*3a00*/  ISETP.GE.AND P4, PT, R3, UR7, PT ;  /* 0x0000000703007c0c */ /* 0x000fda000bf86270 */
[----:B------:R3:W-:Y:S04]  /*3a10*/  @P4 STS.128 [R0+0xe000], RZ ;  /* 0x00e000ff00004388 */ /* 0x0007e80000000c00 */
[----:B------:R3:W-:Y:S01]  /*3a20*/  @P4 STS.128 [R0+0x12000], RZ ;  /* 0x012000ff00004388 */ /* 0x0007e20000000c00 */
[----:B------:R-:W-:Y:S05]  /*3a30*/  @P4 BRA `(.L_x_751) ;  /* 0x000001a000004947 */ /* 0x000fea0003800000 */
[----:B-1----:R-:W4:Y:S01]  /*3a40*/  LDL R9, [R1] ;  /* 0x0000000001097983 */ /* 0x002f220000100800 */
        /* <DEDUP_REMOVED lines=11> */
[----:B----4-:R-:W-:-:S04]  /*3b00*/  ISETP.GE.AND P0, PT, R9, c[0x0][0x220], PT ;  /* 0x0000880009007a0c */ /* 0x010fc80003f06270 */
        /* <DEDUP_REMOVED lines=13> */
.L_x_751:
[----:B------:R-:W-:Y:S05]  /*3be0*/  BSYNC B0 ;  /* 0x0000000000007941 */ /* 0x000fea0003800000 */
.L_x_750:
[----:B------:R-:W-:Y:S01]  /*3bf0*/  IADD3 R3, R2, 0x60, RZ ;  /* 0x0000006002037810 */ /* 0x000fe20007ffe0ff */
[----:B------:R-:W-:Y:S03]  /*3c00*/  BSSY B0, `(.L_x_752) ;  /* 0x000001e000007945 */ /* 0x000fe60003800000 */
[----:B------:R-:W-:-:S13]  /*3c10*/  ISETP.GE.AND P3, PT, R3, UR7, PT ;  /* 0x0000000703007c0c */ /* 0x000fda000bf66270 */
[----:B------:R4:W-:Y:S04]  /*3c20*/  @P3 STS.128 [R0+0xf000], RZ ;  /* 0x00f000ff00003388 */ /* 0x0009e80000000c00 */
[----:B------:R4:W-:Y:S01]  /*3c30*/  @P3 STS.128 [R0+0x13000], RZ ;  /* 0x013000ff00003388 */ /* 0x0009e20000000c00 */
[----:B------:R-:W-:Y:S05]  /*3c40*/  @P3 BRA `(.L_x_753) ;  /* 0x0000019000003947 */ /* 0x000fea0003800000 */
[----:B-1----:R-:W5:Y:S01]  /*3c50*/  LDL R8, [R1] ;  /* 0x0000000001087983 */ /* 0x002f620000100800 */
        /* <DEDUP_REMOVED lines=14> */
[----:B------:R1:W-:Y:S01]  /*3d40*/  @!P1 LDGSTS.E.BYPASS.LTC128B.128 [R0+0xf000], [R4.64] ;  /* 0x0f00000004009fae */ /* 0x0003e2000b901d44 */
[----:B-----5:R-:W-:-:S13]  /*3d50*/  ISETP.GE.AND P0, PT, R8, c[0x0][0x220], PT ;  /* 0x0000880008007a0c */ /* 0x020fda0003f06270 */
        /* <DEDUP_REMOVED lines=8> */
.L_x_753:
[----:B------:R-:W-:Y:S05]  /*3de0*/  BSYNC B0 ;  /* 0x0000000000007941 */ /* 0x000fea0003800000 */
.L_x_752:
        /* <DEDUP_REMOVED lines=15> */
[----:B-1----:R-:W5:Y:S01]  /*3ee0*/  LDL R8, [R1] ;  /* 0x0000000001087983 */ /* 0x002f620000100800 */
[----:B------:R-:W-:Y:S01]  /*3ef0*/  ISETP.GE.AND P1, PT, R230, c[0x0][0x220], PT ;  /* 0x00008800e6007a0c */ /* 0x000fe20003f26270 */
[----:B------:R-:W-:Y:S01]  /*3f00*/  IMAD R3, R16, c[0x0][0x1a0], RZ ;  /* 0x0000680010037a24 */ /* 0x000fe200078e02ff */
[----:B------:R-:W-:Y:S01]  /*3f10*/  MOV R5, R10 ;  /* 0x0000000a00057202 */ /* 0x000fe20000000f00 */
[----:B------:R-:W-:Y:S02]  /*3f20*/  IMAD.MOV.U32 R4, RZ, RZ, R6 ;  /* 0x000000ffff047224 */ /* 0x000fe400078e0006 */
[C---:B------:R-:W-:Y:S02]  /*3f30*/  IMAD R3, R2.reuse, c[0x0][0x1a4], R3 ;  /* 0x0000690002037a24 */ /* 0x040fe400078e0203 */
[----:B------:R-:W-:-:S04]  /*3f40*/  IMAD.WIDE.U32 R4, R2, c[0x0][0x1a0], R4 ;  /* 0x0000680002047a25 */ /* 0x000fc800078e0004 */
[----:B------:R-:W-:Y:S02]  /*3f50*/  IMAD.IADD R3, R5, 0x1, R3 ;  /* 0x0000000105037824 */ /* 0x000fe400078e0203 */
[----:B------:R1:W-:Y:S01]  /*3f60*/  @P1 STS.128 [R0+0x14000], RZ ;  /* 0x014000ff00001388 */ /* 0x0003e20000000c00 */
[----:B-----5:R-:W-:Y:S02]  /*3f70*/  ISETP.GE.AND P0, PT, R8, c[0x0][0x220], PT ;  /* 0x0000880008007a0c */ /* 0x020fe40003f06270 */
        /* <DEDUP_REMOVED lines=14> */
.L_x_755:
[----:B-1----:R-:W-:Y:S05]  /*4060*/  BSYNC B0 ;  /* 0x0000000000007941 */ /* 0x002fea0003800000 */
.L_x_754:
[----:B------:R1:W-:Y:S01]  /*4070*/  @P5 STS.128 [R0+0x15000], RZ ;  /* 0x015000ff00005388 */ /* 0x0003e20000000c00 */
[----:B------:R-:W-:Y:S03]  /*4080*/  BSSY B0, `(.L_x_756) ;  /* 0x000001d000007945 */ /* 0x000fe60003800000 */
[----:B------:R1:W-:Y:S01]  /*4090*/  @P5 STS.128 [R0+0x19000], RZ ;  /* 0x019000ff00005388 */ /* 0x0003e20000000c00 */
[----:B------:R-:W-:Y:S05]  /*40a0*/  @P5 BRA `(.L_x_757) ;  /* 0x000001a000005947 */ /* 0x000fea0003800000 */
[----:B------:R-:W5:Y:S01]  /*40b0*/  LDL R9, [R1] ;  /* 0x0000000001097983 */ /* 0x000f620000100800 */
        /* <DEDUP_REMOVED lines=11> */
[----:B-----5:R-:W-:-:S04]  /*4170*/  ISETP.GE.AND P0, PT, R9, c[0x0][0x220], PT ;  /* 0x0000880009007a0c */ /* 0x020fc80003f06270 */
        /* <DEDUP_REMOVED lines=13> */
.L_x_757:
[----:B------:R-:W-:Y:S05]  /*4250*/  BSYNC B0 ;  /* 0x0000000000007941 */ /* 0x000fea0003800000 */
.L_x_756:
[----:B------:R1:W-:Y:S01]  /*4260*/  @P4 STS.128 [R0+0x16000], RZ ;  /* 0x016000ff00004388 */ /* 0x0003e20000000c00 */
[----:B------:R-:W-:Y:S03]  /*4270*/  BSSY B0, `(.L_x_758) ;  /* 0x000001d000007945 */ /* 0x000fe60003800000 */
        /* <DEDUP_REMOVED lines=28> */
.L_x_759:
[----:B------:R-:W-:Y:S05]  /*4440*/  BSYNC B0 ;  /* 0x0000000000007941 */ /* 0x000fea0003800000 */
.L_x_758:
        /* <DEDUP_REMOVED lines=29> */
.L_x_761:
[----:B------:R-:W-:Y:S05]  /*4620*/  BSYNC B0 ;  /* 0x0000000000007941 */ /* 0x000fea0003800000 */
.L_x_760:
        /* <DEDUP_REMOVED lines=8> */
[----:B------:R-:W-:Y:S01]  /*46b0*/  MOV R224, R217 ;  /* 0x000000d900e07202 */ /* 0x000fe20000000f00 */
[----:B------:R-:W-:Y:S01]  /*46c0*/  IMAD.IADD R0, R17, 0x1, -R0 ;  /* 0x0000000111007824 */ /* 0x000fe200078e0a00 */
[----:B------:R-:W-:Y:S01]  /*46d0*/  CS2R R158, SRZ ;  /* 0x00000000009e7805 */ /* 0x000fe2000001ff00 */
[----:B------:R-:W-:Y:S01]  /*46e0*/  CS2R R156, SRZ ;  /* 0x00000000009c7805 */ /* 0x000fe2000001ff00 */
        /* <DEDUP_REMOVED lines=17> */
[----:B------:R-:W-:Y:S01]  /*4800*/  CS2R R134, SRZ ;  /* 0x0000000000867805 */ /* 0x000fe2000001ff00 */
[----:B------:R-:W-:Y:S01]  /*4810*/  SHF.L.U32 R3, R19, 0x2, RZ ;  /* 0x0000000213037819 */ /* 0x000fe200000006ff */
        /* <DEDUP_REMOVED lines=16> */
[----:B------:R-:W-:Y:S01]  /*4920*/  IMAD.MOV.U32 R0, RZ, RZ, c[0x0][0x22c] ;  /* 0x00008b00ff007624 */ /* 0x000fe200078e00ff */
[----:B------:R-:W-:Y:S01]  /*4930*/  CS2R R110, SRZ ;  /* 0x00000000006e7805 */ /* 0x000fe2000001ff00 */
[----:B------:R-:W-:Y:S01]  /*4940*/  CS2R R108, SRZ ;  /* 0x00000000006c7805 */ /* 0x000fe2000001ff00 */
[----:B------:R-:W-:Y:S01]  /*4950*/  CS2R R114, SRZ ;  /* 0x0000000000727805 */ /* 0x000fe2000001ff00 */
[----:B------:R-:W-:Y:S01]  /*4960*/  IMAD R0, R0, c[0x0][0x1c0], RZ ;  /* 0x0000700000007a24 */ /* 0x000fe200078e02ff */
[----:B------:R-:W-:Y:S01]  /*4970*/  CS2R R112, SRZ ;  /* 0x0000000000707805 */ /* 0x000fe2000001ff00 */
[----:B------:R-:W-:Y:S01]  /*4980*/  CS2R R106, SRZ ;  /* 0x00000000006a7805 */ /* 0x000fe2000001ff00 */
[----:B------:R-:W-:Y:S01]  /*4990*/  CS2R R104, SRZ ;  /* 0x0000000000687805 */ /* 0x000fe2000001ff00 */
[----:B------:R-:W-:Y:S01]  /*49a0*/  IMAD.SHL.U32 R245, R0, 0x8, RZ ;  /* 0x0000000800f57824 */ /* 0x000fe200078e00ff */
        /* <DEDUP_REMOVED lines=12> */
[----:B------:R-:W-:Y:S01]  /*4a70*/  SHF.L.U64.HI R2, R19, 0x2, R15 ;  /* 0x0000000213027819 */ /* 0x000fe2000001020f */
        /* <DEDUP_REMOVED lines=29> */
[----:B------:R-:W-:Y:S01]  /*4c50*/  UIADD3 UR15, UR15, -UR14, URZ ;  /* 0x8000000e0f0f7290 */ /* 0x000fe2000fffe03f */
[----:B-1----:R-:W-:-:S05]  /*4c60*/  IMAD.SHL.U32 R2, R0, 0x10, RZ ;  /* 0x0000001000027824 */ /* 0x002fca00078e00ff */
[C---:B------:R-:W-:Y:S02]  /*4c70*/  IADD3 R4, R2.reuse, 0x20, RZ ;  /* 0x0000002002047810 */ /* 0x040fe40007ffe0ff */
[C---:B--2---:R-:W-:Y:S02]  /*4c80*/  IADD3 R3, R2.reuse, 0x40, RZ ;  /* 0x0000004002037810 */ /* 0x044fe40007ffe0ff */
[C---:B------:R-:W-:Y:S02]  /*4c90*/  IADD3 R4, R245.reuse, R4, RZ ;  /* 0x00000004f5047210 */ /* 0x040fe40007ffe0ff */
[----:B------:R-:W-:Y:S01]  /*4ca0*/  IADD3 R2, R2, 0x60, RZ ;  /* 0x0000006002027810 */ /* 0x000fe20007ffe0ff */
[C---:B------:R-:W-:Y:S02]  /*4cb0*/  IMAD.IADD R3, R245.reuse, 0x1, R3 ;  /* 0x00000001f5037824 */ /* 0x040fe400078e0203 */
[C---:B------:R-:W-:Y:S02]  /*4cc0*/  IMAD.IADD R4, R245.reuse, 0x1, R4 ;  /* 0x00000001f5047824 */ /* 0x040fe400078e0204 */
[C---:B------:R-:W-:Y:S01]  /*4cd0*/  IMAD.IADD R2, R245.reuse, 0x1, R2 ;  /* 0x00000001f5027824 */ /* 0x040fe200078e0202 */
[C---:B------:R-:W-:Y:S01]  /*4ce0*/  IADD3 R3, R245.reuse, R3, RZ ;  /* 0x00000003f5037210 */ /* 0x040fe20007ffe0ff */
[----:B------:R-:W-:-:S02]  /*4cf0*/  IMAD.IADD R4, R245, 0x1, R4 ;  /* 0x00000001f5047824 */ /* 0x000fc400078e0204 */
[C---:B------:R-:W-:Y:S02]  /*4d00*/  IMAD.IADD R2, R245.reuse, 0x1, R2 ;  /* 0x00000001f5027824 */ /* 0x040fe400078e0202 */
[C---:B------:R-:W-:Y:S02]  /*4d10*/  IMAD.IADD R3, R245.reuse, 0x1, R3 ;  /* 0x00000001f5037824 */ /* 0x040fe400078e0203 */
[C---:B------:R-:W-:Y:S01]  /*4d20*/  IMAD.IADD R4, R245.reuse, 0x1, R4 ;  /* 0x00000001f5047824 */ /* 0x040fe200078e0204 */
[C---:B------:R-:W-:Y:S01]  /*4d30*/  IADD3 R2, R245.reuse, R2, RZ ;  /* 0x00000002f5027210 */ /* 0x040fe20007ffe0ff */
[----:B------:R-:W-:-:S03]  /*4d40*/  IMAD.IADD R3, R245, 0x1, R3 ;  /* 0x00000001f5037824 */ /* 0x000fc600078e0203 */
[C---:B------:R-:W-:Y:S01]  /*4d50*/  IADD3 R0, R245.reuse, R4, RZ ;  /* 0x00000004f5007210 */ /* 0x040fe20007ffe0ff */
[C---:B------:R-:W-:Y:S01]  /*4d60*/  IMAD.IADD R2, R245.reuse, 0x1, R2 ;  /* 0x00000001f5027824 */ /* 0x040fe200078e0202 */
[----:B------:R-:W-:Y:S04]  /*4d70*/  STL [R1+0x1c], R4 ;  /* 0x00001c0401007387 */ /* 0x000fe80000100800 */
[----:B------:R1:W-:Y:S04]  /*4d80*/  STL [R1+0x18], R3 ;  /* 0x0000180301007387 */ /* 0x0003e80000100800 */
[----:B------:R2:W-:Y:S04]  /*4d90*/  STL [R1+0x28], R0 ;  /* 0x0000280001007387 */ /* 0x0005e80000100800 */
[----:B------:R3:W-:Y:S01]  /*4da0*/  STL [R1+0x14], R2 ;  /* 0x0000140201007387 */ /* 0x0007e20000100800 */
[----:B-1----:R-:W-:-:S02]  /*4db0*/  IMAD.IADD R3, R245, 0x1, R3 ;  /* 0x00000001f5037824 */ /* 0x002fc400078e0203 */
[----:B--2---:R-:W-:-:S03]  /*4dc0*/  IMAD.IADD R0, R245, 0x1, R2 ;  /* 0x00000001f5007824 */ /* 0x004fc600078e0202 */
[----:B------:R3:W-:Y:S04]  /*4dd0*/  STL [R1+0x24], R3 ;  /* 0x0000240301007387 */ /* 0x0007e80000100800 */
[----:B------:R3:W-:Y:S02]  /*4de0*/  STL [R1+0x20], R0 ;  /* 0x0000200001007387 */ /* 0x0007e40000100800 */
.L_x_764:
[----:B------:R-:W0:Y:S01]  /*4df0*/  LDGDEPBAR ;  /* 0x00000000000079af */ /* 0x000e220000000000 */
[C---:B---3--:R-:W-:Y:S01]  /*4e00*/  IADD3 R0, R209.reuse, R215, RZ ;  /* 0x000000d7d1007210 */ /* 0x048fe20007ffe0ff */
[----:B------:R-:W-:Y:S01]  /*4e10*/  USHF.L.U32 UR7, UR6, 0x6, URZ ;  /* 0x0000000606077899 */ /* 0x000fe2000800063f */
[-C--:B------:R-:W-:Y:S01]  /*4e20*/  IADD3 R3, R209, R192.reuse, RZ ;  /* 0x000000c0d1037210 */ /* 0x080fe20007ffe0ff */
[----:B------:R-:W-:Y:S01]  /*4e30*/  USHF.L.U32 UR8, UR18, 0x7, URZ ;  /* 0x0000000712087899 */ /* 0x000fe2000800063f */
[----:B------:R-:W-:Y:S01]  /*4e40*/  IADD3 R2, R0, R192, RZ ;  /* 0x000000c000027210 */ /* 0x000fe20007ffe0ff */
[----:B------:R-:W-:Y:S02]  /*4e50*/  UISETP.GE.AND UP0, UPT, UR7, UR15, UPT ;  /* 0x0000000f0700728c */ /* 0x000fe4000bf06270 */
[----:B------:R-:W2:Y:S01]  /*4e60*/  LDL R235, [R1+0x38] ;  /* 0x0000380001eb7983 */ /* 0x000ea20000100800 */
[----:B------:R-:W-:Y:S02]  /*4e70*/  UIADD3 UR8, UR8, 0x80, URZ ;  /* 0x0000008008087890 */ /* 0x000fe4000fffe03f */
[----:B------:R-:W-:Y:S01]  /*4e80*/  UISETP.GT.AND UP3, UPT, UR6, UR13, UPT ;  /* 0x0000000d0600728c */ /* 0x000fe2000bf64270 */
[----:B------:R-:W3:Y:S01]  /*4e90*/  LDL R234, [R1+0x4c] ;  /* 0x00004c0001ea7983 */ /* 0x000ee20000100800 */
[----:B------:R-:W-:Y:S03]  /*4ea0*/  UISETP.LT.AND UP0, UPT, UR8, UR14, UP0 ;  /* 0x0000000e0800728c */ /* 0x000fe60008701270 */
[----:B------:R-:W4:Y:S03]  /*4eb0*/  LDL R233, [R1+0xc] ;  /* 0x00000c0001e97983 */ /* 0x000f260000100800 */
[----:B------:R-:W-:Y:S01]  /*4ec0*/  PLOP3.LUT P0, PT, PT, PT, UP0, 0x80, 0x0 ;  /* 0x000000000000781c */ /* 0x000fe20003f0f008 */
[----:B------:R-:W2:Y:S04]  /*4ed0*/  LDL R232, [R1+0x10] ;  /* 0x0000100001e87983 */ /* 0x000ea80000100800 */
[----:B------:R-:W-:Y:S04]  /*4ee0*/  STL [R1+0xb0], R55 ;  /* 0x0000b03701007387 */ /* 0x000fe80000100800 */
        /* <DEDUP_REMOVED lines=18> */
[----:B------:R-:W-:Y:S01]  /*5010*/  STL [R1+0x64], R36 ;  /* 0x0000642401007387 */ /* 0x000fe20000100800 */
[----:B------:R-:W-:Y:S04]  /*5020*/  DEPBAR.LE SB0, 0x0 ;  /* 0x000080000000791a */ /* 0x000fe80000000000 */
[----:B------:R-:W-:Y:S08]  /*5030*/  BAR.SYNC.DEFER_BLOCKING 0x0 ;  /* 0x0000000000007b1d */ /* 0x000ff00000010000 */
[----:B------:R-:W-:Y:S08]  /*5040*/  LDSM.16.M88.4 R32, [R209] ;  /* 0x00000000d120783b */ /* 0x000ff00000000200 */
[----:B------:R-:W1:Y:S08]  /*5050*/  LDSM.16.M88.4 R16, [R210+0xc000] ;  /* 0x00c00000d210783b */ /* 0x000e700000000200 */
[----:B------:R-:W1:Y:S08]  /*5060*/  LDSM.16.M88.4 R28, [R209+0x1000] ;  /* 0x00100000d11c783b */ /* 0x000e700000000200 */
[----:B------:R-:W1:Y:S08]  /*5070*/  LDSM.16.M88.4 R164, [R210+0xc800] ;  /* 0x00c80000d2a4783b */ /* 0x000e700000000200 */
[----:B------:R-:W-:Y:S08]  /*5080*/  LDSM.16.M88.4 R168, [R0] ;  /* 0x0000000000a8783b */ /* 0x000ff00000000200 */
[----:B------:R-:W1:Y:S02]  /*5090*/  LDSM.16.M88.4 R172, [R211+0xc000] ;  /* 0x00c00000d3ac783b */ /* 0x000e640000000200 */
[-C--:B-1----:R-:W-:Y:S06]  /*50a0*/  HMMA.16816.F32.BF16 R4, R32, R16.reuse, RZ ;  /* 0x000000102004723c */ /* 0x082fec00000418ff */
[----:B------:R-:W1:Y:S02]  /*50b0*/  LDSM.16.M88.4 R176, [R0+0x1000] ;  /* 0x0010000000b0783b */ /* 0x000e640000000200 */
[C---:B------:R-:W-:Y:S06]  /*50c0*/  HMMA.16816.F32.BF16 R8, R28.reuse, R16, RZ ;  /* 0x000000101c08723c */ /* 0x040fec00000418ff */
[----:B------:R-:W1:Y:S02]  /*50d0*/  LDSM.16.M88.4 R180, [R211+0xc800] ;  /* 0x00c80000d3b4783b */ /* 0x000e640000000200 */
[-C--:B------:R-:W-:Y:S06]  /*50e0*/  HMMA.16816.F32.BF16 R12, R28, R18.reuse, RZ ;  /* 0x000000121c0c723c */ /* 0x080fec00000418ff */
[----:B------:R-:W-:Y:S02]  /*50f0*/  LDSM.16.M88.4 R184, [R3] ;  /* 0x0000000003b8783b */ /* 0x000fe40000000200 */
[C---:B------:R-:W-:Y:S06]  /*5100*/  HMMA.16816.F32.BF16 R16, R32.reuse, R18, RZ ;  /* 0x000000122010723c */ /* 0x040fec00000418ff */
[----:B------:R-:W1:Y:S02]  /*5110*/  LDSM.16.M88.4 R188, [R213+0xc000] ;  /* 0x00c00000d5bc783b */ /* 0x000e640000000200 */
[-C--:B------:R-:W-:Y:S06]  /*5120*/  HMMA.16816.F32.BF16 R20, R32, R164.reuse, RZ ;  /* 0x000000a42014723c */ /* 0x080fec00000418ff */
[----:B------:R-:W-:Y:S02]  /*5130*/  LDSM.16.M88.4 R192, [R213+0xc800] ;  /* 0x00c80000d5c0783b */ /* 0x000fe40000000200 */
[C---:B------:R-:W-:Y:S06]  /*5140*/  HMMA.16816.F32.BF16 R24, R28.reuse, R164, RZ ;  /* 0x000000a41c18723c */ /* 0x040fec00000418ff */
[----:B------:R-:W-:Y:S02]  /*5150*/  LDSM.16.M88.4 R196, [R2] ;  /* 0x0000000002c4783b */ /* 0x000fe40000000200 */
[-C--:B------:R-:W-:Y:S06]  /*5160*/  HMMA.16816.F32.BF16 R28, R28, R166.reuse, RZ ;  /* 0x000000a61c1c723c */ /* 0x080fec00000418ff */
[----:B------:R-:W-:Y:S02]  /*5170*/  LDSM.16.M88.4 R200, [R212+0xc000] ;  /* 0x00c00000d4c8783b */ /* 0x000fe40000000200 */
[----:B------:R-:W-:Y:S06]  /*5180*/  HMMA.16816.F32.BF16 R32, R32, R166, RZ ;  /* 0x000000a62020723c */ /* 0x000fec00000418ff */
[----:B------:R-:W3:Y:S02]  /*5190*/  LDSM.16.M88.4 R164, [R3+0x1000] ;  /* 0x0010000003a4783b */ /* 0x000ee40000000200 */
[-C--:B------:R-:W-:Y:S08]  /*51a0*/  HMMA.16816.F32.BF16 R4, R168, R172.reuse, R4 ;  /* 0x000000aca804723c */ /* 0x080ff00000041804 */
[C---:B-1----:R-:W-:Y:S08]  /*51b0*/  HMMA.16816.F32.BF16 R8, R176.reuse, R172, R8 ;  /* 0x000000acb008723c */ /* 0x042ff00000041808 */
        /* <DEDUP_REMOVED lines=9> */
[-C--:B------:R-:W-:Y:S01]  /*5250*/  HMMA.16816.F32.BF16 R4, R184, R188.reuse, R4 ;  /* 0x000000bcb804723c */ /* 0x080fe20000041804 */
[----:B------:R-:W1:Y:S07]  /*5260*/  LDSM.16.M88.4 R180, [R210+0x10000] ;  /* 0x01000000d2b4783b */ /* 0x000e6e0000000200 */
[C---:B---3--:R-:W-:Y:S04]  /*5270*/  HMMA.16816.F32.BF16 R8, R164.reuse, R188, R8 ;  /* 0x000000bca408723c */ /* 0x048fe80000041808 */
[----:B----4-:R-:W-:Y:S04]  /*5280*/  FSETP.NEU.FTZ.AND P2, PT, R233, -INF , PT ;  /* 0xff800000e900780b */ /* 0x010fe80003f5d000 */
[-C--:B------:R-:W-:Y:S08]  /*5290*/  HMMA.16816.F32.BF16 R12, R164, R190.reuse, R12 ;  /* 0x000000bea40c723c */ /* 0x080ff0000004180c */
[C---:B------:R-:W-:Y:S01]  /*52a0*/  HMMA.16816.F32.BF16 R16, R184.reuse, R190, R16 ;  /* 0x000000beb810723c */ /* 0x040fe20000041810 */
[----:B------:R-:W-:Y:S07]  /*52b0*/  LDSM.16.M88.4 R188, [R0+0x2000] ;  /* 0x0020000000bc783b */ /* 0x000fee0000000200 */
[-C--:B------:R-:W-:Y:S08]  /*52c0*/  HMMA.16816.F32.BF16 R20, R184, R192.reuse, R20 ;  /* 0x000000c0b814723c */ /* 0x080ff00000041814 */
[C---:B------:R-:W-:Y:S08]  /*52d0*/  HMMA.16816.F32.BF16 R24, R164.reuse, R192, R24 ;  /* 0x000000c0a418723c */ /* 0x040ff00000041818 */
[-C--:B------:R-:W-:Y:S01]  /*52e0*/  HMMA.16816.F32.BF16 R28, R164, R194.reuse, R28 ;  /* 0x000000c2a41c723c */ /* 0x080fe2000004181c */
[----:B------:R-:W3:Y:S07]  /*52f0*/  LDSM.16.M88.4 R164, [R209+0x3000] ;  /* 0x00300000d1a4783b */ /* 0x000eee0000000200 */
[----:B------:R-:W-:Y:S01]  /*5300*/  HMMA.16816.F32.BF16 R32, R184, R194, R32 ;  /* 0x000000c2b820723c */ /* 0x000fe20000041820 */
[----:B------:R-:W4:Y:S07]  /*5310*/  LDSM.16.M88.4 R184, [R210+0x10800] ;  /* 0x01080000d2b8783b */ /* 0x000f2e0000000200 */
[-C--:B------:R-:W-:Y:S01]  /*5320*/  HMMA.16816.F32.BF16 R4, R196, R200.reuse, R4 ;  /* 0x000000c8c404723c */ /* 0x080fe20000041804 */
[----:B------:R-:W2:Y:S07]  /*5330*/  LDSM.16.M88.4 R192, [R211+0x10000] ;  /* 0x01000000d3c0783b */ /* 0x000eae0000000200 */
[C---:B-1----:R-:W-:Y:S08]  /*5340*/  HMMA.16816.F32.BF16 R8, R168.reuse, R200, R8 ;  /* 0x000000c8a808723c */ /* 0x042ff00000041808 */
[-C--:B------:R-:W-:Y:S08]  /*5350*/  HMMA.16816.F32.BF16 R12, R168, R202.reuse, R12 ;  /* 0x000000caa80c723c */ /* 0x080ff0000004180c */
[C---:B------:R-:W-:Y:S01]  /*5360*/  HMMA.16816.F32.BF16 R16, R196.reuse, R202, R16 ;  /* 0x000000cac410723c */ /* 0x040fe20000041810 */
[----:B------:R-:W-:Y:S07]  /*5370*/  LDSM.16.M88.4 R200, [R213+0x10000] ;  /* 0x01000000d5c8783b */ /* 0x000fee0000000200 */
[-C--:B------:R-:W-:Y:S08]  /*5380*/  HMMA.16816.F32.BF16 R20, R196, R172.reuse, R20 ;  /* 0x000000acc414723c */ /* 0x080ff00000041814 */
[C---:B------:R-:W-:Y:S08]  /*5390*/  HMMA.16816.F32.BF16 R24, R168.reuse, R172, R24 ;  /* 0x000000aca818723c */ /* 0x040ff00000041818 */
[-C--:B------:R-:W-:Y:S01]  /*53a0*/  HMMA.16816.F32.BF16 R28, R168, R174.reuse, R28 ;  /* 0x000000aea81c723c */ /* 0x080fe2000004181c */
[----:B------:R1:W2:Y:S07]  /*53b0*/  LDSM.16.M88.4 R168, [R0+0x3000] ;  /* 0x0030000000a8783b */ /* 0x0002ae0000000200 */
[----:B------:R-:W-:Y:S01]  /*53c0*/  HMMA.16816.F32.BF16 R32, R196, R174, R32 ;  /* 0x000000aec420723c */ /* 0x000fe20000041820 */
[----:B------:R-:W2:Y:S07]  /*53d0*/  LDSM.16.M88.4 R172, [R211+0x10800] ;  /* 0x01080000d3ac783b */ /* 0x000eae0000000200 */
[-C--:B------:R-:W-:Y:S01]  /*53e0*/  HMMA.16816.F32.BF16 R4, R176, R180.reuse, R4 ;  /* 0x000000b4b004723c */ /* 0x080fe20000041804 */
[----:B------:R-:W2:Y:S07]  /*53f0*/  LDSM.16.M88.4 R196, [R3+0x2000] ;  /* 0x0020000003c4783b */ /* 0x000eae0000000200 */
[C---:B---3--:R-:W-:Y:S01]  /*5400*/  HMMA.16816.F32.BF16 R8, R164.reuse, R180, R8 ;  /* 0x000000b4a408723c */ /* 0x048fe20000041808 */
[----:B-1----:R-:W-:Y:S04]  /*5410*/  MOV R0, UR18 ;  /* 0x0000001200007c02 */ /* 0x002fe80008000f00 */
[----:B------:R-:W-:Y:S03]  /*5420*/  @!P0 LEA R0, R0, R234, 0x7 ;  /* 0x000000ea00008211 */ /* 0x000fe600078e38ff */
        /* <DEDUP_REMOVED lines=8> */
[----:B------:R-:W3:Y:S07]  /*54b0*/  LDSM.16.M88.4 R176, [R213+0x10800] ;  /* 0x01080000d5b0783b */ /* 0x000eee0000000200 */
[-C--:B--2---:R-:W-:Y:S01]  /*54c0*/  HMMA.16816.F32.BF16 R4, R188, R192.reuse, R4 ;  /* 0x000000c0bc04723c */ /* 0x084fe20000041804 */
[----:B------:R-:W2:Y:S07]  /*54d0*/  LDSM.16.M88.4 R184, [R212+0x10000] ;  /* 0x01000000d4b8783b */ /* 0x000eae0000000200 */
[C---:B------:R-:W-:Y:S08]  /*54e0*/  HMMA.16816.F32.BF16 R8, R168.reuse, R192, R8 ;  /* 0x000000c0a808723c */ /* 0x040ff00000041808 */
[-C--:B------:R-:W-:Y:S08]  /*54f0*/  HMMA.16816.F32.BF16 R12, R168, R194.reuse, R12 ;  /* 0x000000c2a80c723c */ /* 0x080ff0000004180c */
[C---:B------:R-:W-:Y:S08]  /*5500*/  HMMA.16816.F32.BF16 R16, R188.reuse, R194, R16 ;  /* 0x000000c2bc10723c */ /* 0x040ff00000041810 */
[-C--:B------:R-:W-:Y:S08]  /*5510*/  HMMA.16816.F32.BF16 R20, R188, R172.reuse, R20 ;  /* 0x000000acbc14723c */ /* 0x080ff00000041814 */
[C---:B------:R-:W-:Y:S08]  /*5520*/  HMMA.16816.F32.BF16 R24, R168.reuse, R172, R24 ;  /* 0x000000aca818723c */ /* 0x040ff00000041818 */
[-C--:B------:R-:W-:Y:S01]  /*5530*/  HMMA.16816.F32.BF16 R28, R168, R174.reuse, R28 ;  /* 0x000000aea81c723c */ /* 0x080fe2000004181c */
[----:B------:R4:W2:Y:S07]  /*5540*/  LDSM.16.M88.4 R168, [R2+0x3000] ;  /* 0x0030000002a8783b */ /* 0x0008ae0000000200 */
[----:B------:R-:W-:Y:S08]  /*5550*/  HMMA.16816.F32.BF16 R32, R188, R174, R32 ;  /* 0x000000aebc20723c */ /* 0x000ff00000041820 */
[-C--:B------:R-:W-:Y:S08]  /*5560*/  HMMA.16816.F32.BF16 R4, R196, R200.reuse, R4 ;  /* 0x000000c8c404723c */ /* 0x080ff00000041804 */
[C---:B-1----:R-:W-:Y:S04]  /*5570*/  HMMA.16816.F32.BF16 R8, R164.reuse, R200, R8 ;  /* 0x000000c8a408723c */ /* 0x042fe80000041808 */
[----:B----4-:R-:W-:Y:S04]  /*5580*/  @!P0 IADD3 R2, R235, UR7, RZ ;  /* 0x00000007eb028c10 */ /* 0x010fe8000fffe0ff */
[-C--:B------:R-:W-:Y:S08]  /*5590*/  HMMA.16816.F32.BF16 R12, R164, R202.reuse, R12 ;  /* 0x000000caa40c723c */ /* 0x080ff0000004180c */
[C---:B------:R-:W-:Y:S08]  /*55a0*/  HMMA.16816.F32.BF16 R16, R196.reuse, R202, R16 ;  /* 0x000000cac410723c */ /* 0x040ff00000041810 */
[-C--:B---3--:R-:W-:Y:S08]  /*55b0*/  HMMA.16816.F32.BF16 R20, R196, R176.reuse, R20 ;  /* 0x000000b0c414723c */ /* 0x088ff00000041814 */
[C---:B------:R-:W-:Y:S08]  /*55c0*/  HMMA.16816.F32.BF16 R24, R164.reuse, R176, R24 ;  /* 0x000000b0a418723c */ /* 0x040ff00000041818 */
[-C--:B------:R-:W-:Y:S08]  /*55d0*/  HMMA.16816.F32.BF16 R28, R164, R178.reuse, R28 ;  /* 0x000000b2a41c723c */ /* 0x080ff0000004181c */
[----:B------:R-:W-:Y:S08]  /*55e0*/  HMMA.16816.F32.BF16 R32, R196, R178, R32 ;  /* 0x000000b2c420723c */ /* 0x000ff00000041820 */
[-C--:B--2---:R-:W-:Y:S08]  /*55f0*/  HMMA.16816.F32.BF16 R4, R180, R184.reuse, R4 ;  /* 0x000000b8b404723c */ /* 0x084ff00000041804 */
[C---:B------:R-:W-:Y:S07]  /*5600*/  HMMA.16816.F32.BF16 R8, R168.reuse, R184, R8 ;  /* 0x000000b8a808723c */ /* 0x040fee0000041808 */
[----:B------:R-:W-:Y:S01]  /*5610*/  MOV R184, 0x40 ;  /* 0x0000004000b87802 */ /* 0x000fe20000000f00 */
[-C--:B------:R-:W-:Y:S04]  /*5620*/  HMMA.16816.F32.BF16 R12, R168, R186.reuse, R12 ;  /* 0x000000baa80c723c */ /* 0x080fe8000004180c */
[----:B------:R-:W-:Y:S04]  /*5630*/  SEL R192, R184, 0xffffffc0, !P1 ;  /* 0xffffffc0b8c07807 */ /* 0x000fe80004800000 */
[----:B------:R-:W-:Y:S01]  /*5640*/  FMUL.FTZ R4, R4, c[0x0][0x2ec] ;  /* 0x0000bb0004047a20 */ /* 0x000fe20000410000 */
[----:B------:R-:W-:Y:S01]  /*5650*/  IADD3 R184, R192, R207, RZ ;  /* 0x000000cfc0b87210 */ /* 0x000fe20007ffe0ff */
[C---:B------:R-:W-:Y:S02]  /*5660*/  HMMA.16816.F32.BF16 R16, R180.reuse, R186, R16 ;  /* 0x000000bab410723c */ /* 0x040fe40000041810 */
[----:B------:R-:W1:Y:S02]  /*5670*/  MUFU.TANH R188, R4 ;  /* 0x0000000400bc7308 */ /* 0x000e640000002400 */
[----:B------:R-:W-:Y:S02]  /*5680*/  FMUL.FTZ R5, R5, c[0x0][0x2ec] ;  /* 0x0000bb0005057a20 */ /* 0x000fe40000410000 */
[----:B------:R-:W-:Y:S02]  /*5690*/  FMUL.FTZ R6, R6, c[0x0][0x2ec] ;  /* 0x0000bb0006067a20 */ /* 0x000fe40000410000 */
[----:B------:R-:W-:Y:S04]  /*56a0*/  FMUL.FTZ R7, R7, c[0x0][0x2ec] ;  /* 0x0000bb0007077a20 */ /* 0x000fe80000410000 */
[----:B------:R-:W2:Y:S01]  /*56b0*/  MUFU.TANH R191, R5 ;  /* 0x0000000500bf7308 */ /* 0x000ea20000002400 */
[----:B------:R-:W-:Y:S02]  /*56c0*/  FMUL.FTZ R11, R11, c[0x0][0x2ec] ;  /* 0x0000bb000b0b7a20 */ /* 0x000fe40000410000 */
[----:B------:R-:W-:Y:S02]  /*56d0*/  FMUL.FTZ R13, R13, c[0x0][0x2ec] ;  /* 0x0000bb000d0d7a20 */ /* 0x000fe40000410000 */
[----:B------:R-:W-:Y:S02]  /*56e0*/  FMUL.FTZ R15, R15, c[0x0][0x2ec] ;  /* 0x0000bb000f0f7a20 */ /* 0x000fe40000410000 */
[----:B------:R-:W-:Y:S02]  /*56f0*/  FMUL.FTZ R10, R10, c[0x0][0x2ec] ;  /* 0x0000bb000a0a7a20 */ /* 0x000fe40000410000 */
[----:B------:R-:W-:Y:S01]  /*5700*/  FMUL.FTZ R14, R14, c[0x0][0x2ec] ;  /* 0x0000bb000e0e7a20 */ /* 0x000fe20000410000 */
[----:B------:R3:W-:Y:S01]  /*5710*/  MUFU.TANH R240, R13 ;  /* 0x0000000d00f07308 */ /* 0x0007e20000002400 */
[----:B------:R-:W-:Y:S02]  /*5720*/  FMUL.FTZ R9, R9, c[0x0][0x2ec] ;  /* 0x0000bb0009097a20 */ /* 0x000fe40000410000 */
[----:B------:R-:W-:Y:S01]  /*5730*/  FMUL.FTZ R17, R17, c[0x0][0x2ec] ;  /* 0x0000bb0011117a20 */ /* 0x000fe20000410000 */
[----:B-1----:R-:W-:Y:S01]  /*5740*/  MOV R3, R188 ;  /* 0x000000bc00037202 */ /* 0x002fe20000000f00 */
[----:B------:R-:W-:Y:S02]  /*5750*/  FMUL.FTZ R18, R18, c[0x0][0x2ec] ;  /* 0x0000bb0012127a20 */ /* 0x000fe40000410000 */
[----:B------:R-:W-:Y:S02]  /*5760*/  FMUL.FTZ R19, R19, c[0x0][0x2ec] ;  /* 0x0000bb0013137a20 */ /* 0x000fe40000410000 */
[----:B------:R-:W-:Y:S01]  /*5770*/  FMUL.FTZ R16, R16, c[0x0][0x2ec] ;  /* 0x0000bb0010107a20 */ /* 0x000fe20000410000 */
[----:B------:R-:W1:Y:S01]  /*5780*/  MUFU.TANH R225, R6 ;  /* 0x0000000600e17308 */ /* 0x000e620000002400 */
[----:B------:R-:W-:Y:S02]  /*5790*/  FMUL.FTZ R12, R12, c[0x0][0x2ec] ;  /* 0x0000bb000c0c7a20 */ /* 0x000fe40000410000 */
[----:B------:R-:W-:Y:S07]  /*57a0*/  FMUL.FTZ R8, R8, c[0x0][0x2ec] ;  /* 0x0000bb0008087a20 */ /* 0x000fee0000410000 */
[----:B------:R4:W-:Y:S01]  /*57b0*/  MUFU.TANH R39, R15 ;  /* 0x0000000f00277308 */ /* 0x0009e20000002400 */
[----:B---3--:R-:W3:Y:S09]  /*57c0*/  LDL R13, [R1+0x4] ;  /* 0x00000400010d7983 */ /* 0x008ef20000100800 */
[----:B------:R1:W-:Y:S10]  /*57d0*/  MUFU.TANH R203, R7 ;  /* 0x0000000700cb7308 */ /* 0x0003f40000002400 */
[----:B------:R2:W-:Y:S01]  /*57e0*/  MUFU.TANH R41, R11 ;  /* 0x0000000b00297308 */ /* 0x0005e20000002400 */
[----:B----4-:R-:W4:Y:S09]  /*57f0*/  LDL R15, [R1+0x8] ;  /* 0x00000800010f7983 */ /* 0x010f320000100800 */
[----:B------:R-:W-:Y:S01]  /*5800*/  MUFU.TANH R190, R16 ;  /* 0x0000001000be7308 */ /* 0x000fe20000002400 */
[----:B-1----:R-:W1:Y:S09]  /*5810*/  LDSM.16.M88.4 R4, [R212+0x10800] ;  /* 0x01080000d404783b */ /* 0x002e720000000200 */
[----:B------:R1:W1:Y:S01]  /*5820*/  MUFU.TANH R244, R9 ;  /* 0x0000000900f47308 */ /* 0x0002620000002400 */
[----:B--2---:R-:W-:Y:S04]  /*5830*/  @!P0 IMNMX R11, R2, UR14, PT ;  /* 0x0000000e020b8c17 */ /* 0x004fe8000b800200 */
[-C--:B------:R-:W-:Y:S05]  /*5840*/  @!P0 ISETP.GE.AND P3, PT, R0, R11.reuse, PT ;  /* 0x0000000b0000820c */ /* 0x080fea0003f66270 */
[----:B------:R-:W-:Y:S01]  /*5850*/  MUFU.TANH R186, R17 ;  /* 0x0000001100ba7308 */ /* 0x000fe20000002400 */
[----:B------:R-:W-:Y:S09]  /*5860*/  @!P0 FSEL R3, R188, -INF , !P3 ;  /* 0xff800000bc038808 */ /* 0x000ff20005800000 */
[----:B------:R2:W-:Y:S01]  /*5870*/  MUFU.TANH R241, R12 ;  /* 0x0000000c00f17308 */ /* 0x0005e20000002400 */
[----:B-1----:R-:W-:Y:S05]  /*5880*/  FMUL.FTZ R9, R233, 1.4426950216293334961 ;  /* 0x3fb8aa3be9097820 */ /* 0x002fea0000410000 */
[----:B------:R-:W-:Y:S04]  /*5890*/  FSEL R9, R9, RZ, P2 ;  /* 0x000000ff09097208 */ /* 0x000fe80001000000 */
[----:B------:R1:W-:Y:S01]  /*58a0*/  MUFU.TANH R247, R8 ;  /* 0x0000000800f77308 */ /* 0x0003e20000002400 */
[-C--:B------:R-:W-:Y:S09]  /*58b0*/  HMMA.16816.F32.BF16 R20, R180, R4.reuse, R20 ;  /* 0x00000004b414723c */ /* 0x080ff20000041814 */
[----:B------:R1:W-:Y:S01]  /*58c0*/  MUFU.TANH R42, R10 ;  /* 0x0000000a002a7308 */ /* 0x0003e20000002400 */
[C---:B------:R-:W-:Y:S04]  /*58d0*/  HMMA.16816.F32.BF16 R24, R168.reuse, R4, R24 ;  /* 0x00000004a818723c */ /* 0x040fe80000041818 */
[----:B--2---:R-:W-:Y:S03]  /*58e0*/  @!P0 IADD3 R12, R0, 0x1, RZ ;  /* 0x00000001000c8810 */ /* 0x004fe60007ffe0ff */
[----:B------:R-:W-:Y:S01]  /*58f0*/  @!P0 IADD3 R5, R2, 0x20, RZ ;  /* 0x0000002002058810 */ /* 0x000fe20007ffe0ff */
[-C--:B------:R-:W-:Y:S01]  /*5900*/  HMMA.16816.F32.BF16 R28, R168, R6.reuse, R28 ;  /* 0x00000006a81c723c */ /* 0x080fe2000004181c */
[----:B------:R2:W2:Y:S02]  /*5910*/  MUFU.TANH R40, R14 ;  /* 0x0000000e00287308 */ /* 0x0004a40000002400 */
[----:B------:R-:W-:Y:S01]  /*5920*/  @!P0 ISETP.GE.AND P2, PT, R12, R11, PT ;  /* 0x0000000b0c00820c */ /* 0x000fe20003f46270 */
[--C-:B-1----:R-:W-:Y:S01]  /*5930*/  FFMA.FTZ R8, R3, c[0x0][0x23c], -R9.reuse ;  /* 0x00008f0003087a23 */ /* 0x102fe20000010809 */
[----:B------:R-:W-:Y:S02]  /*5940*/  MOV R3, R191 ;  /* 0x000000bf00037202 */ /* 0x000fe40000000f00 */
[----:B------:R-:W-:Y:S01]  /*5950*/  @!P0 FSEL R3, R191, -INF , !P2 ;  /* 0xff800000bf038808 */ /* 0x000fe20005000000 */
[----:B------:R-:W-:Y:S03]  /*5960*/  HMMA.16816.F32.BF16 R32, R180, R6, R32 ;  /* 0x00000006b420723c */ /* 0x000fe60000041820 */
[----:B------:R1:W-:Y:S01]  /*5970*/  MUFU.EX2 R248, R8 ;  /* 0x0000000800f87308 */ /* 0x0003e20000000800 */
[----:B------:R-:W-:Y:S01]  /*5980*/  FFMA.FTZ R4, R3, c[0x0][0x23c], -R9 ;  /* 0x00008f0003047a23 */ /* 0x000fe20000010809 */
[----:B------:R-:W-:Y:S01]  /*5990*/  FSETP.NEU.FTZ.AND P2, PT, R232, -INF , PT ;  /* 0xff800000e800780b */ /* 0x000fe20003f5d000 */
[----:B------:R-:W-:Y:S01]  /*59a0*/  FMUL.FTZ R20, R20, c[0x0][0x2ec] ;  /* 0x0000bb0014147a20 */ /* 0x000fe20000410000 */
[----:B------:R-:W-:Y:S01]  /*59b0*/  @!P0 IADD3 R10, R2, 0x8, RZ ;  /* 0x00000008020a8810 */ /* 0x000fe20007ffe0ff */
[----:B------:R-:W-:Y:S01]  /*59c0*/  FMUL.FTZ R21, R21, c[0x0][0x2ec] ;  /* 0x0000bb0015157a20 */ /* 0x000fe20000410000 */
[----:B------:R-:W-:Y:S03]  /*59d0*/  MOV R3, R225 ;  /* 0x000000e100037202 */ /* 0x000fe60000000f00 */
[----:B------:R-:W-:Y:S01]  /*59e0*/  @!P0 IMNMX R10, R10, UR14, PT ;  /* 0x0000000e0a0a8c17 */ /* 0x000fe2000b800200 */
[----:B------:R1:W-:Y:S01]  /*59f0*/  MUFU.EX2 R246, R4 ;  /* 0x0000000400f67308 */ /* 0x0003e20000000800 */
[----:B------:R-:W-:Y:S01]  /*5a00*/  @!P0 IMNMX R5, R5, UR14, PT ;  /* 0x0000000e05058c17 */ /* 0x000fe2000b800200 */
[----:B------:R-:W-:Y:S01]  /*5a10*/  FMUL.FTZ R22, R22, c[0x0][0x2ec] ;  /* 0x0000bb0016167a20 */ /* 0x000fe20000410000 */
[----:B------:R-:W-:Y:S01]  /*5a20*/  @!P0 ISETP.GE.AND P3, PT, R0, R10, PT ;  /* 0x0000000a0000820c */ /* 0x000fe20003f66270 */
[----:B------:R-:W-:Y:S01]  /*5a30*/  FMUL.FTZ R23, R23, c[0x0][0x2ec] ;  /* 0x0000bb0017177a20 */ /* 0x000fe20000410000 */
[----:B--2---:R-:W-:Y:S01]  /*5a40*/  @!P0 IADD3 R14, R2, 0x28, RZ ;  /* 0x00000028020e8810 */ /* 0x004fe20007ffe0ff */
[----:B------:R-:W-:Y:S01]  /*5a50*/  FMUL.FTZ R24, R24, c[0x0][0x2ec] ;  /* 0x0000bb0018187a20 */ /* 0x000fe20000410000 */
[----:B------:R-:W-:Y:S01]  /*5a60*/  @!P0 FSEL R3, R225, -INF , !P3 ;  /* 0xff800000e1038808 */ /* 0x000fe20005800000 */
[----:B------:R-:W-:Y:S01]  /*5a70*/  FMUL.FTZ R25, R25, c[0x0][0x2ec] ;  /* 0x0000bb0019197a20 */ /* 0x000fe20000410000 */
[----:B------:R-:W-:Y:S01]  /*5a80*/  @!P0 ISETP.GE.AND P3, PT, R0, R5, PT ;  /* 0x000000050000820c */ /* 0x000fe20003f66270 */
[----:B------:R-:W-:Y:S01]  /*5a90*/  MUFU.TANH R197, R18 ;  /* 0x0000001200c57308 */ /* 0x000fe20000002400 */
[----:B------:R-:W-:Y:S01]  /*5aa0*/  MOV R2, R244 ;  /* 0x000000f400027202 */ /* 0x000fe20000000f00 */
[----:B------:R-:W-:Y:S01]  /*5ab0*/  FMUL.FTZ R26, R26, c[0x0][0x2ec] ;  /* 0x0000bb001a1a7a20 */ /* 0x000fe20000410000 */
[----:B------:R-:W-:Y:S01]  /*5ac0*/  MOV R6, R40 ;  /* 0x0000002800067202 */ /* 0x000fe20000000f00 */
[----:B-1----:R-:W-:Y:S02]  /*5ad0*/  FMUL.FTZ R8, R232, 1.4426950216293334961 ;  /* 0x3fb8aa3be8087820 */ /* 0x002fe40000410000 */
[----:B------:R-:W-:Y:S02]  /*5ae0*/  FMUL.FTZ R27, R27, c[0x0][0x2ec] ;  /* 0x0000bb001b1b7a20 */ /* 0x000fe40000410000 */
[----:B------:R-:W-:Y:S01]  /*5af0*/  FMUL.FTZ R28, R28, c[0x0][0x2ec] ;  /* 0x0000bb001c1c7a20 */ /* 0x000fe20000410000 */
[----:B------:R-:W-:Y:S01]  /*5b00*/  FSEL R8, R8, RZ, P2 ;  /* 0x000000ff08087208 */ /* 0x000fe20001000000 */
[----:B------:R-:W-:Y:S01]  /*5b10*/  MUFU.TANH R196, R19 ;  /* 0x0000001300c47308 */ /* 0x000fe20000002400 */
[----:B------:R-:W-:Y:S01]  /*5b20*/  @!P0 ISETP.GE.AND P2, PT, R12, R10, PT ;  /* 0x0000000a0c00820c */ /* 0x000fe20003f46270 */
[----:B------:R-:W-:Y:S02]  /*5b30*/  FMUL.FTZ R29, R29, c[0x0][0x2ec] ;  /* 0x0000bb001d1d7a20 */ /* 0x000fe40000410000 */
[--C-:B------:R-:W-:Y:S01]  /*5b40*/  FFMA.FTZ R4, R3, c[0x0][0x23c], -R8.reuse ;  /* 0x00008f0003047a23 */ /* 0x100fe20000010808 */
[----:B------:R-:W-:Y:S01]  /*5b50*/  MOV R3, R203 ;  /* 0x000000cb00037202 */ /* 0x000fe20000000f00 */
[----:B------:R-:W-:Y:S01]  /*5b60*/  FMUL.FTZ R30, R30, c[0x0][0x2ec] ;  /* 0x0000bb001e1e7a20 */ /* 0x000fe20000410000 */
[----:B------:R-:W-:Y:S01]  /*5b70*/  @!P0 FSEL R3, R203, -INF , !P2 ;  /* 0xff800000cb038808 */ /* 0x000fe20005000000 */
[----:B------:R-:W-:Y:S02]  /*5b80*/  FMUL.FTZ R32, R32, c[0x0][0x2ec] ;  /* 0x0000bb0020207a20 */ /* 0x000fe40000410000 */
[----:B------:R1:W2:Y:S01]  /*5b90*/  MUFU.EX2 R16, R4 ;  /* 0x0000000400107308 */ /* 0x0002a20000000800 */
[----:B------:R-:W-:Y:S02]  /*5ba0*/  FMUL.FTZ R33, R33, c[0x0][0x2ec] ;  /* 0x0000bb0021217a20 */ /* 0x000fe40000410000 */
[----:B------:R-:W-:Y:S02]  /*5bb0*/  FFMA.FTZ R3, R3, c[0x0][0x23c], -R8 ;  /* 0x00008f0003037a23 */ /* 0x000fe40000010808 */
[----:B------:R-:W-:Y:S02]  /*5bc0*/  FMUL.FTZ R34, R34, c[0x0][0x2ec] ;  /* 0x0000bb0022227a20 */ /* 0x000fe40000410000 */
[----:B------:R-:W-:Y:S02]  /*5bd0*/  FMUL.FTZ R35, R35, c[0x0][0x2ec] ;  /* 0x0000bb0023237a20 */ /* 0x000fe40000410000 */
[----:B------:R-:W-:Y:S01]  /*5be0*/  FMUL.FTZ R31, R31, c[0x0][0x2ec] ;  /* 0x0000bb001f1f7a20 */ /* 0x000fe20000410000 */
[----:B------:R3:W-:Y:S10]  /*5bf0*/  MUFU.EX2 R55, R3 ;  /* 0x0000000300377308 */ /* 0x0007f40000000800 */
[----:B------:R-:W3:Y:S01]  /*5c00*/  MUFU.TANH R189, R20 ;  /* 0x0000001400bd7308 */ /* 0x000ee20000002400 */
[----:B-1----:R-:W-:Y:S02]  /*5c10*/  MOV R4, R247 ;  /* 0x000000f700047202 */ /* 0x002fe40000000f00 */
[----:B------:R-:W-:Y:S02]  /*5c20*/  @!P0 FSEL R4, R247, -INF , !P3 ;  /* 0xff800000f7048808 */ /* 0x000fe40005800000 */
[----:B--2---:R-:W-:Y:S05]  /*5c30*/  MOV R180, R16 ;  /* 0x0000001000b47202 */ /* 0x004fea0000000f00 */
[----:B------:R-:W1:Y:S10]  /*5c40*/  MUFU.TANH R187, R21 ;  /* 0x0000001500bb7308 */ /* 0x000e740000002400 */
[----:B------:R-:W2:Y:S10]  /*5c50*/  MUFU.TANH R200, R22 ;  /* 0x0000001600c87308 */ /* 0x000eb40000002400 */
[----:B------:R-:W1:Y:S10]  /*5c60*/  MUFU.TANH R198, R23 ;  /* 0x0000001700c67308 */ /* 0x000e740000002400 */
[----:B------:R-:W1:Y:S10]  /*5c70*/  MUFU.TANH R202, R24 ;  /* 0x0000001800ca7308 */ /* 0x000e740000002400 */
[----:B------:R-:W1:Y:S10]  /*5c80*/  MUFU.TANH R201, R25 ;  /* 0x0000001900c97308 */ /* 0x000e740000002400 */
[----:B------:R-:W1:Y:S10]  /*5c90*/  MUFU.TANH R243, R26 ;  /* 0x0000001a00f37308 */ /* 0x000e740000002400 */
[----:B------:R-:W1:Y:S10]  /*5ca0*/  MUFU.TANH R242, R27 ;  /* 0x0000001b00f27308 */ /* 0x000e740000002400 */
[----:B------:R-:W-:Y:S10]  /*5cb0*/  MUFU.TANH R194, R28 ;  /* 0x0000001c00c27308 */ /* 0x000ff40000002400 */
[----:B------:R-:W1:Y:S10]  /*5cc0*/  MUFU.TANH R193, R29 ;  /* 0x0000001d00c17308 */ /* 0x000e740000002400 */
[----:B------:R-:W1:Y:S10]  /*5cd0*/  MUFU.TANH R235, R30 ;  /* 0x0000001e00eb7308 */ /* 0x000e740000002400 */
[----:B------:R-:W1:Y:S10]  /*5ce0*/  MUFU.TANH R182, R32 ;  /* 0x0000002000b67308 */ /* 0x000e740000002400 */
[----:B------:R-:W1:Y:S10]  /*5cf0*/  MUFU.TANH R181, R33 ;  /* 0x0000002100b57308 */ /* 0x000e740000002400 */
[----:B------:R-:W1:Y:S10]  /*5d00*/  MUFU.TANH R185, R34 ;  /* 0x0000002200b97308 */ /* 0x000e740000002400 */
[----:B------:R-:W1:Y:S01]  /*5d10*/  MUFU.TANH R183, R35 ;  /* 0x0000002300b77308 */ /* 0x000e620000002400 */
[C---:B---3--:R-:W-:Y:S01]  /*5d20*/  FMUL.FTZ R3, R13.reuse, 1.4426950216293334961 ;  /* 0x3fb8aa3b0d037820 */ /* 0x048fe20000410000 */
[----:B------:R-:W-:Y:S04]  /*5d30*/  FSETP.NEU.FTZ.AND P2, PT, R13, -INF , PT ;  /* 0xff8000000d00780b */ /* 0x000fe80003f5d000 */
[----:B------:R-:W-:Y:S02]  /*5d40*/  FSEL R3, R3, RZ, P2 ;  /* 0x000000ff03037208 */ /* 0x000fe40001000000 */
[----:B------:R-:W-:Y:S02]  /*5d50*/  @!P0 ISETP.GE.AND P2, PT, R12, R5, PT ;  /* 0x000000050c00820c */ /* 0x000fe40003f46270 */
[----:B------:R-:W3:Y:S01]  /*5d60*/  MUFU.TANH R233, R31 ;  /* 0x0000001f00e97308 */ /* 0x000ee20000002400 */
[--C-:B------:R-:W-:Y:S01]  /*5d70*/  FFMA.FTZ R13, R4, c[0x0][0x23c], -R3.reuse ;  /* 0x00008f00040d7a23 */ /* 0x100fe20000010803 */
[----:B------:R-:W-:Y:S02]  /*5d80*/  @!P0 IMNMX R4, R14, UR14, PT ;  /* 0x0000000e0e048c17 */ /* 0x000fe4000b800200 */
[----:B------:R-:W-:Y:S02]  /*5d90*/  @!P0 FSEL R2, R244, -INF , !P2 ;  /* 0xff800000f4028808 */ /* 0x000fe40005000000 */
[-C--:B------:R-:W-:Y:S04]  /*5da0*/  @!P0 ISETP.GE.AND P3, PT, R0, R4.reuse, PT ;  /* 0x000000040000820c */ /* 0x080fe80003f66270 */
[----:B------:R1:W-:Y:S01]  /*5db0*/  MUFU.EX2 R54, R13 ;  /* 0x0000000d00367308 */ /* 0x0003e20000000800 */
[C---:B----4-:R-:W-:Y:S01]  /*5dc0*/  FMUL.FTZ R14, R15.reuse, 1.4426950216293334961 ;  /* 0x3fb8aa3b0f0e7820 */ /* 0x050fe20000410000 */
[----:B------:R-:W-:Y:S01]  /*5dd0*/  FSETP.NEU.FTZ.AND P2, PT, R15, -INF , PT ;  /* 0xff8000000f00780b */ /* 0x000fe20003f5d000 */
[--C-:B------:R-:W-:Y:S03]  /*5de0*/  FFMA.FTZ R15, R2, c[0x0][0x23c], -R3.reuse ;  /* 0x00008f00020f7a23 */ /* 0x100fe60000010803 */
[----:B------:R-:W-:Y:S02]  /*5df0*/  FSEL R2, R14, RZ, P2 ;  /* 0x000000ff0e027208 */ /* 0x000fe40001000000 */
[----:B------:R-:W-:Y:S02]  /*5e00*/  @!P0 ISETP.GE.AND P2, PT, R12, R4, PT ;  /* 0x000000040c00820c */ /* 0x000fe40003f46270 */
[----:B------:R-:W4:Y:S01]  /*5e10*/  MUFU.EX2 R53, R15 ;  /* 0x0000000f00357308 */ /* 0x000f220000000800 */
[----:B------:R-:W-:Y:S02]  /*5e20*/  MOV R12, R41 ;  /* 0x00000029000c7202 */ /* 0x000fe40000000f00 */
[----:B------:R-:W-:Y:S02]  /*5e30*/  @!P0 FSEL R12, R41, -INF , !P2 ;  /* 0xff800000290c8808 */ /* 0x000fe40005000000 */
[----:B------:R-:W-:Y:S03]  /*5e40*/  MOV R14, R241 ;  /* 0x000000f1000e7202 */ /* 0x000fe60000000f00 */
[--C-:B------:R-:W-:Y:S04]  /*5e50*/  FFMA.FTZ R12, R12, c[0x0][0x23c], -R2.reuse ;  /* 0x00008f000c0c7a23 */ /* 0x100fe80000010802 */
[----:B------:R2:W-:Y:S01]  /*5e60*/  MUFU.EX2 R45, R12 ;  /* 0x0000000c002d7308 */ /* 0x0005e20000000800 */
[----:B-1----:R-:W-:Y:S02]  /*5e70*/  MOV R13, R42 ;  /* 0x0000002a000d7202 */ /* 0x002fe40000000f00 */
[----:B------:R-:W-:Y:S05]  /*5e80*/  @!P0 FSEL R13, R42, -INF , !P3 ;  /* 0xff8000002a0d8808 */ /* 0x000fea0005800000 */
[--C-:B------:R-:W-:Y:S04]  /*5e90*/  FFMA.FTZ R13, R13, c[0x0][0x23c], -R2.reuse ;  /* 0x00008f000d0d7a23 */ /* 0x100fe80000010802 */
[----:B------:R1:W1:Y:S01]  /*5ea0*/  MUFU.EX2 R46, R13 ;  /* 0x0000000d002e7308 */ /* 0x0002620000000800 */
[C---:B--2---:R-:W-:Y:S02]  /*5eb0*/  @!P0 IADD3 R12, R0.reuse, 0x9, RZ ;  /* 0x00000009000c8810 */ /* 0x044fe40007ffe0ff */
[----:B-1----:R-:W-:Y:S04]  /*5ec0*/  @!P0 IADD3 R13, R0, 0x8, RZ ;  /* 0x00000008000d8810 */ /* 0x002fe80007ffe0ff */
[-C--:B------:R-:W-:Y:S04]  /*5ed0*/  @!P0 ISETP.GE.AND P2, PT, R13, R5.reuse, PT ;  /* 0x000000050d00820c */ /* 0x080fe80003f46270 */
[----:B------:R-:W-:Y:S02]  /*5ee0*/  @!P0 FSEL R14, R241, -INF , !P2 ;  /* 0xff800000f10e8808 */ /* 0x000fe40005000000 */
[----:B------:R-:W-:Y:S03]  /*5ef0*/  @!P0 ISETP.GE.AND P2, PT, R12, R5, PT ;  /* 0x000000050c00820c */ /* 0x000fe60003f46270 */
[--C-:B------:R-:W-:Y:S01]  /*5f00*/  FFMA.FTZ R15, R14, c[0x0][0x23c], -R3.reuse ;  /* 0x00008f000e0f7a23 */ /* 0x100fe20000010803 */
[----:B------:R-:W-:Y:S02]  /*5f10*/  MOV R14, R240 ;  /* 0x000000f0000e7202 */ /* 0x000fe40000000f00 */
[----:B------:R-:W-:Y:S01]  /*5f20*/  @!P0 FSEL R14, R240, -INF , !P2 ;  /* 0xff800000f00e8808 */ /* 0x000fe20005000000 */
[----:B------:R-:W-:Y:S01]  /*5f30*/  MUFU.EX2 R52, R15 ;  /* 0x0000000f00347308 */ /* 0x000fe20000000800 */
[-C--:B------:R-:W-:Y:S03]  /*5f40*/  @!P0 ISETP.GE.AND P2, PT, R13, R4.reuse, PT ;  /* 0x000000040d00820c */ /* 0x080fe60003f46270 */
[----:B------:R-:W-:Y:S01]  /*5f50*/  FFMA.FTZ R7, R14, c[0x0][0x23c], -R3 ;  /* 0x00008f000e077a23 */ /* 0x000fe20000010803 */
[----:B------:R-:W-:Y:S02]  /*5f60*/  @!P0 FSEL R6, R40, -INF , !P2 ;  /* 0xff80000028068808 */ /* 0x000fe40005000000 */
[----:B------:R-:W-:Y:S03]  /*5f70*/  @!P0 ISETP.GE.AND P2, PT, R12, R4, PT ;  /* 0x000000040c00820c */ /* 0x000fe60003f46270 */
[----:B------:R1:W-:Y:S02]  /*5f80*/  MUFU.EX2 R51, R7 ;  /* 0x0000000700337308 */ /* 0x0003e40000000800 */
[--C-:B-1----:R-:W-:Y:S01]  /*5f90*/  FFMA.FTZ R7, R6, c[0x0][0x23c], -R2.reuse ;  /* 0x00008f0006077a23 */ /* 0x102fe20000010802 */
[----:B------:R-:W-:Y:S02]  /*5fa0*/  MOV R6, R39 ;  /* 0x0000002700067202 */ /* 0x000fe40000000f00 */
[----:B------:R-:W-:Y:S05]  /*5fb0*/  @!P0 FSEL R6, R39, -INF , !P2 ;  /* 0xff80000027068808 */ /* 0x000fea0005000000 */
[----:B------:R-:W-:Y:S01]  /*5fc0*/  MUFU.EX2 R44, R7 ;  /* 0x00000007002c7308 */ /* 0x000fe20000000800 */
[CC--:B------:R-:W-:Y:S01]  /*5fd0*/  @!P0 ISETP.GE.AND P2, PT, R13.reuse, R11.reuse, PT ;  /* 0x0000000b0d00820c */ /* 0x0c0fe20003f46270 */
[----:B------:R-:W-:Y:S08]  /*5fe0*/  FFMA.FTZ R6, R6, c[0x0][0x23c], -R2 ;  /* 0x00008f0006067a23 */ /* 0x000ff00000010802 */
[----:B------:R1:W-:Y:S02]  /*5ff0*/  MUFU.EX2 R43, R6 ;  /* 0x00000006002b7308 */ /* 0x0003e40000000800 */
[----:B-1----:R-:W-:Y:S02]  /*6000*/  MOV R6, R190 ;  /* 0x000000be00067202 */ /* 0x002fe40000000f00 */
[----:B------:R-:W-:Y:S02]  /*6010*/  @!P0 FSEL R6, R190, -INF , !P2 ;  /* 0xff800000be068808 */ /* 0x000fe40005000000 */
[----:B------:R-:W-:Y:S03]  /*6020*/  @!P0 ISETP.GE.AND P2, PT, R12, R11, PT ;  /* 0x0000000b0c00820c */ /* 0x000fe60003f46270 */
[--C-:B------:R-:W-:Y:S01]  /*6030*/  FFMA.FTZ R7, R6, c[0x0][0x23c], -R9.reuse ;  /* 0x00008f0006077a23 */ /* 0x100fe20000010809 */
[----:B------:R-:W-:Y:S02]  /*6040*/  MOV R6, R186 ;  /* 0x000000ba00067202 */ /* 0x000fe40000000f00 */
[----:B------:R-:W-:Y:S01]  /*6050*/  @!P0 FSEL R6, R186, -INF , !P2 ;  /* 0xff800000ba068808 */ /* 0x000fe20005000000 */
[----:B------:R1:W-:Y:S01]  /*6060*/  MUFU.EX2 R237, R7 ;  /* 0x0000000700ed7308 */ /* 0x0003e20000000800 */
[-C--:B------:R-:W-:Y:S03]  /*6070*/  @!P0 ISETP.GE.AND P2, PT, R13, R10.reuse, PT ;  /* 0x0000000a0d00820c */ /* 0x080fe60003f46270 */
[--C-:B-1----:R-:W-:Y:S01]  /*6080*/  FFMA.FTZ R7, R6, c[0x0][0x23c], -R9.reuse ;  /* 0x00008f0006077a23 */ /* 0x102fe20000010809 */
[----:B------:R-:W-:Y:S02]  /*6090*/  MOV R6, R197 ;  /* 0x000000c500067202 */ /* 0x000fe40000000f00 */
[----:B------:R-:W-:Y:S03]  /*60a0*/  @!P0 FSEL R6, R197, -INF , !P2 ;  /* 0xff800000c5068808 */ /* 0x000fe60005000000 */
[----:B------:R1:W-:Y:S01]  /*60b0*/  MUFU.EX2 R236, R7 ;  /* 0x0000000700ec7308 */ /* 0x0003e20000000800 */
[----:B------:R-:W-:Y:S01]  /*60c0*/  @!P0 ISETP.GE.AND P2, PT, R12, R10, PT ;  /* 0x0000000a0c00820c */ /* 0x000fe20003f46270 */
[--C-:B------:R-:W-:Y:S01]  /*60d0*/  FFMA.FTZ R12, R6, c[0x0][0x23c], -R8.reuse ;  /* 0x00008f00060c7a23 */ /* 0x100fe20000010808 */
[----:B------:R-:W-:Y:S02]  /*60e0*/  MOV R6, R196 ;  /* 0x000000c400067202 */ /* 0x000fe40000000f00 */
[----:B------:R-:W-:Y:S05]  /*60f0*/  @!P0 FSEL R6, R196, -INF , !P2 ;  /* 0xff800000c4068808 */ /* 0x000fea0005000000 */
[----:B------:R2:W-:Y:S01]  /*6100*/  MUFU.EX2 R252, R12 ;  /* 0x0000000c00fc7308 */ /* 0x0005e20000000800 */
[--C-:B------:R-:W-:Y:S01]  /*6110*/  FFMA.FTZ R13, R6, c[0x0][0x23c], -R8.reuse ;  /* 0x00008f00060d7a23 */ /* 0x100fe20000010808 */
[C---:B------:R-:W-:Y:S08]  /*6120*/  @!P0 IADD3 R6, R0.reuse, 0x11, RZ ;  /* 0x0000001100068810 */ /* 0x040ff00007ffe0ff */
[----:B------:R3:W3:Y:S01]  /*6130*/  MUFU.EX2 R251, R13 ;  /* 0x0000000d00fb7308 */ /* 0x0006e20000000800 */
[----:B-1----:R-:W-:Y:S04]  /*6140*/  @!P0 IADD3 R7, R0, 0x10, RZ ;  /* 0x0000001000078810 */ /* 0x002fe80007ffe0ff */
[----:B------:R-:W-:Y:S02]  /*6150*/  @!P0 ISETP.GE.AND P2, PT, R7, R11, PT ;  /* 0x0000000b0700820c */ /* 0x000fe40003f46270 */
[----:B--2---:R-:W-:Y:S02]  /*6160*/  MOV R12, R189 ;  /* 0x000000bd000c7202 */ /* 0x004fe40000000f00 */
[----:B------:R-:W-:Y:S02]  /*6170*/  @!P0 FSEL R12, R189, -INF , !P2 ;  /* 0xff800000bd0c8808 */ /* 0x000fe40005000000 */
[----:B------:R-:W-:Y:S03]  /*6180*/  @!P0 ISETP.GE.AND P2, PT, R6, R11, PT ;  /* 0x0000000b0600820c */ /* 0x000fe60003f46270 */
[--C-:B---3--:R-:W-:Y:S01]  /*6190*/  FFMA.FTZ R13, R12, c[0x0][0x23c], -R9.reuse ;  /* 0x00008f000c0d7a23 */ /* 0x108fe20000010809 */
[----:B------:R-:W-:Y:S02]  /*61a0*/  MOV R12, R187 ;  /* 0x000000bb000c7202 */ /* 0x000fe40000000f00 */
[----:B------:R-:W-:Y:S01]  /*61b0*/  @!P0 FSEL R12, R187, -INF , !P2 ;  /* 0xff800000bb0c8808 */ /* 0x000fe20005000000 */
[----:B------:R1:W-:Y:S01]  /*61c0*/  MUFU.EX2 R234, R13 ;  /* 0x0000000d00ea7308 */ /* 0x0003e20000000800 */
[C---:B------:R-:W-:Y:S03]  /*61d0*/  @!P0 ISETP.GE.AND P2, PT, R7.reuse, R10, PT ;  /* 0x0000000a0700820c */ /* 0x040fe60003f46270 */
[----:B-1----:R-:W-:Y:S01]  /*61e0*/  FFMA.FTZ R13, R12, c[0x0][0x23c], -R9 ;  /* 0x00008f000c0d7a23 */ /* 0x002fe20000010809 */
[----:B------:R-:W-:Y:S02]  /*61f0*/  MOV R12, R200 ;  /* 0x000000c8000c7202 */ /* 0x000fe40000000f00 */
[----:B------:R-:W-:Y:S03]  /*6200*/  @!P0 FSEL R12, R200, -INF , !P2 ;  /* 0xff800000c80c8808 */ /* 0x000fe60005000000 */
[----:B------:R1:W-:Y:S01]  /*6210*/  MUFU.EX2 R232, R13 ;  /* 0x0000000d00e87308 */ /* 0x0003e20000000800 */
[----:B------:R-:W-:Y:S01]  /*6220*/  @!P0 ISETP.GE.AND P2, PT, R6, R10, PT ;  /* 0x0000000a0600820c */ /* 0x000fe20003f46270 */
[--C-:B-1----:R-:W-:Y:S01]  /*6230*/  FFMA.FTZ R13, R12, c[0x0][0x23c], -R8.reuse ;  /* 0x00008f000c0d7a23 */ /* 0x102fe20000010808 */
[----:B------:R-:W-:Y:S02]  /*6240*/  MOV R12, R198 ;  /* 0x000000c6000c7202 */ /* 0x000fe40000000f00 */
[----:B------:R-:W-:Y:S05]  /*6250*/  @!P0 FSEL R12, R198, -INF , !P2 ;  /* 0xff800000c60c8808 */ /* 0x000fea0005000000 */
[----:B------:R1:W-:Y:S01]  /*6260*/  MUFU.EX2 R250, R13 ;  /* 0x0000000d00fa7308 */ /* 0x0003e20000000800 */
[-C--:B------:R-:W-:Y:S01]  /*6270*/  @!P0 ISETP.GE.AND P2, PT, R7, R5.reuse, PT ;  /* 0x000000050700820c */ /* 0x080fe20003f46270 */
[----:B-1----:R-:W-:Y:S01]  /*6280*/  FFMA.FTZ R13, R12, c[0x0][0x23c], -R8 ;  /* 0x00008f000c0d7a23 */ /* 0x002fe20000010808 */
[----:B------:R-:W-:Y:S02]  /*6290*/  MOV R12, R202 ;  /* 0x000000ca000c7202 */ /* 0x000fe40000000f00 */
[----:B------:R-:W-:Y:S05]  /*62a0*/  @!P0 FSEL R12, R202, -INF , !P2 ;  /* 0xff800000ca0c8808 */ /* 0x000fea0005000000 */
[----:B------:R1:W-:Y:S01]  /*62b0*/  MUFU.EX2 R249, R13 ;  /* 0x0000000d00f97308 */ /* 0x0003e20000000800 */
[----:B------:R-:W-:Y:S01]  /*62c0*/  @!P0 ISETP.GE.AND P2, PT, R6, R5, PT ;  /* 0x000000050600820c */ /* 0x000fe20003f46270 */
[--C-:B-1----:R-:W-:Y:S01]  /*62d0*/  FFMA.FTZ R13, R12, c[0x0][0x23c], -R3.reuse ;  /* 0x00008f000c0d7a23 */ /* 0x102fe20000010803 */
[----:B------:R-:W-:Y:S02]  /*62e0*/  MOV R12, R201 ;  /* 0x000000c9000c7202 */ /* 0x000fe40000000f00 */
[----:B------:R-:W-:Y:S05]  /*62f0*/  @!P0 FSEL R12, R201, -INF , !P2 ;  /* 0xff800000c90c8808 */ /* 0x000fea0005000000 */
[----:B------:R-:W-:Y:S01]  /*6300*/  MUFU.EX2 R50, R13 ;  /* 0x0000000d00327308 */ /* 0x000fe20000000800 */
[-C--:B------:R-:W-:Y:S02]  /*6310*/  @!P0 ISETP.GE.AND P2, PT, R7, R4.reuse, PT ;  /* 0x000000040700820c */ /* 0x080fe40003f46270 */
[----:B------:R-:W-:Y:S01]  /*6320*/  MOV R7, R243 ;  /* 0x000000f300077202 */ /* 0x000fe20000000f00 */
[--C-:B------:R-:W-:Y:S01]  /*6330*/  FFMA.FTZ R12, R12, c[0x0][0x23c], -R3.reuse ;  /* 0x00008f000c0c7a23 */ /* 0x100fe20000010803 */
[----:B------:R-:W-:Y:S02]  /*6340*/  @!P0 FSEL R7, R243, -INF , !P2 ;  /* 0xff800000f3078808 */ /* 0x000fe40005000000 */
[----:B------:R-:W-:Y:S02]  /*6350*/  @!P0 ISETP.GE.AND P2, PT, R6, R4, PT ;  /* 0x000000040600820c */ /* 0x000fe40003f46270 */
[C---:B------:R-:W-:Y:S01]  /*6360*/  @!P0 IADD3 R6, R0.reuse, 0x18, RZ ;  /* 0x0000001800068810 */ /* 0x040fe20007ffe0ff */
[----:B------:R1:W-:Y:S01]  /*6370*/  MUFU.EX2 R49, R12 ;  /* 0x0000000c00317308 */ /* 0x0003e20000000800 */
[----:B------:R-:W-:Y:S02]  /*6380*/  @!P0 IADD3 R0, R0, 0x19, RZ ;  /* 0x0000001900008810 */ /* 0x000fe40007ffe0ff */
[-C--:B------:R-:W-:Y:S01]  /*6390*/  @!P0 ISETP.GE.AND P3, PT, R6, R5.reuse, PT ;  /* 0x000000050600820c */ /* 0x080fe20003f66270 */
[--C-:B-1----:R-:W-:Y:S01]  /*63a0*/  FFMA.FTZ R12, R7, c[0x0][0x23c], -R2.reuse ;  /* 0x00008f00070c7a23 */ /* 0x102fe20000010802 */
[----:B------:R-:W-:Y:S02]  /*63b0*/  MOV R7, R242 ;  /* 0x000000f200077202 */ /* 0x000fe40000000f00 */
[----:B------:R-:W-:Y:S03]  /*63c0*/  @!P0 FSEL R7, R242, -INF , !P2 ;  /* 0xff800000f2078808 */ /* 0x000fe60005000000 */
[----:B------:R1:W-:Y:S01]  /*63d0*/  MUFU.EX2 R38, R12 ;  /* 0x0000000c00267308 */ /* 0x0003e20000000800 */
[----:B------:R-:W-:Y:S02]  /*63e0*/  @!P0 ISETP.GE.AND P2, PT, R0, R5, PT ;  /* 0x000000050000820c */ /* 0x000fe40003f46270 */
[----:B------:R-:W-:Y:S02]  /*63f0*/  MOV R5, R193 ;  /* 0x000000c100057202 */ /* 0x000fe40000000f00 */
[----:B------:R-:W-:Y:S02]  /*6400*/  @!P0 FSEL R5, R193, -INF , !P2 ;  /* 0xff800000c1058808 */ /* 0x000fe40005000000 */
[----:B------:R-:W-:Y:S01]  /*6410*/  @!P0 ISETP.GE.AND P2, PT, R6, R4, PT ;  /* 0x000000040600820c */ /* 0x000fe20003f46270 */
[--C-:B-1----:R-:W-:Y:S01]  /*6420*/  FFMA.FTZ R12, R7, c[0x0][0x23c], -R2.reuse ;  /* 0x00008f00070c7a23 */ /* 0x102fe20000010802 */
[----:B------:R-:W-:Y:S02]  /*6430*/  MOV R7, R194 ;  /* 0x000000c200077202 */ /* 0x000fe40000000f00 */
[----:B------:R-:W-:Y:S01]  /*6440*/  @!P0 FSEL R7, R194, -INF , !P3 ;  /* 0xff800000c2078808 */ /* 0x000fe20005800000 */
[----:B------:R-:W-:Y:S04]  /*6450*/  MUFU.EX2 R37, R12 ;  /* 0x0000000c00257308 */ /* 0x000fe80000000800 */
[--C-:B------:R-:W-:Y:S02]  /*6460*/  FFMA.FTZ R7, R7, c[0x0][0x23c], -R3.reuse ;  /* 0x00008f0007077a23 */ /* 0x100fe40000010803 */
[----:B------:R-:W-:Y:S01]  /*6470*/  FFMA.FTZ R3, R5, c[0x0][0x23c], -R3 ;  /* 0x00008f0005037a23 */ /* 0x000fe20000010803 */
[----:B------:R-:W-:Y:S02]  /*6480*/  MOV R5, R235 ;  /* 0x000000eb00057202 */ /* 0x000fe40000000f00 */
[----:B------:R-:W-:Y:S01]  /*6490*/  @!P0 FSEL R5, R235, -INF , !P2 ;  /* 0xff800000eb058808 */ /* 0x000fe20005000000 */
[----:B------:R1:W-:Y:S01]  /*64a0*/  MUFU.EX2 R47, R3 ;  /* 0x00000003002f7308 */ /* 0x0003e20000000800 */
[-C--:B------:R-:W-:Y:S03]  /*64b0*/  @!P0 ISETP.GE.AND P2, PT, R6, R11.reuse, PT ;  /* 0x0000000b0600820c */ /* 0x080fe60003f46270 */
[----:B------:R-:W-:Y:S06]  /*64c0*/  FFMA.FTZ R5, R5, c[0x0][0x23c], -R2 ;  /* 0x00008f0005057a23 */ /* 0x000fec0000010802 */
[----:B------:R2:W-:Y:S10]  /*64d0*/  MUFU.EX2 R36, R5 ;  /* 0x0000000500247308 */ /* 0x0005f40000000800 */
[----:B------:R-:W-:Y:S01]  /*64e0*/  MUFU.EX2 R48, R7 ;  /* 0x0000000700307308 */ /* 0x000fe20000000800 */
[----:B-1----:R-:W-:Y:S02]  /*64f0*/  MOV R3, R182 ;  /* 0x000000b600037202 */ /* 0x002fe40000000f00 */
[----:B------:R-:W-:Y:S02]  /*6500*/  @!P0 FSEL R3, R182, -INF , !P2 ;  /* 0xff800000b6038808 */ /* 0x000fe40005000000 */
[----:B------:R-:W-:Y:S03]  /*6510*/  @!P0 ISETP.GE.AND P2, PT, R0, R11, PT ;  /* 0x0000000b0000820c */ /* 0x000fe60003f46270 */
[--C-:B--2---:R-:W-:Y:S01]  /*6520*/  FFMA.FTZ R5, R3, c[0x0][0x23c], -R9.reuse ;  /* 0x00008f0003057a23 */ /* 0x104fe20000010809 */
[----:B------:R-:W-:Y:S02]  /*6530*/  MOV R3, R181 ;  /* 0x000000b500037202 */ /* 0x000fe40000000f00 */
[----:B------:R-:W-:Y:S01]  /*6540*/  @!P0 FSEL R3, R181, -INF , !P2 ;  /* 0xff800000b5038808 */ /* 0x000fe20005000000 */
[----:B------:R1:W-:Y:S01]  /*6550*/  MUFU.EX2 R199, R5 ;  /* 0x0000000500c77308 */ /* 0x0003e20000000800 */
[-C--:B------:R-:W-:Y:S03]  /*6560*/  @!P0 ISETP.GE.AND P2, PT, R6, R10.reuse, PT ;  /* 0x0000000a0600820c */ /* 0x080fe60003f46270 */
[----:B------:R-:W-:Y:S01]  /*6570*/  FFMA.FTZ R9, R3, c[0x0][0x23c], -R9 ;  /* 0x00008f0003097a23 */ /* 0x000fe20000010809 */
[----:B------:R-:W-:Y:S02]  /*6580*/  MOV R3, R185 ;  /* 0x000000b900037202 */ /* 0x000fe40000000f00 */
[----:B------:R-:W-:Y:S02]  /*6590*/  @!P0 FSEL R3, R185, -INF , !P2 ;  /* 0xff800000b9038808 */ /* 0x000fe40005000000 */
[C---:B------:R-:W-:Y:S01]  /*65a0*/  @!P0 ISETP.GE.AND P2, PT, R0.reuse, R10, PT ;  /* 0x0000000a0000820c */ /* 0x040fe20003f46270 */
[----:B------:R-:W2:Y:S02]  /*65b0*/  MUFU.EX2 R195, R9 ;  /* 0x0000000900c37308 */ /* 0x000ea40000000800 */
[--C-:B-1----:R-:W-:Y:S01]  /*65c0*/  FFMA.FTZ R5, R3, c[0x0][0x23c], -R8.reuse ;  /* 0x00008f0003057a23 */ /* 0x102fe20000010808 */
[----:B------:R-:W-:Y:S02]  /*65d0*/  MOV R3, R183 ;  /* 0x000000b700037202 */ /* 0x000fe40000000f00 */
[----:B------:R-:W-:Y:S05]  /*65e0*/  @!P0 FSEL R3, R183, -INF , !P2 ;  /* 0xff800000b7038808 */ /* 0x000fea0005000000 */
[----:B------:R1:W-:Y:S01]  /*65f0*/  MUFU.EX2 R239, R5 ;  /* 0x0000000500ef7308 */ /* 0x0003e20000000800 */
[----:B------:R-:W-:Y:S02]  /*6600*/  @!P0 ISETP.GE.AND P2, PT, R0, R4, PT ;  /* 0x000000040000820c */ /* 0x000fe40003f46270 */
[----:B------:R-:W-:Y:S01]  /*6610*/  F2FP.BF16.PACK_AB R0, R246, R248 ;  /* 0x000000f8f600723e */ /* 0x000fe200000010ff */
[----:B------:R-:W-:Y:S01]  /*6620*/  FFMA.FTZ R8, R3, c[0x0][0x23c], -R8 ;  /* 0x00008f0003087a23 */ /* 0x000fe20000010808 */
[----:B------:R-:W-:Y:S02]  /*6630*/  MOV R3, R233 ;  /* 0x000000e900037202 */ /* 0x000fe40000000f00 */
[----:B------:R-:W-:Y:S01]  /*6640*/  @!P0 FSEL R3, R233, -INF , !P2 ;  /* 0xff800000e9038808 */ /* 0x000fe20005000000 */
[----:B------:R3:W-:Y:S01]  /*6650*/  STS [R218+0x20000], R0 ;  /* 0x02000000da007388 */ /* 0x0007e20000000800 */
[----:B----4-:R-:W-:Y:S01]  /*6660*/  F2FP.BF16.PACK_AB R4, R53, R54 ;  /* 0x000000363504723e */ /* 0x010fe200000010ff */
[----:B------:R-:W4:Y:S01]  /*6670*/  MUFU.EX2 R238, R8 ;  /* 0x0000000800ee7308 */ /* 0x000f220000000800 */
[----:B------:R-:W-:Y:S01]  /*6680*/  PLOP3.LUT P2, PT, PT, PT, UP3, 0x80, 0x0 ;  /* 0x000000000000781c */ /* 0x000fe20003f4f038 */
[----:B------:R-:W-:Y:S01]  /*6690*/  FFMA.FTZ R2, R3, c[0x0][0x23c], -R2 ;  /* 0x00008f0003027a23 */ /* 0x000fe20000010802 */
[----:B------:R-:W-:Y:S07]  /*66a0*/  F2FP.BF16.PACK_AB R3, R45, R46 ;  /* 0x0000002e2d03723e */ /* 0x000fee00000010ff */
[----:B------:R2:W2:Y:S01]  /*66b0*/  MUFU.EX2 R245, R2 ;  /* 0x0000000200f57308 */ /* 0x0004a20000000800 */
[----:B-1----:R-:W-:Y:S05]  /*66c0*/  F2FP.BF16.PACK_AB R5, R55, R180 ;  /* 0x000000b43705723e */ /* 0x002fea00000010ff */
[----:B------:R1:W-:Y:S01]  /*66d0*/  STS [R218+0x20400], R5 ;  /* 0x02040005da007388 */ /* 0x0003e20000000800 */
[----:B---3--:R-:W-:Y:S05]  /*66e0*/  F2FP.BF16.PACK_AB R0, R251, R252 ;  /* 0x000000fcfb00723e */ /* 0x008fea00000010ff */
[----:B------:R3:W-:Y:S01]  /*66f0*/  STS [R221+0x20400], R0 ;  /* 0x02040000dd007388 */ /* 0x0007e20000000800 */
[----:B--2---:R-:W-:Y:S05]  /*6700*/  F2FP.BF16.PACK_AB R2, R236, R237 ;  /* 0x000000edec02723e */ /* 0x004fea00000010ff */
[----:B------:R2:W-:Y:S04]  /*6710*/  STS [R221+0x20000], R2 ;  /* 0x02000002dd007388 */ /* 0x0005e80000000800 */
[----:B------:R4:W-:Y:S01]  /*6720*/  STS [R218+0x21000], R4 ;  /* 0x02100004da007388 */ /* 0x0009e20000000800 */
[----:B-1----:R-:W-:Y:S03]  /*6730*/  F2FP.BF16.PACK_AB R5, R51, R52 ;  /* 0x000000343305723e */ /* 0x002fe600000010ff */
[----:B------:R1:W-:Y:S04]  /*6740*/  STS [R218+0x21400], R3 ;  /* 0x02140003da007388 */ /* 0x0003e80000000800 */
[----:B------:R1:W-:Y:S01]  /*6750*/  STS [R221+0x21000], R5 ;  /* 0x02100005dd007388 */ /* 0x0003e20000000800 */
[----:B---3--:R-:W-:Y:S02]  /*6760*/  F2FP.BF16.PACK_AB R0, R195, R199 ;  /* 0x000000c7c300723e */ /* 0x008fe400000010ff */
[----:B--2---:R-:W-:Y:S02]  /*6770*/  F2FP.BF16.PACK_AB R2, R249, R250 ;  /* 0x000000faf902723e */ /* 0x004fe400000010ff */
[----:B----4-:R-:W-:Y:S02]  /*6780*/  F2FP.BF16.PACK_AB R4, R43, R44 ;  /* 0x0000002c2b04723e */ /* 0x010fe400000010ff */
[----:B-1----:R-:W-:Y:S03]  /*6790*/  F2FP.BF16.PACK_AB R3, R232, R234 ;  /* 0x000000eae803723e */ /* 0x002fe600000010ff */
[----:B------:R1:W-:Y:S01]  /*67a0*/  STS [R221+0x21400], R4 ;  /* 0x02140004dd007388 */ /* 0x0003e20000000800 */
[----:B------:R-:W-:Y:S03]  /*67b0*/  F2FP.BF16.PACK_AB R5, R49, R50 ;  /* 0x000000323105723e */ /* 0x000fe600000010ff */
[----:B------:R2:W-:Y:S04]  /*67c0*/  STS [R219+0x20000], R3 ;  /* 0x02000003db007388 */ /* 0x0005e80000000800 */
[----:B------:R3:W-:Y:S04]  /*67d0*/  STS [R219+0x20400], R2 ;  /* 0x02040002db007388 */ /* 0x0007e80000000800 */
[----:B------:R4:W-:Y:S01]  /*67e0*/  STS [R220+0x20000], R0 ;  /* 0x02000000dc007388 */ /* 0x0009e20000000800 */
[----:B-1----:R-:W-:Y:S02]  /*67f0*/  F2FP.BF16.PACK_AB R4, R37, R38 ;  /* 0x000000262504723e */ /* 0x002fe400000010ff */
[----:B--2---:R-:W-:Y:S02]  /*6800*/  F2FP.BF16.PACK_AB R3, R238, R239 ;  /* 0x000000efee03723e */ /* 0x004fe400000010ff */
[----:B---3--:R-:W-:Y:S03]  /*6810*/  F2FP.BF16.PACK_AB R2, R47, R48 ;  /* 0x000000302f02723e */ /* 0x008fe600000010ff */
[----:B------:R1:W-:Y:S01]  /*6820*/  STS [R220+0x20400], R3 ;  /* 0x02040003dc007388 */ /* 0x0003e20000000800 */
[----:B----4-:R-:W-:Y:S03]  /*6830*/  F2FP.BF16.PACK_AB R0, R245, R36 ;  /* 0x00000024f500723e */ /* 0x010fe600000010ff */
[----:B------:R-:W-:Y:S04]  /*6840*/  STS [R219+0x21000], R5 ;  /* 0x02100005db007388 */ /* 0x000fe80000000800 */
[----:B------:R-:W-:Y:S04]  /*6850*/  STS [R219+0x21400], R4 ;  /* 0x02140004db007388 */ /* 0x000fe80000000800 */
[----:B------:R2:W-:Y:S04]  /*6860*/  STS [R220+0x21000], R2 ;  /* 0x02100002dc007388 */ /* 0x0005e80000000800 */
[----:B------:R3:W-:Y:S04]  /*6870*/  STS [R220+0x21400], R0 ;  /* 0x02140000dc007388 */ /* 0x0007e80000000800 */
[----:B------:R-:W-:Y:S01]  /*6880*/  LDSM.16.M88.4 R32, [R207+0x8000] ;  /* 0x00800000cf20783b */ /* 0x000fe20000000200 */
[----:B-1----:R-:W-:Y:S07]  /*6890*/  IADD3 R3, R192, R208, RZ ;  /* 0x000000d0c0037210 */ /* 0x002fee0007ffe0ff */
        /* <DEDUP_REMOVED lines=46> */
[----:B---3--:R-:W-:Y:S01]  /*6b80*/  IADD3.X R179, R0, UR11, RZ, P0, !PT ;  /* 0x0000000b00b37c10 */ /* 0x008fe200087fe4ff */
[----:B------:R-:W-:Y:S04]  /*6b90*/  FFMA.FTZ R0, -R188, R188, 1 ;  /* 0x3f800000bc007423 */ /* 0x000fe800000101bc */
[----:B------:R-:W-:Y:S01]  /*6ba0*/  FMUL.FTZ R0, R0, c[0x0][0x2ec] ;  /* 0x0000bb0000007a20 */ /* 0x000fe20000410000 */
[----:B------:R-:W2:Y:S01]  /*6bb0*/  LDG.E R176, [R178.64] ;  /* 0x00000004b2b07981 */ /* 0x000ea2000c1e1900 */
[-C--:B-1----:R-:W-:Y:S08]  /*6bc0*/  HMMA.16816.F32.BF16 R20, R164, R168.reuse, R20 ;  /* 0x000000a8a414723c */ /* 0x082ff00000041814 */
[C---:B------:R-:W-:Y:S08]  /*6bd0*/  HMMA.16816.F32.BF16 R24, R172.reuse, R168, R24 ;  /* 0x000000a8ac18723c */ /* 0x040ff00000041818 */
[-C--:B------:R-:W-:Y:S01]  /*6be0*/  HMMA.16816.F32.BF16 R28, R172, R170.reuse, R28 ;  /* 0x000000aaac1c723c */ /* 0x080fe2000004181c */
[----:B------:R-:W-:Y:S07]  /*6bf0*/  LDSM.16.M88.4 R172, [R207+0xa000] ;  /* 0x00a00000cfac783b */ /* 0x000fee0000000200 */
[----:B------:R-:W-:Y:S01]  /*6c00*/  HMMA.16816.F32.BF16 R32, R164, R170, R32 ;  /* 0x000000aaa420723c */ /* 0x000fe20000041820 */
[----:B------:R-:W1:Y:S08]  /*6c10*/  LDSM.16.M88.4 R164, [R210+0x18000] ;  /* 0x01800000d2a4783b */ /* 0x000e700000000200 */
[----:B------:R-:W3:Y:S01]  /*6c20*/  LDSM.16.M88.4 R168, [R207+0xb000] ;  /* 0x00b00000cfa8783b */ /* 0x000ee20000000200 */
[-C--:B-1----:R-:W-:Y:S08]  /*6c30*/  HMMA.16816.F32.BF16 R4, R172, R164.reuse, R4 ;  /* 0x000000a4ac04723c */ /* 0x082ff00000041804 */
[C---:B---3--:R-:W-:Y:S08]  /*6c40*/  HMMA.16816.F32.BF16 R8, R168.reuse, R164, R8 ;  /* 0x000000a4a808723c */ /* 0x048ff00000041808 */
        /* <DEDUP_REMOVED lines=37> */
[----:B--2---:R-:W-:Y:S01]  /*6ea0*/  FADD.FTZ R2, -R176, R4 ;  /* 0x00000004b0027221 */ /* 0x004fe20000010100 */
[C---:B------:R-:W-:Y:S01]  /*6eb0*/  HMMA.16816.F32.BF16 R16, R168.reuse, R166, R16 ;  /* 0x000000a6a810723c */ /* 0x040fe20000041810 */
[----:B------:R-:W2:Y:S03]  /*6ec0*/  LDG.E R4, [R178.64+0x20] ;  /* 0x00002004b2047981 */ /* 0x000ea6000c1e1900 */
[----:B------:R-:W-:Y:S01]  /*6ed0*/  FMUL.FTZ R2, R248, R2 ;  /* 0x00000002f8027220 */ /* 0x000fe20000410000 */
[----:B------:R-:W-:Y:S01]  /*6ee0*/  MOV R248, R180 ;  /* 0x000000b400f87202 */ /* 0x000fe20000000f00 */
[----:B------:R-:W-:Y:S01]  /*6ef0*/  FADD.FTZ R5, -R176, R5 ;  /* 0x00000005b0057221 */ /* 0x000fe20000010100 */
[----:B------:R-:W1:Y:S01]  /*6f00*/  LDSM.16.M88.4 R164, [R212+0x18800] ;  /* 0x01880000d4a4783b */ /* 0x000e620000000200 */
[----:B------:R-:W-:Y:S04]  /*6f10*/  FMUL.FTZ R180, R2, R0 ;  /* 0x0000000002b47220 */ /* 0x000fe80000410000 */
[----:B------:R-:W-:Y:S02]  /*6f20*/  FMUL.FTZ R177, R246, R5 ;  /* 0x00000005f6b17220 */ /* 0x000fe40000410000 */
[----:B------:R-:W-:Y:S01]  /*6f30*/  FFMA.FTZ R5, -R191, R191, 1 ;  /* 0x3f800000bf057423 */ /* 0x000fe200000101bf */
[----:B------:R-:W3:Y:S03]  /*6f40*/  LDG.E R2, [R178.64+0x80] ;  /* 0x00008004b2027981 */ /* 0x000ee6000c1e1900 */
[----:B------:R-:W-:Y:S01]  /*6f50*/  FMUL.FTZ R5, R5, c[0x0][0x2ec] ;  /* 0x0000bb0005057a20 */ /* 0x000fe20000410000 */
[----:B------:R-:W4:Y:S03]  /*6f60*/  LDG.E R0, [R178.64+0xa0] ;  /* 0x0000a004b2007981 */ /* 0x000f26000c1e1900 */
[----:B------:R-:W-:Y:S02]  /*6f70*/  FMUL.FTZ R177, R177, R5 ;  /* 0x00000005b1b17220 */ /* 0x000fe40000410000 */
[C---:B------:R-:W-:Y:S02]  /*6f80*/  FADD.FTZ R16, -R176.reuse, R16 ;  /* 0x00000010b0107221 */ /* 0x040fe40000010100 */
[----:B------:R-:W-:Y:S02]  /*6f90*/  FADD.FTZ R17, -R176, R17 ;  /* 0x00000011b0117221 */ /* 0x000fe40000010100 */
[----:B------:R-:W-:Y:S01]  /*6fa0*/  FFMA.FTZ R5, -R186, R186, 1 ;  /* 0x3f800000ba057423 */ /* 0x000fe200000101ba */
[----:B------:R-:W-:Y:S01]  /*6fb0*/  MOV R186, R223 ;  /* 0x000000df00ba7202 */ /* 0x000fe20000000f00 */
[----:B------:R-:W-:Y:S02]  /*6fc0*/  FMUL.FTZ R17, R236, R17 ;  /* 0x00000011ec117220 */ /* 0x000fe40000410000 */
[----:B------:R-:W-:Y:S01]  /*6fd0*/  FMUL.FTZ R5, R5, c[0x0][0x2ec] ;  /* 0x0000bb0005057a20 */ /* 0x000fe20000410000 */
[-C--:B-1----:R-:W-:Y:S08]  /*6fe0*/  HMMA.16816.F32.BF16 R20, R168, R164.reuse, R20 ;  /* 0x000000a4a814723c */ /* 0x082ff00000041814 */
[C---:B------:R-:W-:Y:S07]  /*6ff0*/  HMMA.16816.F32.BF16 R24, R172.reuse, R164, R24 ;  /* 0x000000a4ac18723c */ /* 0x040fee0000041818 */
[----:B------:R-:W-:Y:S01]  /*7000*/  FMUL.FTZ R164, R237, R16 ;  /* 0x00000010eda47220 */ /* 0x000fe20000410000 */
[-C--:B------:R-:W-:Y:S04]  /*7010*/  HMMA.16816.F32.BF16 R28, R172, R166.reuse, R28 ;  /* 0x000000a6ac1c723c */ /* 0x080fe8000004181c */
[----:B------:R-:W-:Y:S03]  /*7020*/  FFMA.FTZ R16, -R190, R190, 1 ;  /* 0x3f800000be107423 */ /* 0x000fe600000101be */
[----:B------:R-:W-:Y:S01]  /*7030*/  FMUL.FTZ R173, R17, R5 ;  /* 0x0000000511ad7220 */ /* 0x000fe20000410000 */
[----:B------:R-:W-:Y:S04]  /*7040*/  HMMA.16816.F32.BF16 R32, R168, R166, R32 ;  /* 0x000000a6a820723c */ /* 0x000fe80000041820 */
[----:B------:R-:W-:Y:S02]  /*7050*/  FADD.FTZ R21, -R176, R21 ;  /* 0x00000015b0157221 */ /* 0x000fe40000010100 */
[----:B------:R-:W-:Y:S02]  /*7060*/  FMUL.FTZ R16, R16, c[0x0][0x2ec] ;  /* 0x0000bb0010107a20 */ /* 0x000fe40000410000 */
[----:B------:R-:W-:Y:S04]  /*7070*/  FMUL.FTZ R165, R232, R21 ;  /* 0x00000015e8a57220 */ /* 0x000fe80000410000 */
[----:B------:R-:W-:Y:S02]  /*7080*/  FFMA.FTZ R5, -R181, R181, 1 ;  /* 0x3f800000b5057423 */ /* 0x000fe400000101b5 */
[----:B------:R-:W-:Y:S02]  /*7090*/  FMUL.FTZ R174, R164, R16 ;  /* 0x00000010a4ae7220 */ /* 0x000fe40000410000 */
[----:B------:R-:W-:Y:S02]  /*70a0*/  FFMA.FTZ R16, -R182, R182, 1 ;  /* 0x3f800000b6107423 */ /* 0x000fe400000101b6 */
[----:B------:R-:W-:Y:S02]  /*70b0*/  FMUL.FTZ R5, R5, c[0x0][0x2ec] ;  /* 0x0000bb0005057a20 */ /* 0x000fe40000410000 */
[----:B------:R-:W-:Y:S02]  /*70c0*/  FMUL.FTZ R16, R16, c[0x0][0x2ec] ;  /* 0x0000bb0010107a20 */ /* 0x000fe40000410000 */
[C---:B------:R-:W-:Y:S02]  /*70d0*/  FADD.FTZ R20, -R176.reuse, R20 ;  /* 0x00000014b0147221 */ /* 0x040fe40000010100 */
[C---:B------:R-:W-:Y:S02]  /*70e0*/  FADD.FTZ R21, -R176.reuse, R33 ;  /* 0x00000021b0157221 */ /* 0x040fe40000010100 */
[----:B------:R-:W-:Y:S02]  /*70f0*/  FADD.FTZ R32, -R176, R32 ;  /* 0x00000020b0207221 */ /* 0x000fe40000010100 */
[----:B------:R-:W-:Y:S02]  /*7100*/  FMUL.FTZ R21, R195, R21 ;  /* 0x00000015c3157220 */ /* 0x000fe40000410000 */
[----:B------:R-:W-:Y:S02]  /*7110*/  FMUL.FTZ R32, R199, R32 ;  /* 0x00000020c7207220 */ /* 0x000fe40000410000 */
[----:B------:R-:W-:Y:S02]  /*7120*/  FMUL.FTZ R169, R21, R5 ;  /* 0x0000000515a97220 */ /* 0x000fe40000410000 */
[----:B------:R-:W-:Y:S02]  /*7130*/  FFMA.FTZ R5, -R203, R203, 1 ;  /* 0x3f800000cb057423 */ /* 0x000fe400000101cb */
[----:B------:R-:W-:Y:S02]  /*7140*/  FMUL.FTZ R170, R32, R16 ;  /* 0x0000001020aa7220 */ /* 0x000fe40000410000 */
[----:B------:R-:W-:Y:S02]  /*7150*/  FMUL.FTZ R5, R5, c[0x0][0x2ec] ;  /* 0x0000bb0005057a20 */ /* 0x000fe40000410000 */
[----:B------:R-:W-:Y:S02]  /*7160*/  FMUL.FTZ R166, R234, R20 ;  /* 0x00000014eaa67220 */ /* 0x000fe40000410000 */
[----:B------:R-:W-:Y:S02]  /*7170*/  FFMA.FTZ R20, -R189, R189, 1 ;  /* 0x3f800000bd147423 */ /* 0x000fe400000101bd */
[----:B------:R-:W-:Y:S01]  /*7180*/  FFMA.FTZ R17, -R187, R187, 1 ;  /* 0x3f800000bb117423 */ /* 0x000fe200000101bb */
[----:B------:R-:W-:Y:S01]  /*7190*/  MOV R187, R222 ;  /* 0x000000de00bb7202 */ /* 0x000fe20000000f00 */
[----:B------:R-:W-:Y:S02]  /*71a0*/  FMUL.FTZ R20, R20, c[0x0][0x2ec] ;  /* 0x0000bb0014147a20 */ /* 0x000fe40000410000 */
[----:B------:R-:W-:Y:S02]  /*71b0*/  FMUL.FTZ R17, R17, c[0x0][0x2ec] ;  /* 0x0000bb0011117a20 */ /* 0x000fe40000410000 */
[----:B------:R-:W-:Y:S02]  /*71c0*/  FMUL.FTZ R172, R166, R20 ;  /* 0x00000014a6ac7220 */ /* 0x000fe40000410000 */
[----:B------:R-:W-:Y:S02]  /*71d0*/  FMUL.FTZ R171, R165, R17 ;  /* 0x00000011a5ab7220 */ /* 0x000fe40000410000 */
[----:B------:R-:W-:Y:S02]  /*71e0*/  FFMA.FTZ R17, -R244, R244, 1 ;  /* 0x3f800000f4117423 */ /* 0x000fe400000101f4 */
[----:B------:R-:W-:Y:S02]  /*71f0*/  FFMA.FTZ R32, -R241, R241, 1 ;  /* 0x3f800000f1207423 */ /* 0x000fe400000101f1 */
[----:B------:R-:W-:Y:S02]  /*7200*/  FMUL.FTZ R17, R17, c[0x0][0x2ec] ;  /* 0x0000bb0011117a20 */ /* 0x000fe40000410000 */
[----:B------:R-:W-:Y:S02]  /*7210*/  FMUL.FTZ R32, R32, c[0x0][0x2ec] ;  /* 0x0000bb0020207a20 */ /* 0x000fe40000410000 */
[----:B------:R-:W-:Y:S02]  /*7220*/  FFMA.FTZ R21, -R235, R235, 1 ;  /* 0x3f800000eb157423 */ /* 0x000fe400000101eb */
[----:B------:R-:W-:Y:S02]  /*7230*/  FFMA.FTZ R20, -R233, R233, 1 ;  /* 0x3f800000e9147423 */ /* 0x000fe400000101e9 */
[----:B------:R-:W-:Y:S02]  /*7240*/  FMUL.FTZ R21, R21, c[0x0][0x2ec] ;  /* 0x0000bb0015157a20 */ /* 0x000fe40000410000 */
[----:B------:R-:W-:Y:S02]  /*7250*/  FMUL.FTZ R20, R20, c[0x0][0x2ec] ;  /* 0x0000bb0014147a20 */ /* 0x000fe40000410000 */
[C---:B--2---:R-:W-:Y:S02]  /*7260*/  FADD.FTZ R7, -R4.reuse, R7 ;  /* 0x0000000704077221 */ /* 0x044fe40000010100 */
[----:B------:R-:W-:Y:S02]  /*7270*/  FADD.FTZ R16, -R4, R6 ;  /* 0x0000000604107221 */ /* 0x000fe40000010100 */
[----:B------:R-:W-:Y:S02]  /*7280*/  FFMA.FTZ R6, -R225, R225, 1 ;  /* 0x3f800000e1067423 */ /* 0x000fe400000101e1 */
[----:B------:R-:W-:Y:S02]  /*7290*/  FMUL.FTZ R7, R55, R7 ;  /* 0x0000000737077220 */ /* 0x000fe40000410000 */
[----:B------:R-:W-:Y:S01]  /*72a0*/  FMUL.FTZ R16, R248, R16 ;  /* 0x00000010f8107220 */ /* 0x000fe20000410000 */
[----:B------:R1:W5:Y:S01]  /*72b0*/  LDL.LU R55, [R1+0xb0] ;  /* 0x0000b00001377983 */ /* 0x0003620000300800 */
[----:B------:R-:W-:Y:S02]  /*72c0*/  FMUL.FTZ R6, R6, c[0x0][0x2ec] ;  /* 0x0000bb0006067a20 */ /* 0x000fe40000410000 */
[----:B------:R-:W-:Y:S02]  /*72d0*/  FADD.FTZ R19, -R4, R19 ;  /* 0x0000001304137221 */ /* 0x000fe40000010100 */
[----:B------:R-:W-:Y:S02]  /*72e0*/  FMUL.FTZ R167, R7, R5 ;  /* 0x0000000507a77220 */ /* 0x000fe40000410000 */
[----:B------:R-:W-:Y:S02]  /*72f0*/  FFMA.FTZ R5, -R196, R196, 1 ;  /* 0x3f800000c4057423 */ /* 0x000fe400000101c4 */
[----:B------:R-:W-:Y:S02]  /*7300*/  FADD.FTZ R18, -R4, R18 ;  /* 0x0000001204127221 */ /* 0x000fe40000010100 */
[----:B------:R-:W-:Y:S02]  /*7310*/  FMUL.FTZ R168, R16, R6 ;  /* 0x0000000610a87220 */ /* 0x000fe40000410000 */
[----:B------:R-:W-:Y:S02]  /*7320*/  FMUL.FTZ R33, R251, R19 ;  /* 0x00000013fb217220 */ /* 0x000fe40000410000 */
[C---:B------:R-:W-:Y:S02]  /*7330*/  FADD.FTZ R22, -R4.reuse, R22 ;  /* 0x0000001604167221 */ /* 0x040fe40000010100 */
[C---:B------:R-:W-:Y:S02]  /*7340*/  FADD.FTZ R16, -R4.reuse, R23 ;  /* 0x0000001704107221 */ /* 0x040fe40000010100 */
[----:B------:R-:W-:Y:S02]  /*7350*/  FFMA.FTZ R6, -R197, R197, 1 ;  /* 0x3f800000c5067423 */ /* 0x000fe400000101c5 */
[----:B------:R-:W-:Y:S02]  /*7360*/  FMUL.FTZ R5, R5, c[0x0][0x2ec] ;  /* 0x0000bb0005057a20 */ /* 0x000fe40000410000 */
[C---:B------:R-:W-:Y:S02]  /*7370*/  FADD.FTZ R164, -R4.reuse, R34 ;  /* 0x0000002204a47221 */ /* 0x040fe40000010100 */
[----:B------:R-:W-:Y:S02]  /*7380*/  FADD.FTZ R34, -R4, R35 ;  /* 0x0000002304227221 */ /* 0x000fe40000010100 */
[----:B------:R-:W-:Y:S02]  /*7390*/  FFMA.FTZ R4, -R183, R183, 1 ;  /* 0x3f800000b7047423 */ /* 0x000fe400000101b7 */
[----:B------:R-:W-:Y:S02]  /*73a0*/  FMUL.FTZ R166, R252, R18 ;  /* 0x00000012fca67220 */ /* 0x000fe40000410000 */
[----:B------:R-:W-:Y:S02]  /*73b0*/  FMUL.FTZ R6, R6, c[0x0][0x2ec] ;  /* 0x0000bb0006067a20 */ /* 0x000fe40000410000 */
[----:B------:R-:W-:Y:S02]  /*73c0*/  FMUL.FTZ R33, R33, R5 ;  /* 0x0000000521217220 */ /* 0x000fe40000410000 */
[----:B------:R-:W-:Y:S02]  /*73d0*/  FMUL.FTZ R34, R238, R34 ;  /* 0x00000022ee227220 */ /* 0x000fe40000410000 */
[----:B------:R-:W-:Y:S02]  /*73e0*/  FFMA.FTZ R5, -R185, R185, 1 ;  /* 0x3f800000b9057423 */ /* 0x000fe400000101b9 */
[----:B------:R-:W-:Y:S02]  /*73f0*/  FMUL.FTZ R4, R4, c[0x0][0x2ec] ;  /* 0x0000bb0004047a20 */ /* 0x000fe40000410000 */
[----:B------:R-:W-:Y:S02]  /*7400*/  FMUL.FTZ R166, R166, R6 ;  /* 0x00000006a6a67220 */ /* 0x000fe40000410000 */
[----:B------:R-:W-:Y:S02]  /*7410*/  FMUL.FTZ R164, R239, R164 ;  /* 0x000000a4efa47220 */ /* 0x000fe40000410000 */
[----:B------:R-:W-:Y:S02]  /*7420*/  FFMA.FTZ R6, -R198, R198, 1 ;  /* 0x3f800000c6067423 */ /* 0x000fe400000101c6 */
[----:B------:R-:W-:Y:S02]  /*7430*/  FMUL.FTZ R5, R5, c[0x0][0x2ec] ;  /* 0x0000bb0005057a20 */ /* 0x000fe40000410000 */
[----:B------:R-:W-:Y:S02]  /*7440*/  FMUL.FTZ R34, R34, R4 ;  /* 0x0000000422227220 */ /* 0x000fe40000410000 */
[----:B---3--:R-:W-:Y:S02]  /*7450*/  FADD.FTZ R4, -R2, R8 ;  /* 0x0000000802047221 */ /* 0x008fe40000010100 */
[----:B------:R-:W-:Y:S02]  /*7460*/  FMUL.FTZ R16, R249, R16 ;  /* 0x00000010f9107220 */ /* 0x000fe40000410000 */
[----:B------:R-:W-:Y:S02]  /*7470*/  FFMA.FTZ R7, -R200, R200, 1 ;  /* 0x3f800000c8077423 */ /* 0x000fe400000101c8 */
[----:B------:R-:W-:Y:S02]  /*7480*/  FMUL.FTZ R6, R6, c[0x0][0x2ec] ;  /* 0x0000bb0006067a20 */ /* 0x000fe40000410000 */
[----:B------:R-:W-:Y:S02]  /*7490*/  FMUL.FTZ R164, R164, R5 ;  /* 0x00000005a4a47220 */ /* 0x000fe40000410000 */
[----:B------:R-:W-:Y:S02]  /*74a0*/  FADD.FTZ R5, -R2, R9 ;  /* 0x0000000902057221 */ /* 0x000fe40000010100 */
[----:B------:R-:W-:Y:S02]  /*74b0*/  FMUL.FTZ R4, R54, R4 ;  /* 0x0000000436047220 */ /* 0x000fe40000410000 */
[----:B------:R-:W-:Y:S01]  /*74c0*/  FMUL.FTZ R165, R250, R22 ;  /* 0x00000016faa57220 */ /* 0x000fe20000410000 */
[----:B------:R1:W5:Y:S01]  /*74d0*/  LDL.LU R54, [R1+0xac] ;  /* 0x0000ac0001367983 */ /* 0x0003620000300800 */
[----:B------:R-:W-:Y:S02]  /*74e0*/  FMUL.FTZ R7, R7, c[0x0][0x2ec] ;  /* 0x0000bb0007077a20 */ /* 0x000fe40000410000 */
[----:B------:R-:W-:Y:S02]  /*74f0*/  FMUL.FTZ R35, R16, R6 ;  /* 0x0000000610237220 */ /* 0x000fe40000410000 */
[C---:B------:R-:W-:Y:S02]  /*7500*/  FADD.FTZ R6, -R2.reuse, R12 ;  /* 0x0000000c02067221 */ /* 0x040fe40000010100 */
[----:B------:R-:W-:Y:S02]  /*7510*/  FMUL.FTZ R5, R53, R5 ;  /* 0x0000000535057220 */ /* 0x000fe40000410000 */
[----:B------:R-:W-:Y:S01]  /*7520*/  FMUL.FTZ R165, R165, R7 ;  /* 0x00000007a5a57220 */ /* 0x000fe20000410000 */
[----:B------:R1:W5:Y:S01]  /*7530*/  LDL.LU R53, [R1+0xa8] ;  /* 0x0000a80001357983 */ /* 0x0003620000300800 */
[----:B------:R-:W-:Y:S02]  /*7540*/  FADD.FTZ R7, -R2, R13 ;  /* 0x0000000d02077221 */ /* 0x000fe40000010100 */
[----:B------:R-:W-:Y:S02]  /*7550*/  FMUL.FTZ R6, R52, R6 ;  /* 0x0000000634067220 */ /* 0x000fe40000410000 */
[----:B------:R-:W-:Y:S01]  /*7560*/  FFMA.FTZ R22, -R247, R247, 1 ;  /* 0x3f800000f7167423 */ /* 0x000fe200000101f7 */
[----:B------:R1:W5:Y:S01]  /*7570*/  LDL.LU R52, [R1+0xa4] ;  /* 0x0000a40001347983 */ /* 0x0003620000300800 */
[----:B------:R-:W-:Y:S02]  /*7580*/  FMUL.FTZ R7, R51, R7 ;  /* 0x0000000733077220 */ /* 0x000fe40000410000 */
[----:B------:R-:W-:Y:S01]  /*7590*/  FMUL.FTZ R22, R22, c[0x0][0x2ec] ;  /* 0x0000bb0016167a20 */ /* 0x000fe20000410000 */
[----:B------:R1:W5:Y:S01]  /*75a0*/  LDL.LU R51, [R1+0xa0] ;  /* 0x0000a00001337983 */ /* 0x0003620000300800 */
        /* <DEDUP_REMOVED lines=8> */
[----:B------:R-:W-:Y:S01]  /*7630*/  FMUL.FTZ R4, R49, R4 ;  /* 0x0000000431047220 */ /* 0x000fe20000410000 */
[----:B------:R1:W5:Y:S01]  /*7640*/  LDL.LU R50, [R1+0x9c] ;  /* 0x00009c0001327983 */ /* 0x0003620000300800 */
[----:B------:R-:W-:Y:S02]  /*7650*/  FFMA.FTZ R25, -R202, R202, 1 ;  /* 0x3f800000ca197423 */ /* 0x000fe400000101ca */
[----:B------:R-:W-:Y:S01]  /*7660*/  FMUL.FTZ R5, R48, R5 ;  /* 0x0000000530057220 */ /* 0x000fe20000410000 */
[----:B------:R1:W5:Y:S01]  /*7670*/  LDL.LU R49, [R1+0x98] ;  /* 0x0000980001317983 */ /* 0x0003620000300800 */
[----:B------:R-:W-:Y:S02]  /*7680*/  FFMA.FTZ R24, -R201, R201, 1 ;  /* 0x3f800000c9187423 */ /* 0x000fe400000101c9 */
[----:B------:R-:W-:Y:S01]  /*7690*/  FMUL.FTZ R25, R25, c[0x0][0x2ec] ;  /* 0x0000bb0019197a20 */ /* 0x000fe20000410000 */
[----:B------:R1:W5:Y:S01]  /*76a0*/  LDL.LU R48, [R1+0x94] ;  /* 0x0000940001307983 */ /* 0x0003620000300800 */
[----:B------:R-:W-:Y:S02]  /*76b0*/  FMUL.FTZ R6, R47, R6 ;  /* 0x000000062f067220 */ /* 0x000fe40000410000 */
[----:B------:R-:W-:Y:S01]  /*76c0*/  FFMA.FTZ R29, -R194, R194, 1 ;  /* 0x3f800000c21d7423 */ /* 0x000fe200000101c2 */
[----:B------:R1:W5:Y:S01]  /*76d0*/  LDL.LU R47, [R1+0x90] ;  /* 0x00009000012f7983 */ /* 0x0003620000300800 */
[----:B------:R-:W-:Y:S02]  /*76e0*/  FMUL.FTZ R24, R24, c[0x0][0x2ec] ;  /* 0x0000bb0018187a20 */ /* 0x000fe40000410000 */
[----:B------:R-:W-:Y:S02]  /*76f0*/  FMUL.FTZ R25, R2, R25 ;  /* 0x0000001902197220 */ /* 0x000fe40000410000 */
[----:B----4-:R-:W-:Y:S02]  /*7700*/  FADD.FTZ R2, -R0, R10 ;  /* 0x0000000a00027221 */ /* 0x010fe40000010100 */
[----:B------:R-:W-:Y:S02]  /*7710*/  FFMA.FTZ R28, -R193, R193, 1 ;  /* 0x3f800000c11c7423 */ /* 0x000fe400000101c1 */
[----:B------:R-:W-:Y:S02]  /*7720*/  FMUL.FTZ R29, R29, c[0x0][0x2ec] ;  /* 0x0000bb001d1d7a20 */ /* 0x000fe40000410000 */
[----:B------:R-:W-:Y:S02]  /*7730*/  FMUL.FTZ R24, R4, R24 ;  /* 0x0000001804187220 */ /* 0x000fe40000410000 */
[----:B------:R-:W-:Y:S02]  /*7740*/  FADD.FTZ R4, -R0, R11 ;  /* 0x0000000b00047221 */ /* 0x000fe40000010100 */
[----:B------:R-:W-:Y:S02]  /*7750*/  FMUL.FTZ R2, R46, R2 ;  /* 0x000000022e027220 */ /* 0x000fe40000410000 */
[----:B------:R-:W-:Y:S01]  /*7760*/  FMUL.FTZ R28, R28, c[0x0][0x2ec] ;  /* 0x0000bb001c1c7a20 */ /* 0x000fe20000410000 */
[----:B------:R1:W5:Y:S01]  /*7770*/  LDL.LU R46, [R1+0x8c] ;  /* 0x00008c00012e7983 */ /* 0x0003620000300800 */
[----:B------:R-:W-:Y:S02]  /*7780*/  FMUL.FTZ R29, R5, R29 ;  /* 0x0000001d051d7220 */ /* 0x000fe40000410000 */
[----:B------:R-:W-:Y:S02]  /*7790*/  FADD.FTZ R5, -R0, R14 ;  /* 0x0000000e00057221 */ /* 0x000fe40000010100 */
[----:B------:R-:W-:Y:S02]  /*77a0*/  FMUL.FTZ R4, R45, R4 ;  /* 0x000000042d047220 */ /* 0x000fe40000410000 */
[----:B------:R-:W-:Y:S01]  /*77b0*/  FMUL.FTZ R28, R6, R28 ;  /* 0x0000001c061c7220 */ /* 0x000fe20000410000 */
[----:B------:R1:W5:Y:S01]  /*77c0*/  LDL.LU R45, [R1+0x88] ;  /* 0x00008800012d7983 */ /* 0x0003620000300800 */
[----:B------:R-:W-:Y:S02]  /*77d0*/  FADD.FTZ R6, -R0, R15 ;  /* 0x0000000f00067221 */ /* 0x000fe40000010100 */
[----:B------:R-:W-:Y:S02]  /*77e0*/  FMUL.FTZ R5, R44, R5 ;  /* 0x000000052c057220 */ /* 0x000fe40000410000 */
[----:B------:R-:W-:Y:S01]  /*77f0*/  FMUL.FTZ R6, R43, R6 ;  /* 0x000000062b067220 */ /* 0x000fe20000410000 */
[----:B------:R1:W5:Y:S01]  /*7800*/  LDL.LU R44, [R1+0x84] ;  /* 0x00008400012c7983 */ /* 0x0003620000300800 */
[----:B------:R-:W-:Y:S02]  /*7810*/  FFMA.FTZ R14, -R42, R42, 1 ;  /* 0x3f8000002a0e7423 */ /* 0x000fe4000001012a */
[----:B------:R-:W-:Y:S01]  /*7820*/  FFMA.FTZ R13, -R41, R41, 1 ;  /* 0x3f800000290d7423 */ /* 0x000fe20000010129 */
[----:B------:R1:W5:Y:S01]  /*7830*/  LDL.LU R43, [R1+0x80] ;  /* 0x00008000012b7983 */ /* 0x0003620000300800 */
[----:B------:R-:W-:Y:S02]  /*7840*/  FFMA.FTZ R16, -R40, R40, 1 ;  /* 0x3f80000028107423 */ /* 0x000fe40000010128 */
[----:B------:R-:W-:Y:S01]  /*7850*/  FFMA.FTZ R15, -R39, R39, 1 ;  /* 0x3f800000270f7423 */ /* 0x000fe20000010127 */
[----:B------:R1:W5:Y:S01]  /*7860*/  LDL.LU R42, [R1+0x7c] ;  /* 0x00007c00012a7983 */ /* 0x0003620000300800 */
[----:B------:R-:W-:Y:S02]  /*7870*/  FMUL.FTZ R14, R14, c[0x0][0x2ec] ;  /* 0x0000bb000e0e7a20 */ /* 0x000fe40000410000 */
[----:B------:R-:W-:Y:S01]  /*7880*/  FMUL.FTZ R13, R13, c[0x0][0x2ec] ;  /* 0x0000bb000d0d7a20 */ /* 0x000fe20000410000 */
[----:B------:R1:W5:Y:S01]  /*7890*/  LDL.LU R41, [R1+0x78] ;  /* 0x0000780001297983 */ /* 0x0003620000300800 */
[----:B------:R-:W-:Y:S02]  /*78a0*/  FMUL.FTZ R16, R16, c[0x0][0x2ec] ;  /* 0x0000bb0010107a20 */ /* 0x000fe40000410000 */
[----:B------:R-:W-:Y:S01]  /*78b0*/  FADD.FTZ R26, -R0, R26 ;  /* 0x0000001a001a7221 */ /* 0x000fe20000010100 */
[----:B------:R1:W5:Y:S01]  /*78c0*/  LDL.LU R40, [R1+0x74] ;  /* 0x0000740001287983 */ /* 0x0003620000300800 */
[----:B------:R-:W-:Y:S02]  /*78d0*/  FMUL.FTZ R14, R2, R14 ;  /* 0x0000000e020e7220 */ /* 0x000fe40000410000 */
[----:B------:R-:W-:Y:S01]  /*78e0*/  FMUL.FTZ R13, R4, R13 ;  /* 0x0000000d040d7220 */ /* 0x000fe20000410000 */
[----:B------:R1:W5:Y:S01]  /*78f0*/  LDL.LU R39, [R1+0x70] ;  /* 0x0000700001277983 */ /* 0x0003620000300800 */
[----:B------:R-:W-:Y:S02]  /*7900*/  FMUL.FTZ R16, R5, R16 ;  /* 0x0000001005107220 */ /* 0x000fe40000410000 */
[C---:B------:R-:W-:Y:S02]  /*7910*/  FADD.FTZ R2, -R0.reuse, R27 ;  /* 0x0000001b00027221 */ /* 0x040fe40000010100 */
[C---:B------:R-:W-:Y:S02]  /*7920*/  FADD.FTZ R4, -R0.reuse, R30 ;  /* 0x0000001e00047221 */ /* 0x040fe40000010100 */
[----:B------:R-:W-:Y:S02]  /*7930*/  FADD.FTZ R5, -R0, R31 ;  /* 0x0000001f00057221 */ /* 0x000fe40000010100 */
[----:B------:R-:W-:Y:S02]  /*7940*/  FMUL.FTZ R0, R38, R26 ;  /* 0x0000001a26007220 */ /* 0x000fe40000410000 */
[----:B------:R-:W-:Y:S01]  /*7950*/  FMUL.FTZ R2, R37, R2 ;  /* 0x0000000225027220 */ /* 0x000fe20000410000 */
[----:B------:R1:W5:Y:S01]  /*7960*/  LDL.LU R38, [R1+0x6c] ;  /* 0x00006c0001267983 */ /* 0x0003620000300800 */
[----:B------:R-:W-:Y:S02]  /*7970*/  FMUL.FTZ R4, R36, R4 ;  /* 0x0000000424047220 */ /* 0x000fe40000410000 */
[----:B------:R-:W-:Y:S01]  /*7980*/  FMUL.FTZ R5, R245, R5 ;  /* 0x00000005f5057220 */ /* 0x000fe20000410000 */
[----:B------:R1:W5:Y:S01]  /*7990*/  LDL.LU R37, [R1+0x68] ;  /* 0x0000680001257983 */ /* 0x0003620000300800 */
[----:B------:R-:W-:Y:S01]  /*79a0*/  FFMA.FTZ R23, -R240, R240, 1 ;  /* 0x3f800000f0177423 */ /* 0x000fe200000101f0 */
[----:B------:R-:W-:Y:S01]  /*79b0*/  MOV R245, c[0x0][0x22c] ;  /* 0x00008b0000f57a02 */ /* 0x000fe20000000f00 */
[----:B------:R-:W-:Y:S01]  /*79c0*/  FFMA.FTZ R19, -R243, R243, 1 ;  /* 0x3f800000f3137423 */ /* 0x000fe200000101f3 */
[----:B------:R1:W5:Y:S01]  /*79d0*/  LDL.LU R36, [R1+0x64] ;  /* 0x0000640001247983 */ /* 0x0003620000300800 */
[----:B------:R-:W-:Y:S02]  /*79e0*/  FFMA.FTZ R18, -R242, R242, 1 ;  /* 0x3f800000f2127423 */ /* 0x000fe400000101f2 */
[----:B------:R-:W-:Y:S01]  /*79f0*/  IMAD R245, R245, c[0x0][0x1c0], RZ ;  /* 0x00007000f5f57a24 */ /* 0x000fe200078e02ff */
[----:B------:R1:W5:Y:S01]  /*7a00*/  LDL R185, [R1] ;  /* 0x0000000001b97983 */ /* 0x0003620000100800 */
[----:B------:R-:W-:Y:S02]  /*7a10*/  FMUL.FTZ R23, R23, c[0x0][0x2ec] ;  /* 0x0000bb0017177a20 */ /* 0x000fe40000410000 */
[----:B------:R-:W-:Y:S01]  /*7a20*/  FMUL.FTZ R15, R15, c[0x0][0x2ec] ;  /* 0x0000bb000f0f7a20 */ /* 0x000fe20000410000 */
[----:B------:R-:W-:Y:S01]  /*7a30*/  SHF.L.U32 R245, R245, 0x3, RZ ;  /* 0x00000003f5f57819 */ /* 0x000fe200000006ff */
        /* <DEDUP_REMOVED lines=11> */
[----:B-----5:R-:W-:Y:S01]  /*7af0*/  ISETP.GE.AND P3, PT, R185, c[0x0][0x220], PT ;  /* 0x00008800b9007a0c */ /* 0x020fe20003f66270 */
        /* <DEDUP_REMOVED lines=52> */
.L_x_762:
[----:B------:R-:W-:Y:S01]  /*7e40*/  F2FP.BF16.PACK_AB R12, R177, R180 ;  /* 0x000000b4b10c723e */ /* 0x000fe200000010ff */
[----:B------:R3:W5:Y:S01]  /*7e50*/  LDL R188, [R1+0x2c] ;  /* 0x00002c0001bc7983 */ /* 0x0007620000100800 */
[----:B------:R-:W-:Y:S02]  /*7e60*/  F2FP.BF16.PACK_AB R11, R167, R168 ;  /* 0x000000a8a70b723e */ /* 0x000fe400000010ff */
[----:B--2---:R-:W-:Y:S02]  /*7e70*/  F2FP.BF16.PACK_AB R8, R173, R174 ;  /* 0x000000aead08723e */ /* 0x004fe400000010ff */
        /* <DEDUP_REMOVED lines=29> */
[----:B--2---:R-:W-:Y:S04]  /*8050*/  IMAD.SHL.U32 R0, R214, 0x2, RZ ;  /* 0x00000002d6007824 */ /* 0x004fe800078e00ff */
[----:B------:R-:W-:Y:S01]  /*8060*/  BAR.SYNC.DEFER_BLOCKING 0x0 ;  /* 0x0000000000007b1d */ /* 0x000fe20000010000 */
[C---:B------:R-:W-:Y:S02]  /*8070*/  IADD3 R2, R0.reuse, 0x8040, RZ ;  /* 0x0000804000027810 */ /* 0x040fe40007ffe0ff */
[----:B----4-:R-:W-:Y:S04]  /*8080*/  IADD3 R16, R0, 0x8000, RZ ;  /* 0x0000800000107810 */ /* 0x010fe80007ffe0ff */
[----:B------:R-:W-:Y:S01]  /*8090*/  @P1 IADD3 R2, R16, -0x40, RZ ;  /* 0xffffffc010021810 */ /* 0x000fe20007ffe0ff */
[----:B------:R-:W-:Y:S05]  /*80a0*/  LDSM.16.MT88.4 R4, [R205+0x20000] ;  /* 0x02000000cd04783b */ /* 0x000fea0000004200 */
[----:B------:R-:W2:Y:S05]  /*80b0*/  LDSM.16.MT88.4 R8, [R0+0x8000] ;  /* 0x008000000008783b */ /* 0x000eaa0000004200 */
[----:B------:R-:W4:Y:S05]  /*80c0*/  LDSM.16.MT88.4 R12, [R205+0x22000] ;  /* 0x02200000cd0c783b */ /* 0x000f2a0000004200 */
[----:B------:R-:W1:Y:S05]  /*80d0*/  LDSM.16.MT88.4 R16, [R2] ;  /* 0x000000000210783b */ /* 0x000e6a0000004200 */
[----:B------:R-:W1:Y:S05]  /*80e0*/  LDSM.16.MT88.4 R20, [R0+0xa000] ;  /* 0x00a000000014783b */ /* 0x000e6a0000004200 */
[----:B------:R-:W1:Y:S05]  /*80f0*/  LDSM.16.MT88.4 R24, [R2+0x2000] ;  /* 0x002000000218783b */ /* 0x000e6a0000004200 */
[----:B------:R-:W-:Y:S05]  /*8100*/  LDSM.16.MT88.4 R28, [R0+0x8800] ;  /* 0x00880000001c783b */ /* 0x000fea0000004200 */
[----:B------:R-:W-:Y:S05]  /*8110*/  LDSM.16.MT88.4 R32, [R205+0x22800] ;  /* 0x02280000cd20783b */ /* 0x000fea0000004200 */
[----:B------:R-:W-:Y:S01]  /*8120*/  LDSM.16.MT88.4 R164, [R2+0x800] ;  /* 0x0008000002a4783b */ /* 0x000fe20000004200 */
[-C--:B--2--5:R-:W-:Y:S04]  /*8130*/  HMMA.16816.F32.BF16 R36, R4, R8.reuse, R36 ;  /* 0x000000080424723c */ /* 0x0a4fe80000041824 */
[----:B------:R-:W-:Y:S05]  /*8140*/  LDSM.16.MT88.4 R168, [R0+0xa800] ;  /* 0x00a8000000a8783b */ /* 0x000fea0000004200 */
[----:B------:R-:W-:Y:S01]  /*8150*/  LDSM.16.MT88.4 R172, [R2+0x2800] ;  /* 0x0028000002ac783b */ /* 0x000fe20000004200 */
[C---:B----4-:R-:W-:Y:S08]  /*8160*/  HMMA.16816.F32.BF16 R40, R12.reuse, R8, R40 ;  /* 0x000000080c28723c */ /* 0x050ff00000041828 */
[-C--:B------:R-:W-:Y:S08]  /*8170*/  HMMA.16816.F32.BF16 R44, R12, R10.reuse, R44 ;  /* 0x0000000a0c2c723c */ /* 0x080ff0000004182c */
[C---:B------:R-:W-:Y:S01]  /*8180*/  HMMA.16816.F32.BF16 R48, R4.reuse, R10, R48 ;  /* 0x0000000a0430723c */ /* 0x040fe20000041830 */
[----:B------:R-:W2:Y:S07]  /*8190*/  LDSM.16.MT88.4 R8, [R205+0x20800] ;  /* 0x02080000cd08783b */ /* 0x000eae0000004200 */
[-C--:B-1----:R-:W-:Y:S08]  /*81a0*/  HMMA.16816.F32.BF16 R52, R4, R16.reuse, R52 ;  /* 0x000000100434723c */ /* 0x082ff00000041834 */
        /* <DEDUP_REMOVED lines=14> */
[----:B------:R-:W1:Y:S05]  /*8290*/  LDSM.16.MT88.4 R4, [R205+0x21000] ;  /* 0x02100000cd04783b */ /* 0x000e6a0000004200 */
[----:B------:R-:W4:Y:S02]  /*82a0*/  LDSM.16.MT88.4 R24, [R0+0xb000] ;  /* 0x00b000000018783b */ /* 0x000f240000004200 */
[-C--:B--2---:R-:W-:Y:S08]  /*82b0*/  HMMA.16816.F32.BF16 R36, R8, R28.reuse, R36 ;  /* 0x0000001c0824723c */ /* 0x084ff00000041824 */
[C---:B------:R-:W-:Y:S08]  /*82c0*/  HMMA.16816.F32.BF16 R40, R32.reuse, R28, R40 ;  /* 0x0000001c2028723c */ /* 0x040ff00000041828 */
[-C--:B------:R-:W-:Y:S08]  /*82d0*/  HMMA.16816.F32.BF16 R44, R32, R30.reuse, R44 ;  /* 0x0000001e202c723c */ /* 0x080ff0000004182c */
[C---:B------:R-:W-:Y:S01]  /*82e0*/  HMMA.16816.F32.BF16 R48, R8.reuse, R30, R48 ;  /* 0x0000001e0830723c */ /* 0x040fe20000041830 */
[----:B------:R-:W2:Y:S07]  /*82f0*/  LDSM.16.MT88.4 R28, [R2+0x3000] ;  /* 0x00300000021c783b */ /* 0x000eae0000004200 */
        /* <DEDUP_REMOVED lines=16> */
[----:B------:R-:W2:Y:S02]  /*8400*/  LDSM.16.MT88.4 R172, [R0+0xb800] ;  /* 0x00b8000000ac783b */ /* 0x000ea40000004200 */
[-C--:B-1----:R-:W-:Y:S08]  /*8410*/  HMMA.16816.F32.BF16 R36, R4, R12.reuse, R36 ;  /* 0x0000000c0424723c */ /* 0x082ff00000041824 */
[C---:B------:R-:W-:Y:S08]  /*8420*/  HMMA.16816.F32.BF16 R40, R16.reuse, R12, R40 ;  /* 0x0000000c1028723c */ /* 0x040ff00000041828 */
[-C--:B------:R-:W-:Y:S08]  /*8430*/  HMMA.16816.F32.BF16 R44, R16, R14.reuse, R44 ;  /* 0x0000000e102c723c */ /* 0x080ff0000004182c */
[C---:B------:R-:W-:Y:S01]  /*8440*/  HMMA.16816.F32.BF16 R48, R4.reuse, R14, R48 ;  /* 0x0000000e0430723c */ /* 0x040fe20000041830 */
[----:B------:R-:W1:Y:S05]  /*8450*/  LDSM.16.MT88.4 R12, [R2+0x3800] ;  /* 0x00380000020c783b */ /* 0x000e6a0000004200 */
[----:B------:R-:W-:Y:S02]  /*8460*/  BAR.SYNC.DEFER_BLOCKING 0x0 ;  /* 0x0000000000007b1d */ /* 0x000fe40000010000 */
[-C--:B------:R-:W-:Y:S08]  /*8470*/  HMMA.16816.F32.BF16 R52, R4, R20.reuse, R52 ;  /* 0x000000140434723c */ /* 0x080ff00000041834 */
[C---:B------:R-:W-:Y:S08]  /*8480*/  HMMA.16816.F32.BF16 R56, R16.reuse, R20, R56 ;  /* 0x000000141038723c */ /* 0x040ff00000041838 */
[-C--:B------:R-:W-:Y:S08]  /*8490*/  HMMA.16816.F32.BF16 R60, R16, R22.reuse, R60 ;  /* 0x00000016103c723c */ /* 0x080ff0000004183c */
[C---:B------:R-:W-:Y:S08]  /*84a0*/  HMMA.16816.F32.BF16 R64, R4.reuse, R22, R64 ;  /* 0x000000160440723c */ /* 0x040ff00000041840 */
[-C--:B----4-:R-:W-:Y:S08]  /*84b0*/  HMMA.16816.F32.BF16 R68, R4, R24.reuse, R68 ;  /* 0x000000180444723c */ /* 0x090ff00000041844 */
[C---:B------:R-:W-:Y:S08]  /*84c0*/  HMMA.16816.F32.BF16 R72, R16.reuse, R24, R72 ;  /* 0x000000181048723c */ /* 0x040ff00000041848 */
[-C--:B------:R-:W-:Y:S08]  /*84d0*/  HMMA.16816.F32.BF16 R76, R16, R26.reuse, R76 ;  /* 0x0000001a104c723c */ /* 0x080ff0000004184c */
[C---:B------:R-:W-:Y:S08]  /*84e0*/  HMMA.16816.F32.BF16 R80, R4.reuse, R26, R80 ;  /* 0x0000001a0450723c */ /* 0x040ff00000041850 */
[-C--:B--2---:R-:W-:Y:S08]  /*84f0*/  HMMA.16816.F32.BF16 R84, R4, R28.reuse, R84 ;  /* 0x0000001c0454723c */ /* 0x084ff00000041854 */
[C---:B------:R-:W-:Y:S08]  /*8500*/  HMMA.16816.F32.BF16 R88, R16.reuse, R28, R88 ;  /* 0x0000001c1058723c */ /* 0x040ff00000041858 */
[-C--:B------:R-:W-:Y:S08]  /*8510*/  HMMA.16816.F32.BF16 R92, R16, R30.reuse, R92 ;  /* 0x0000001e105c723c */ /* 0x080ff0000004185c */
[----:B------:R-:W-:Y:S08]  /*8520*/  HMMA.16816.F32.BF16 R96, R4, R30, R96 ;  /* 0x0000001e0460723c */ /* 0x000ff00000041860 */
        /* <DEDUP_REMOVED lines=12> */
[-C--:B-1----:R-:W-:Y:S08]  /*85f0*/  HMMA.16816.F32.BF16 R84, R8, R12.reuse, R84 ;  /* 0x0000000c0854723c */ /* 0x082ff00000041854 */
[C---:B------:R-:W-:Y:S08]  /*8600*/  HMMA.16816.F32.BF16 R88, R164.reuse, R12, R88 ;  /* 0x0000000ca458723c */ /* 0x040ff00000041858 */
[-C--:B------:R-:W-:Y:S08]  /*8610*/  HMMA.16816.F32.BF16 R92, R164, R14.reuse, R92 ;  /* 0x0000000ea45c723c */ /* 0x080ff0000004185c */
[----:B------:R-:W-:Y:S01]  /*8620*/  HMMA.16816.F32.BF16 R96, R8, R14, R96 ;  /* 0x0000000e0860723c */ /* 0x000fe20000041860 */
[----:B------:R-:W-:-:S07]  /*8630*/  @!P2 BRA `(.L_x_763) ;  /* 0x000002700000a947 */ /* 0x000fce0003800000 */
[----:B---3--:R-:W-:Y:S01]  /*8640*/  ISETP.GE.AND P3, PT, R185, c[0x0][0x220], PT ;  /* 0x00008800b9007a0c */ /* 0x008fe20003f66270 */
        /* <DEDUP_REMOVED lines=8> */
[----:B------:R-:W-:Y:S01]  /*86d0*/  @!P3 LEA R0, P5, R10, R2, 0x5 ;  /* 0x000000020a00b211 */ /* 0x000fe200078a28ff */
        /* <DEDUP_REMOVED lines=29> */
.L_x_763:
[----:B---3--:R-:W-:Y:S01]  /*88b0*/  LDSM.16.M88.4 R32, [R207+0x1c000] ;  /* 0x01c00000cf20783b */ /* 0x008fe20000000200 */
[----:B-1----:R-:W-:Y:S01]  /*88c0*/  IMAD.MOV.U32 R2, RZ, RZ, c[0x0][0x22c] ;  /* 0x00008b00ff027624 */ /* 0x002fe200078e00ff */
[----:B------:R-:W-:Y:S02]  /*88d0*/  ULOP3.LUT UR7, UR6, 0x1, URZ, 0xc0, !UPT ;  /* 0x0000000106077892 */ /* 0x000fe4000f8ec03f */
[----:B------:R-:W-:Y:S01]  /*88e0*/  UISETP.GT.AND UP2, UPT, UR6, UR13, UPT ;  /* 0x0000000d0600728c */ /* 0x000fe2000bf44270 */
[----:B------:R-:W1:Y:S01]  /*88f0*/  LDSM.16.MT88.4 R16, [R204] ;  /* 0x00000000cc10783b */ /* 0x000e620000004200 */
[----:B------:R-:W-:Y:S01]  /*8900*/  IMAD R2, R2, c[0x0][0x1c0], RZ ;  /* 0x0000700002027a24 */ /* 0x000fe200078e02ff */
[----:B------:R-:W-:Y:S02]  /*8910*/  UISETP.NE.U32.AND UP0, UPT, UR7, 0x1, UPT ;  /* 0x000000010700788c */ /* 0x000fe4000bf05070 */
[----:B------:R-:W-:Y:S01]  /*8920*/  UIADD3 UR6, UR6, -0x1, URZ ;  /* 0xffffffff06067890 */ /* 0x000fe2000fffe03f */
[----:B------:R-:W2:Y:S01]  /*8930*/  LDSM.16.M88.4 R28, [R207+0x1d000] ;  /* 0x01d00000cf1c783b */ /* 0x000ea20000000200 */
[----:B------:R-:W-:Y:S04]  /*8940*/  IMAD.U32 R2, R2, -0x40, RZ ;  /* 0xffffffc002027824 */ /* 0x000fe800078e00ff */
[----:B------:R-:W3:Y:S01]  /*8950*/  LDSM.16.MT88.4 R164, [R204+0x4000] ;  /* 0x00400000cca4783b */ /* 0x000ee20000004200 */
[C---:B------:R-:W-:Y:S04]  /*8960*/  LEA R223, P0, R2.reuse, R186, 0x2 ;  /* 0x000000ba02df7211 */ /* 0x040fe800078010ff */
[----:B------:R-:W4:Y:S01]  /*8970*/  LDL R194, [R1+0x44] ;  /* 0x0000440001c27983 */ /* 0x000f220000100800 */
[----:B------:R-:W-:Y:S01]  /*8980*/  LEA.HI.X.SX32 R222, R2, R187, 0x2, P0 ;  /* 0x000000bb02de7211 */ /* 0x000fe200000f16ff */
[----:B------:R-:W-:Y:S03]  /*8990*/  IMAD.MOV.U32 R2, RZ, RZ, R223 ;  /* 0x000000ffff027224 */ /* 0x000fe600078e00df */
[----:B------:R-:W-:Y:S05]  /*89a0*/  LDSM.16.M88.4 R168, [R208+0x1c000] ;  /* 0x01c00000d0a8783b */ /* 0x000fea0000000200 */
[----:B------:R-:W5:Y:S05]  /*89b0*/  LDL R193, [R1+0x48] ;  /* 0x0000480001c17983 */ /* 0x000f6a0000100800 */
[----:B------:R-:W3:Y:S05]  /*89c0*/  LDSM.16.MT88.4 R172, [R204+0x800] ;  /* 0x00080000ccac783b */ /* 0x000eea0000004200 */
[----:B------:R3:W4:Y:S01]  /*89d0*/  LDL R189, [R1+0x10] ;  /* 0x0000100001bd7983 */ /* 0x0007220000100800 */
[-C--:B-1----:R-:W-:Y:S04]  /*89e0*/  HMMA.16816.F32.BF16 R4, R32, R16.reuse, RZ ;  /* 0x000000102004723c */ /* 0x082fe800000418ff */
[----:B------:R-:W1:Y:S05]  /*89f0*/  LDSM.16.M88.4 R176, [R208+0x1d000] ;  /* 0x01d00000d0b0783b */ /* 0x000e6a0000000200 */
[----:B------:R1:W4:Y:S01]  /*8a00*/  LDL R0, [R1+0x8] ;  /* 0x0000080001007983 */ /* 0x0003220000100800 */
[C---:B--2---:R-:W-:Y:S04]  /*8a10*/  HMMA.16816.F32.BF16 R8, R28.reuse, R16, RZ ;  /* 0x000000101c08723c */ /* 0x044fe800000418ff */
[----:B------:R-:W2:Y:S04]  /*8a20*/  LDSM.16.MT88.4 R180, [R204+0x4800] ;  /* 0x00480000ccb4783b */ /* 0x000ea80000004200 */
[-C--:B------:R-:W-:Y:S01]  /*8a30*/  HMMA.16816.F32.BF16 R12, R28, R18.reuse, RZ ;  /* 0x000000121c0c723c */ /* 0x080fe200000418ff */
[----:B------:R1:W4:Y:S05]  /*8a40*/  LDL R190, [R1+0x4] ;  /* 0x0000040001be7983 */ /* 0x00032a0000100800 */
[----:B------:R1:W4:Y:S02]  /*8a50*/  LDL R191, [R1+0xc] ;  /* 0x00000c0001bf7983 */ /* 0x0003240000100800 */
[C---:B------:R-:W-:Y:S08]  /*8a60*/  HMMA.16816.F32.BF16 R16, R32.reuse, R18, RZ ;  /* 0x000000122010723c */ /* 0x040ff000000418ff */
[-C--:B---3--:R-:W-:Y:S08]  /*8a70*/  HMMA.16816.F32.BF16 R20, R32, R164.reuse, RZ ;  /* 0x000000a42014723c */ /* 0x088ff000000418ff */
[C---:B------:R-:W-:Y:S08]  /*8a80*/  HMMA.16816.F32.BF16 R24, R28.reuse, R164, RZ ;  /* 0x000000a41c18723c */ /* 0x040ff000000418ff */
[-C--:B------:R-:W-:Y:S08]  /*8a90*/  HMMA.16816.F32.BF16 R28, R28, R166.reuse, RZ ;  /* 0x000000a61c1c723c */ /* 0x080ff000000418ff */
[----:B------:R-:W-:Y:S01]  /*8aa0*/  HMMA.16816.F32.BF16 R32, R32, R166, RZ ;  /* 0x000000a62020723c */ /* 0x000fe200000418ff */
[----:B------:R-:W-:Y:S07]  /*8ab0*/  LDSM.16.M88.4 R164, [R184+0x1c000] ;  /* 0x01c00000b8a4783b */ /* 0x000fee0000000200 */
[-C--:B------:R-:W-:Y:S08]  /*8ac0*/  HMMA.16816.F32.BF16 R4, R168, R172.reuse, R4 ;  /* 0x000000aca804723c */ /* 0x080ff00000041804 */
[C---:B-1----:R-:W-:Y:S08]  /*8ad0*/  HMMA.16816.F32.BF16 R8, R176.reuse, R172, R8 ;  /* 0x000000acb008723c */ /* 0x042ff00000041808 */
        /* <DEDUP_REMOVED lines=56> */
[----:B------:R-:W4:Y:S05]  /*8e60*/  LDSM.16.MT88.4 R164, [R204+0x7000] ;  /* 0x00700000cca4783b */ /* 0x000f2a0000004200 */
[----:B------:R-:W-:Y:S02]  /*8e70*/  LDSM.16.M88.4 R172, [R3+0x1e000] ;  /* 0x01e0000003ac783b */ /* 0x000fe40000000200 */
[-C--:B-1----:R-:W-:Y:S01]  /*8e80*/  HMMA.16816.F32.BF16 R4, R168, R176.reuse, R4 ;  /* 0x000000b0a804723c */ /* 0x082fe20000041804 */
[----:B--2---:R-:W-:Y:S04]  /*8e90*/  IMAD.MOV.U32 R184, RZ, RZ, c[0x0][0x22c] ;  /* 0x00008b00ffb87624 */ /* 0x004fe800078e00ff */
[----:B------:R-:W-:Y:S04]  /*8ea0*/  IMAD R184, R184, c[0x0][0x1c0], RZ ;  /* 0x00007000b8b87a24 */ /* 0x000fe800078e02ff */
[----:B------:R-:W-:Y:S01]  /*8eb0*/  IMAD R184, R184, 0x30, RZ ;  /* 0x00000030b8b87824 */ /* 0x000fe200078e02ff */
[C---:B---3--:R-:W-:Y:S08]  /*8ec0*/  HMMA.16816.F32.BF16 R8, R180.reuse, R176, R8 ;  /* 0x000000b0b408723c */ /* 0x048ff00000041808 */
[-C--:B------:R-:W-:Y:S08]  /*8ed0*/  HMMA.16816.F32.BF16 R12, R180, R178.reuse, R12 ;  /* 0x000000b2b40c723c */ /* 0x080ff0000004180c */
[C---:B------:R-:W-:Y:S01]  /*8ee0*/  HMMA.16816.F32.BF16 R16, R168.reuse, R178, R16 ;  /* 0x000000b2a810723c */ /* 0x040fe20000041810 */
[----:B------:R-:W1:Y:S07]  /*8ef0*/  LDSM.16.MT88.4 R176, [R204+0x3800] ;  /* 0x00380000ccb0783b */ /* 0x000e6e0000004200 */
[-C--:B----4-:R-:W-:Y:S08]  /*8f00*/  HMMA.16816.F32.BF16 R20, R168, R164.reuse, R20 ;  /* 0x000000a4a814723c */ /* 0x090ff00000041814 */
[C---:B------:R-:W-:Y:S08]  /*8f10*/  HMMA.16816.F32.BF16 R24, R180.reuse, R164, R24 ;  /* 0x000000a4b418723c */ /* 0x040ff00000041818 */
[-C--:B------:R-:W-:Y:S01]  /*8f20*/  HMMA.16816.F32.BF16 R28, R180, R166.reuse, R28 ;  /* 0x000000a6b41c723c */ /* 0x080fe2000004181c */
[----:B------:R2:W3:Y:S07]  /*8f30*/  LDSM.16.M88.4 R180, [R3+0x1f000] ;  /* 0x01f0000003b4783b */ /* 0x0004ee0000000200 */
[----:B------:R-:W-:Y:S01]  /*8f40*/  HMMA.16816.F32.BF16 R32, R168, R166, R32 ;  /* 0x000000a6a820723c */ /* 0x000fe20000041820 */
[----:B------:R-:W4:Y:S06]  /*8f50*/  LDSM.16.MT88.4 R164, [R204+0x7800] ;  /* 0x00780000cca4783b */ /* 0x000f2c0000004200 */
[----:B------:R-:W-:Y:S01]  /*8f60*/  @P2 IADD3 R168, P3, R194, UR10, RZ ;  /* 0x0000000ac2a82c10 */ /* 0x000fe2000ff7e0ff */
[----:B------:R-:W-:Y:S01]  /*8f70*/  @UP3 UIADD3 UR10, UP1, UR10, -0x100, URZ ;  /* 0xffffff000a0a3890 */ /* 0x000fe2000ff3e03f */
[-C--:B-1----:R-:W-:Y:S05]  /*8f80*/  HMMA.16816.F32.BF16 R4, R172, R176.reuse, R4 ;  /* 0x000000b0ac04723c */ /* 0x082fea0000041804 */
[----:B-----5:R-:W-:Y:S01]  /*8f90*/  @P2 IADD3.X R169, R193, UR9, RZ, P3, !PT ;  /* 0x00000009c1a92c10 */ /* 0x020fe20009ffe4ff */
[----:B------:R-:W-:Y:S01]  /*8fa0*/  IMAD.MOV.U32 R193, RZ, RZ, c[0x0][0x22c] ;  /* 0x00008b00ffc17624 */ /* 0x000fe200078e00ff */
[----:B------:R-:W-:Y:S01]  /*8fb0*/  @UP3 UIADD3.X UR9, UR9, -0x1, URZ, UP1, !UPT ;  /* 0xffffffff09093890 */ /* 0x000fe20008ffe43f */
[----:B--2---:R-:W-:Y:S02]  /*8fc0*/  IMAD.MOV.U32 R3, RZ, RZ, R222 ;  /* 0x000000ffff037224 */ /* 0x004fe400078e00de */
[----:B------:R-:W2:Y:S02]  /*8fd0*/  @P2 LDG.E R189, [R168.64+0x20] ;  /* 0x00002004a8bd2981 */ /* 0x000ea4000c1e1900 */
[----:B------:R-:W-:Y:S03]  /*8fe0*/  IMAD R193, R193, c[0x0][0x1c0], RZ ;  /* 0x00007000c1c17a24 */ /* 0x000fe600078e02ff */
[----:B------:R-:W5:Y:S01]  /*8ff0*/  @P2 LDG.E R0, [R168.64+0xa0] ;  /* 0x0000a004a8002981 */ /* 0x000f62000c1e1900 */
[----:B------:R-:W-:Y:S04]  /*9000*/  IMAD R193, R193, 0x18, RZ ;  /* 0x00000018c1c17824 */ /* 0x000fe800078e02ff */
[----:B------:R-:W5:Y:S01]  /*9010*/  @P2 LDG.E R190, [R168.64+0x80] ;  /* 0x00008004a8be2981 */ /* 0x000f62000c1e1900 */
[C---:B---3--:R-:W-:Y:S04]  /*9020*/  HMMA.16816.F32.BF16 R8, R180.reuse, R176, R8 ;  /* 0x000000b0b408723c */ /* 0x048fe80000041808 */
[----:B------:R-:W3:Y:S05]  /*9030*/  @P2 LDG.E R191, [R168.64] ;  /* 0x00000004a8bf2981 */ /* 0x000eea000c1e1900 */
[----:B------:R-:W-:Y:S01]  /*9040*/  RED.E.ADD.F32.FTZ.RN.STRONG.GPU [R2.64], R4 ;  /* 0x000000040200798e */ /* 0x000fe2000c10e784 */
[-C--:B------:R-:W-:Y:S08]  /*9050*/  HMMA.16816.F32.BF16 R12, R180, R178.reuse, R12 ;  /* 0x000000b2b40c723c */ /* 0x080ff0000004180c */
[C---:B------:R-:W-:Y:S07]  /*9060*/  HMMA.16816.F32.BF16 R16, R172.reuse, R178, R16 ;  /* 0x000000b2ac10723c */ /* 0x040fee0000041810 */
[----:B------:R-:W-:Y:S01]  /*9070*/  IMAD.MOV.U32 R179, RZ, RZ, c[0x0][0x22c] ;  /* 0x00008b00ffb37624 */ /* 0x000fe200078e00ff */
[-C--:B----4-:R-:W-:Y:S04]  /*9080*/  HMMA.16816.F32.BF16 R20, R172, R164.reuse, R20 ;  /* 0x000000a4ac14723c */ /* 0x090fe80000041814 */
[----:B------:R-:W-:Y:S04]  /*9090*/  IMAD R179, R179, c[0x0][0x1c0], RZ ;  /* 0x00007000b3b37a24 */ /* 0x000fe800078e02ff */
[C---:B------:R-:W-:Y:S04]  /*90a0*/  HMMA.16816.F32.BF16 R24, R180.reuse, R164, R24 ;  /* 0x000000a4b418723c */ /* 0x040fe80000041818 */
[----:B------:R-:W-:Y:S03]  /*90b0*/  IMAD R179, R179, 0x38, RZ ;  /* 0x00000038b3b37824 */ /* 0x000fe600078e02ff */
[CC--:B------:R-:W-:Y:S01]  /*90c0*/  LEA R164, P3, R245.reuse, R2.reuse, 0x2 ;  /* 0x00000002f5a47211 */ /* 0x0c0fe200078610ff */
[-C--:B------:R-:W-:Y:S04]  /*90d0*/  HMMA.16816.F32.BF16 R28, R180, R166.reuse, R28 ;  /* 0x000000a6b41c723c */ /* 0x080fe8000004181c */
[-C--:B------:R-:W-:Y:S04]  /*90e0*/  LEA.HI.X.SX32 R165, R245, R3.reuse, 0x2, P3 ;  /* 0x00000003f5a57211 */ /* 0x080fe800018f16ff */
[----:B------:R-:W-:Y:S01]  /*90f0*/  HMMA.16816.F32.BF16 R32, R172, R166, R32 ;  /* 0x000000a6ac20723c */ /* 0x000fe20000041820 */
[----:B------:R-:W-:Y:S05]  /*9100*/  RED.E.ADD.F32.FTZ.RN.STRONG.GPU [R164.64], R5 ;  /* 0x00000005a400798e */ /* 0x000fea000c10e784 */
[----:B--2---:R1:W-:Y:S05]  /*9110*/  @P2 STL [R1+0x10], R189 ;  /* 0x000010bd01002387 */ /* 0x0043ea0000100800 */
[----:B-----5:R2:W-:Y:S05]  /*9120*/  @P2 STL [R1+0x8], R0 ;  /* 0x0000080001002387 */ /* 0x0205ea0000100800 */
[----:B------:R-:W4:Y:S01]  /*9130*/  LDL R178, [R1+0x28] ;  /* 0x0000280001b27983 */ /* 0x000f220000100800 */
[----:B-1----:R-:W-:Y:S04]  /*9140*/  IMAD.MOV.U32 R189, RZ, RZ, c[0x0][0x22c] ;  /* 0x00008b00ffbd7624 */ /* 0x002fe800078e00ff */
[----:B------:R-:W-:Y:S01]  /*9150*/  IMAD R189, R189, c[0x0][0x1c0], RZ ;  /* 0x00007000bdbd7a24 */ /* 0x000fe200078e02ff */
[----:B--2---:R-:W2:Y:S03]  /*9160*/  LDL R0, [R1+0x1c] ;  /* 0x00001c0001007983 */ /* 0x004ea60000100800 */
[----:B------:R-:W-:Y:S02]  /*9170*/  IMAD.SHL.U32 R189, R189, 0x10, RZ ;  /* 0x00000010bdbd7824 */ /* 0x000fe400078e00ff */
[----:B------:R1:W-:Y:S03]  /*9180*/  @P2 STL [R1+0x4], R190 ;  /* 0x000004be01002387 */ /* 0x0003e60000100800 */
[-C--:B------:R-:W-:Y:S02]  /*9190*/  LEA R176, P0, R189, R2.reuse, 0x2 ;  /* 0x00000002bdb07211 */ /* 0x080fe400078010ff */
[----:B---3--:R3:W-:Y:S01]  /*91a0*/  @P2 STL [R1+0xc], R191 ;  /* 0x00000cbf01002387 */ /* 0x0087e20000100800 */
[-C--:B------:R-:W-:Y:S02]  /*91b0*/  LEA R170, P2, R193, R2.reuse, 0x2 ;  /* 0x00000002c1aa7211 */ /* 0x080fe400078410ff */
[-C--:B------:R-:W-:Y:S02]  /*91c0*/  LEA.HI.X.SX32 R177, R189, R3.reuse, 0x2, P0 ;  /* 0x00000003bdb17211 */ /* 0x080fe400000f16ff */
[-C--:B------:R-:W-:Y:S02]  /*91d0*/  LEA.HI.X.SX32 R171, R193, R3.reuse, 0x2, P2 ;  /* 0x00000003c1ab7211 */ /* 0x080fe400010f16ff */
[CC--:B------:R-:W-:Y:S01]  /*91e0*/  LEA R4, P2, R184.reuse, R2.reuse, 0x2 ;  /* 0x00000002b8047211 */ /* 0x0c0fe200078410ff */
[----:B------:R5:W-:Y:S03]  /*91f0*/  RED.E.ADD.F32.FTZ.RN.STRONG.GPU [R176.64], R6 ;  /* 0x00000006b000798e */ /* 0x000be6000c10e784 */
[-C--:B------:R-:W-:Y:S02]  /*9200*/  LEA.HI.X.SX32 R5, R184, R3.reuse, 0x2, P2 ;  /* 0x00000003b8057211 */ /* 0x080fe400010f16ff */
[----:B------:R5:W-:Y:S01]  /*9210*/  RED.E.ADD.F32.FTZ.RN.STRONG.GPU [R170.64], R7 ;  /* 0x00000007aa00798e */ /* 0x000be2000c10e784 */
[----:B-1----:R-:W-:Y:S04]  /*9220*/  IMAD.MOV.U32 R190, RZ, RZ, c[0x0][0x22c] ;  /* 0x00008b00ffbe7624 */ /* 0x002fe800078e00ff */
[----:B------:R-:W-:Y:S02]  /*9230*/  IMAD R190, R190, c[0x0][0x1c0], RZ ;  /* 0x00007000bebe7a24 */ /* 0x000fe400078e02ff */
[----:B---3--:R-:W-:Y:S02]  /*9240*/  IMAD.MOV.U32 R191, RZ, RZ, c[0x0][0x22c] ;  /* 0x00008b00ffbf7624 */ /* 0x008fe400078e00ff */
[----:B------:R-:W-:Y:S02]  /*9250*/  IMAD R190, R190, 0x28, RZ ;  /* 0x00000028bebe7824 */ /* 0x000fe400078e02ff */
[----:B------:R-:W-:Y:S03]  /*9260*/  IMAD R191, R191, c[0x0][0x1c0], RZ ;  /* 0x00007000bfbf7a24 */ /* 0x000fe600078e02ff */
[CC--:B------:R-:W-:Y:S01]  /*9270*/  LEA R166, P3, R190.reuse, R2.reuse, 0x2 ;  /* 0x00000002bea67211 */ /* 0x0c0fe200078610ff */
[----:B------:R-:W-:Y:S03]  /*9280*/  IMAD.SHL.U32 R191, R191, 0x20, RZ ;  /* 0x00000020bfbf7824 */ /* 0x000fe600078e00ff */
[-C--:B------:R-:W-:Y:S01]  /*9290*/  LEA.HI.X.SX32 R167, R190, R3.reuse, 0x2, P3 ;  /* 0x00000003bea77211 */ /* 0x080fe200018f16ff */
[----:B------:R-:W-:Y:S01]  /*92a0*/  IMAD.MOV.U32 R190, RZ, RZ, c[0x0][0x22c] ;  /* 0x00008b00ffbe7624 */ /* 0x000fe200078e00ff */
[CC--:B------:R-:W-:Y:S03]  /*92b0*/  LEA R168, P0, R191.reuse, R2.reuse, 0x2 ;  /* 0x00000002bfa87211 */ /* 0x0c0fe600078010ff */
[----:B------:R-:W-:Y:S01]  /*92c0*/  IMAD R190, R190, c[0x0][0x1c0], RZ ;  /* 0x00007000bebe7a24 */ /* 0x000fe200078e02ff */
[-C--:B------:R-:W-:Y:S01]  /*92d0*/  LEA.HI.X.SX32 R169, R191, R3.reuse, 0x2, P0 ;  /* 0x00000003bfa97211 */ /* 0x080fe200000f16ff */
[----:B------:R-:W-:Y:S01]  /*92e0*/  IMAD.MOV.U32 R191, RZ, RZ, c[0x0][0x22c] ;  /* 0x00008b00ffbf7624 */ /* 0x000fe200078e00ff */
[-C--:B-----5:R-:W-:Y:S01]  /*92f0*/  LEA R6, P0, R179, R2.reuse, 0x2 ;  /* 0x00000002b3067211 */ /* 0x0a0fe200078010ff */
[----:B------:R-:W-:Y:S02]  /*9300*/  IMAD.SHL.U32 R190, R190, 0x10, RZ ;  /* 0x00000010bebe7824 */ /* 0x000fe400078e00ff */
[----:B------:R1:W-:Y:S01]  /*9310*/  RED.E.ADD.F32.FTZ.RN.STRONG.GPU [R168.64], R8 ;  /* 0x00000008a800798e */ /* 0x0003e2000c10e784 */
[----:B------:R-:W-:Y:S01]  /*9320*/  IMAD R191, R191, c[0x0][0x1c0], RZ ;  /* 0x00007000bfbf7a24 */ /* 0x000fe200078e02ff */
[-C--:B------:R-:W-:Y:S02]  /*9330*/  LEA.HI.X.SX32 R7, R179, R3.reuse, 0x2, P0 ;  /* 0x00000003b3077211 */ /* 0x080fe400000f16ff */
[C---:B------:R-:W-:Y:S01]  /*9340*/  IADD3 R181, R190.reuse, 0x20, RZ ;  /* 0x00000020beb57810 */ /* 0x040fe20007ffe0ff */
[----:B------:R3:W-:Y:S01]  /*9350*/  RED.E.ADD.F32.FTZ.RN.STRONG.GPU [R166.64], R9 ;  /* 0x00000009a600798e */ /* 0x0007e2000c10e784 */
[----:B------:R-:W-:Y:S01]  /*9360*/  IMAD.SHL.U32 R191, R191, 0x10, RZ ;  /* 0x00000010bfbf7824 */ /* 0x000fe200078e00ff */
[C---:B------:R-:W-:Y:S02]  /*9370*/  IADD3 R180, R190.reuse, 0x20, RZ ;  /* 0x00000020beb47810 */ /* 0x040fe40007ffe0ff */
[----:B------:R-:W-:Y:S01]  /*9380*/  IMAD.IADD R181, R245, 0x1, R181 ;  /* 0x00000001f5b57824 */ /* 0x000fe200078e02b5 */
[----:B------:R5:W-:Y:S01]  /*9390*/  RED.E.ADD.F32.FTZ.RN.STRONG.GPU [R4.64], R10 ;  /* 0x0000000a0400798e */ /* 0x000be2000c10e784 */
[----:B------:R-:W-:Y:S01]  /*93a0*/  IADD3 R179, R191, 0x20, RZ ;  /* 0x00000020bfb37810 */ /* 0x000fe20007ffe0ff */
[C---:B------:R-:W-:Y:S02]  /*93b0*/  IMAD.IADD R180, R245.reuse, 0x1, R180 ;  /* 0x00000001f5b47824 */ /* 0x040fe400078e02b4 */
[----:B------:R-:W-:Y:S01]  /*93c0*/  IMAD.MOV.U32 R191, RZ, RZ, c[0x0][0x22c] ;  /* 0x00008b00ffbf7624 */ /* 0x000fe200078e00ff */
[----:B------:R5:W-:Y:S01]  /*93d0*/  RED.E.ADD.F32.FTZ.RN.STRONG.GPU [R6.64], R11 ;  /* 0x0000000b0600798e */ /* 0x000be2000c10e784 */
[----:B------:R-:W-:Y:S02]  /*93e0*/  IMAD.IADD R180, R245, 0x1, R180 ;  /* 0x00000001f5b47824 */ /* 0x000fe400078e02b4 */
[----:B------:R-:W-:Y:S02]  /*93f0*/  IMAD R191, R191, c[0x0][0x1c0], RZ ;  /* 0x00007000bfbf7a24 */ /* 0x000fe400078e02ff */
[----:B------:R5:W-:Y:S02]  /*9400*/  RED.E.ADD.F32.FTZ.RN.STRONG.GPU [R2.64+0x80], R16 ;  /* 0x000080100200798e */ /* 0x000be4000c10e784 */
[----:B------:R-:W-:Y:S03]  /*9410*/  IMAD.SHL.U32 R191, R191, 0x10, RZ ;  /* 0x00000010bfbf7824 */ /* 0x000fe600078e00ff */
[----:B------:R5:W-:Y:S02]  /*9420*/  RED.E.ADD.F32.FTZ.RN.STRONG.GPU [R164.64+0x80], R17 ;  /* 0x00008011a400798e */ /* 0x000be4000c10e784 */
[----:B-1----:R-:W-:Y:S03]  /*9430*/  IADD3 R168, R191, 0x40, RZ ;  /* 0x00000040bfa87810 */ /* 0x002fe60007ffe0ff */
[----:B---3--:R-:W3:Y:S01]  /*9440*/  LDL R166, [R1+0x18] ;  /* 0x0000180001a67983 */ /* 0x008ee20000100800 */
[CC--:B-----5:R-:W-:Y:S04]  /*9450*/  LEA R4, P0, R179.reuse, R2.reuse, 0x2 ;  /* 0x00000002b3047211 */ /* 0x0e0fe800078010ff */
[----:B------:R-:W5:Y:S01]  /*9460*/  LDL R167, [R1+0x24] ;  /* 0x0000240001a77983 */ /* 0x000f620000100800 */
[-C--:B------:R-:W-:Y:S02]  /*9470*/  LEA.HI.X.SX32 R5, R179, R3.reuse, 0x2, P0 ;  /* 0x00000003b3057211 */ /* 0x080fe400000f16ff */
[CC--:B------:R-:W-:Y:S02]  /*9480*/  LEA R6, P2, R181.reuse, R2.reuse, 0x2 ;  /* 0x00000002b5067211 */ /* 0x0c0fe400078410ff */
[----:B------:R-:W-:Y:S01]  /*9490*/  IADD3 R179, R190, 0x20, RZ ;  /* 0x00000020beb37810 */ /* 0x000fe20007ffe0ff */
[----:B------:R1:W-:Y:S01]  /*94a0*/  RED.E.ADD.F32.FTZ.RN.STRONG.GPU [R4.64], R18 ;  /* 0x000000120400798e */ /* 0x0003e2000c10e784 */
[-C--:B------:R-:W-:Y:S01]  /*94b0*/  LEA.HI.X.SX32 R7, R181, R3.reuse, 0x2, P2 ;  /* 0x00000003b5077211 */ /* 0x080fe200010f16ff */
[----:B------:R-:W-:Y:S01]  /*94c0*/  IMAD.MOV.U32 R190, RZ, RZ, c[0x0][0x22c] ;  /* 0x00008b00ffbe7624 */ /* 0x000fe200078e00ff */
[-C--:B------:R-:W-:Y:S01]  /*94d0*/  LEA R10, P0, R180, R2.reuse, 0x2 ;  /* 0x00000002b40a7211 */ /* 0x080fe200078010ff */
[C---:B------:R-:W-:Y:S01]  /*94e0*/  IMAD.IADD R179, R245.reuse, 0x1, R179 ;  /* 0x00000001f5b37824 */ /* 0x040fe200078e02b3 */
[----:B------:R-:W5:Y:S01]  /*94f0*/  LDL R16, [R1+0x14] ;  /* 0x0000140001107983 */ /* 0x000f620000100800 */
[----:B------:R-:W-:Y:S01]  /*9500*/  IMAD R190, R190, c[0x0][0x1c0], RZ ;  /* 0x00007000bebe7a24 */ /* 0x000fe200078e02ff */
[-C--:B------:R-:W-:Y:S01]  /*9510*/  LEA.HI.X.SX32 R11, R180, R3.reuse, 0x2, P0 ;  /* 0x00000003b40b7211 */ /* 0x080fe200000f16ff */
[----:B------:R-:W-:Y:S01]  /*9520*/  IMAD.IADD R179, R245, 0x1, R179 ;  /* 0x00000001f5b37824 */ /* 0x000fe200078e02b3 */
[----:B------:R-:W-:Y:S01]  /*9530*/  IADD3 R17, R189, 0x60, RZ ;  /* 0x00000060bd117810 */ /* 0x000fe20007ffe0ff */
[----:B------:R1:W-:Y:S01]  /*9540*/  RED.E.ADD.F32.FTZ.RN.STRONG.GPU [R6.64], R19 ;  /* 0x000000130600798e */ /* 0x0003e2000c10e784 */
[----:B------:R-:W-:Y:S02]  /*9550*/  IMAD.SHL.U32 R190, R190, 0x10, RZ ;  /* 0x00000010bebe7824 */ /* 0x000fe400078e00ff */
[C---:B------:R-:W-:Y:S02]  /*9560*/  IMAD.IADD R179, R245.reuse, 0x1, R179 ;  /* 0x00000001f5b37824 */ /* 0x040fe400078e02b3 */
[----:B------:R2:W-:Y:S01]  /*9570*/  RED.E.ADD.F32.FTZ.RN.STRONG.GPU [R10.64], R12 ;  /* 0x0000000c0a00798e */ /* 0x0005e2000c10e784 */
[C---:B------:R-:W-:Y:S01]  /*9580*/  IADD3 R170, R190.reuse, 0x40, RZ ;  /* 0x00000040beaa7810 */ /* 0x040fe20007ffe0ff */
[----:B------:R-:W-:Y:S01]  /*9590*/  IMAD.IADD R17, R245, 0x1, R17 ;  /* 0x00000001f5117824 */ /* 0x000fe200078e0211 */
[-C--:B------:R-:W-:Y:S02]  /*95a0*/  LEA R8, P3, R179, R2.reuse, 0x2 ;  /* 0x00000002b3087211 */ /* 0x080fe400078610ff */
[----:B------:R-:W-:Y:S01]  /*95b0*/  IADD3 R169, R190, 0x40, RZ ;  /* 0x00000040bea97810 */ /* 0x000fe20007ffe0ff */
[----:B------:R-:W-:Y:S01]  /*95c0*/  IMAD.IADD R170, R245, 0x1, R170 ;  /* 0x00000001f5aa7824 */ /* 0x000fe200078e02aa */
[-C--:B------:R-:W-:Y:S01]  /*95d0*/  LEA.HI.X.SX32 R9, R179, R3.reuse, 0x2, P3 ;  /* 0x00000003b3097211 */ /* 0x080fe200018f16ff */
[C---:B------:R-:W-:Y:S02]  /*95e0*/  IMAD.IADD R17, R245.reuse, 0x1, R17 ;  /* 0x00000001f5117824 */ /* 0x040fe400078e0211 */
[----:B------:R-:W-:Y:S02]  /*95f0*/  IMAD.IADD R169, R245, 0x1, R169 ;  /* 0x00000001f5a97824 */ /* 0x000fe400078e02a9 */
[----:B------:R2:W-:Y:S01]  /*9600*/  RED.E.ADD.F32.FTZ.RN.STRONG.GPU [R8.64], R13 ;  /* 0x0000000d0800798e */ /* 0x0005e2000c10e784 */
[----:B-1----:R-:W-:Y:S01]  /*9610*/  IADD3 R18, R189, 0x60, RZ ;  /* 0x00000060bd127810 */ /* 0x002fe20007ffe0ff */
[C---:B------:R-:W-:Y:S02]  /*9620*/  IMAD.IADD R169, R245.reuse, 0x1, R169 ;  /* 0x00000001f5a97824 */ /* 0x040fe400078e02a9 */
[C---:B------:R-:W-:Y:S02]  /*9630*/  IMAD.IADD R17, R245.reuse, 0x1, R17 ;  /* 0x00000001f5117824 */ /* 0x040fe400078e0211 */
[----:B------:R-:W-:Y:S01]  /*9640*/  IMAD.IADD R18, R245, 0x1, R18 ;  /* 0x00000001f5127824 */ /* 0x000fe200078e0212 */
[----:B------:R-:W-:Y:S03]  /*9650*/  IADD3 R19, R189, 0x60, RZ ;  /* 0x00000060bd137810 */ /* 0x000fe60007ffe0ff */
[C---:B------:R-:W-:Y:S02]  /*9660*/  IMAD.IADD R18, R245.reuse, 0x1, R18 ;  /* 0x00000001f5127824 */ /* 0x040fe400078e0212 */
[----:B------:R-:W-:Y:S01]  /*9670*/  IMAD.IADD R19, R245, 0x1, R19 ;  /* 0x00000001f5137824 */ /* 0x000fe200078e0213 */
[CC--:B----4-:R-:W-:Y:S04]  /*9680*/  LEA R6, P0, R178.reuse, R2.reuse, 0x2 ;  /* 0x00000002b2067211 */ /* 0x0d0fe800078010ff */
[-C--:B------:R-:W-:Y:S02]  /*9690*/  LEA.HI.X.SX32 R7, R178, R3.reuse, 0x2, P0 ;  /* 0x00000003b2077211 */ /* 0x080fe400000f16ff */
[CC--:B--2---:R-:W-:Y:S04]  /*96a0*/  LEA R4, P2, R0.reuse, R2.reuse, 0x2 ;  /* 0x0000000200047211 */ /* 0x0c4fe800078410ff */
[-C--:B------:R-:W-:Y:S02]  /*96b0*/  LEA.HI.X.SX32 R5, R0, R3.reuse, 0x2, P2 ;  /* 0x0000000300057211 */ /* 0x080fe400010f16ff */
[----:B------:R-:W2:Y:S01]  /*96c0*/  LDL R0, [R1+0x20] ;  /* 0x0000200001007983 */ /* 0x000ea20000100800 */
[CC--:B------:R-:W-:Y:S04]  /*96d0*/  LEA R12, P2, R170.reuse, R2.reuse, 0x2 ;  /* 0x00000002aa0c7211 */ /* 0x0c0fe800078410ff */
[----:B------:R1:W-:Y:S01]  /*96e0*/  RED.E.ADD.F32.FTZ.RN.STRONG.GPU [R4.64], R14 ;  /* 0x0000000e0400798e */ /* 0x0003e2000c10e784 */
[-C--:B------:R-:W-:Y:S04]  /*96f0*/  LEA.HI.X.SX32 R13, R170, R3.reuse, 0x2, P2 ;  /* 0x00000003aa0d7211 */ /* 0x080fe800010f16ff */
[----:B------:R-:W-:Y:S05]  /*9700*/  RED.E.ADD.F32.FTZ.RN.STRONG.GPU [R6.64], R15 ;  /* 0x0000000f0600798e */ /* 0x000fea000c10e784 */
[----:B------:R-:W-:Y:S05]  /*9710*/  RED.E.ADD.F32.FTZ.RN.STRONG.GPU [R2.64+0x100], R20 ;  /* 0x000100140200798e */ /* 0x000fea000c10e784 */
[----:B------:R-:W-:Y:S01]  /*9720*/  RED.E.ADD.F32.FTZ.RN.STRONG.GPU [R164.64+0x100], R21 ;  /* 0x00010015a400798e */ /* 0x000fe2000c10e784 */
[CC--:B-1----:R-:W-:Y:S04]  /*9730*/  LEA R4, P0, R168.reuse, R2.reuse, 0x2 ;  /* 0x00000002a8047211 */ /* 0x0c2fe800078010ff */
[-C--:B------:R-:W-:Y:S02]  /*9740*/  LEA.HI.X.SX32 R5, R168, R3.reuse, 0x2, P0 ;  /* 0x00000003a8057211 */ /* 0x080fe400000f16ff */
[----:B------:R-:W-:Y:S02]  /*9750*/  IADD3 R168, R190, 0x40, RZ ;  /* 0x00000040bea87810 */ /* 0x000fe40007ffe0ff */
[-C--:B------:R-:W-:Y:S01]  /*9760*/  LEA R10, P0, R169, R2.reuse, 0x2 ;  /* 0x00000002a90a7211 */ /* 0x080fe200078010ff */
[----:B------:R-:W-:Y:S02]  /*9770*/  RED.E.ADD.F32.FTZ.RN.STRONG.GPU [R4.64], R22 ;  /* 0x000000160400798e */ /* 0x000fe4000c10e784 */
[----:B------:R-:W-:Y:S01]  /*9780*/  IMAD.IADD R168, R245, 0x1, R168 ;  /* 0x00000001f5a87824 */ /* 0x000fe200078e02a8 */
[-C--:B------:R-:W-:Y:S02]  /*9790*/  LEA.HI.X.SX32 R11, R169, R3.reuse, 0x2, P0 ;  /* 0x00000003a90b7211 */ /* 0x080fe400000f16ff */
[----:B------:R1:W-:Y:S01]  /*97a0*/  RED.E.ADD.F32.FTZ.RN.STRONG.GPU [R12.64], R23 ;  /* 0x000000170c00798e */ /* 0x0003e2000c10e784 */
[C---:B------:R-:W-:Y:S04]  /*97b0*/  IMAD.IADD R168, R245.reuse, 0x1, R168 ;  /* 0x00000001f5a87824 */ /* 0x040fe800078e02a8 */
[----:B------:R-:W-:Y:S01]  /*97c0*/  IMAD.IADD R168, R245, 0x1, R168 ;  /* 0x00000001f5a87824 */ /* 0x000fe200078e02a8 */
[----:B------:R4:W-:Y:S04]  /*97d0*/  RED.E.ADD.F32.FTZ.RN.STRONG.GPU [R10.64], R24 ;  /* 0x000000180a00798e */ /* 0x0009e8000c10e784 */
[CC--:B------:R-:W-:Y:S01]  /*97e0*/  LEA R8, P3, R168.reuse, R2.reuse, 0x2 ;  /* 0x00000002a8087211 */ /* 0x0c0fe200078610ff */
[----:B------:R-:W-:Y:S03]  /*97f0*/  LDSM.16.MT88.4 R20, [R206+0x2000] ;  /* 0x00200000ce14783b */ /* 0x000fe60000004200 */
[-C--:B------:R-:W-:Y:S02]  /*9800*/  LEA.HI.X.SX32 R9, R168, R3.reuse, 0x2, P3 ;  /* 0x00000003a8097211 */ /* 0x080fe400018f16ff */
[----:B------:R-:W-:Y:S05]  /*9810*/  LDSM.16.MT88.4 R168, [R206+0x2800] ;  /* 0x00280000cea8783b */ /* 0x000fea0000004200 */
[----:B------:R5:W-:Y:S01]  /*9820*/  RED.E.ADD.F32.FTZ.RN.STRONG.GPU [R8.64], R25 ;  /* 0x000000190800798e */ /* 0x000be2000c10e784 */
[CC--:B-1----:R-:W-:Y:S04]  /*9830*/  LEA R12, P5, R19.reuse, R2.reuse, 0x2 ;  /* 0x00000002130c7211 */ /* 0x0c2fe800078a10ff */
[-C--:B------:R-:W-:Y:S02]  /*9840*/  LEA.HI.X.SX32 R13, R19, R3.reuse, 0x2, P5 ;  /* 0x00000003130d7211 */ /* 0x080fe400028f16ff */
[CC--:B----4-:R-:W-:Y:S04]  /*9850*/  LEA R10, P4, R18.reuse, R2.reuse, 0x2 ;  /* 0x00000002120a7211 */ /* 0x0d0fe800078810ff */
[-C--:B------:R-:W-:Y:S02]  /*9860*/  LEA.HI.X.SX32 R11, R18, R3.reuse, 0x2, P4 ;  /* 0x00000003120b7211 */ /* 0x080fe400020f16ff */
[CC--:B---3--:R-:W-:Y:S04]  /*9870*/  LEA R6, P2, R166.reuse, R2.reuse, 0x2 ;  /* 0x00000002a6067211 */ /* 0x0c8fe800078410ff */
[-C--:B------:R-:W-:Y:S02]  /*9880*/  LEA.HI.X.SX32 R7, R166, R3.reuse, 0x2, P2 ;  /* 0x00000003a6077211 */ /* 0x080fe400010f16ff */
[-C--:B-----5:R-:W-:Y:S02]  /*9890*/  LEA R4, P0, R167, R2.reuse, 0x2 ;  /* 0x00000002a7047211 */ /* 0x0a0fe400078010ff */
[----:B------:R-:W-:Y:S01]  /*98a0*/  IADD3 R166, R189, 0x60, RZ ;  /* 0x00000060bda67810 */ /* 0x000fe20007ffe0ff */
[----:B------:R1:W-:Y:S01]  /*98b0*/  RED.E.ADD.F32.FTZ.RN.STRONG.GPU [R6.64], R26 ;  /* 0x0000001a0600798e */ /* 0x0003e2000c10e784 */
[-C--:B------:R-:W-:Y:S02]  /*98c0*/  LEA.HI.X.SX32 R5, R167, R3.reuse, 0x2, P0 ;  /* 0x00000003a7057211 */ /* 0x080fe400000f16ff */
[CC--:B------:R-:W-:Y:S02]  /*98d0*/  LEA R14, P6, R166.reuse, R2.reuse, 0x2 ;  /* 0x00000002a60e7211 */ /* 0x0c0fe400078c10ff */
[CC--:B------:R-:W-:Y:S01]  /*98e0*/  LEA R8, P3, R17.reuse, R2.reuse, 0x2 ;  /* 0x0000000211087211 */ /* 0x0c0fe200078610ff */
[----:B------:R2:W-:Y:S01]  /*98f0*/  RED.E.ADD.F32.FTZ.RN.STRONG.GPU [R4.64], R27 ;  /* 0x0000001b0400798e */ /* 0x0005e2000c10e784 */
[-C--:B------:R-:W-:Y:S02]  /*9900*/  LEA.HI.X.SX32 R15, R166, R3.reuse, 0x2, P6 ;  /* 0x00000003a60f7211 */ /* 0x080fe400030f16ff */
[-C--:B------:R-:W-:Y:S02]  /*9910*/  LEA.HI.X.SX32 R9, R17, R3.reuse, 0x2, P3 ;  /* 0x0000000311097211 */ /* 0x080fe400018f16ff */
[----:B------:R-:W-:Y:S05]  /*9920*/  RED.E.ADD.F32.FTZ.RN.STRONG.GPU [R2.64+0x180], R32 ;  /* 0x000180200200798e */ /* 0x000fea000c10e784 */
[----:B------:R-:W-:Y:S05]  /*9930*/  RED.E.ADD.F32.FTZ.RN.STRONG.GPU [R164.64+0x180], R33 ;  /* 0x00018021a400798e */ /* 0x000fea000c10e784 */
[----:B------:R-:W-:Y:S05]  /*9940*/  RED.E.ADD.F32.FTZ.RN.STRONG.GPU [R14.64], R34 ;  /* 0x000000220e00798e */ /* 0x000fea000c10e784 */
[----:B------:R-:W-:Y:S01]  /*9950*/  RED.E.ADD.F32.FTZ.RN.STRONG.GPU [R12.64], R35 ;  /* 0x000000230c00798e */ /* 0x000fe2000c10e784 */
[CC--:B-1----:R-:W-:Y:S04]  /*9960*/  LEA R6, P2, R16.reuse, R2.reuse, 0x2 ;  /* 0x0000000210067211 */ /* 0x0c2fe800078410ff */
[----:B------:R-:W-:Y:S01]  /*9970*/  RED.E.ADD.F32.FTZ.RN.STRONG.GPU [R10.64], R28 ;  /* 0x0000001c0a00798e */ /* 0x000fe2000c10e784 */
[-C--:B------:R-:W-:Y:S02]  /*9980*/  LEA.HI.X.SX32 R7, R16, R3.reuse, 0x2, P2 ;  /* 0x0000000310077211 */ /* 0x080fe400010f16ff */
[----:B------:R-:W-:Y:S01]  /*9990*/  PLOP3.LUT P2, PT, PT, PT, UP0, 0x80, 0x0 ;  /* 0x000000000000781c */ /* 0x000fe20003f4f008 */
[----:B------:R-:W-:Y:S01]  /*99a0*/  @UP3 UIADD3 UR12, UP0, UR12, -0x100, URZ ;  /* 0xffffff000c0c3890 */ /* 0x000fe2000ff1e03f */
[----:B------:R-:W-:Y:S03]  /*99b0*/  RED.E.ADD.F32.FTZ.RN.STRONG.GPU [R8.64], R29 ;  /* 0x0000001d0800798e */ /* 0x000fe6000c10e784 */
[----:B------:R-:W-:Y:S02]  /*99c0*/  @UP3 UIADD3.X UR11, UR11, -0x1, URZ, UP0, !UPT ;  /* 0xffffffff0b0b3890 */ /* 0x000fe400087fe43f */
[----:B------:R-:W-:Y:S05]  /*99d0*/  RED.E.ADD.F32.FTZ.RN.STRONG.GPU [R6.64], R30 ;  /* 0x0000001e0600798e */ /* 0x000fea000c10e784 */
[----:B------:R-:W-:Y:S05]  /*99e0*/  LDSM.16.MT88.4 R8, [R206] ;  /* 0x00000000ce08783b */ /* 0x000fea0000004200 */
[----:B------:R-:W-:Y:S05]  /*99f0*/  LDSM.16.MT88.4 R12, [R205+0x1e000] ;  /* 0x01e00000cd0c783b */ /* 0x000fea0000004200 */
[----:B------:R-:W-:Y:S01]  /*9a00*/  LDSM.16.MT88.4 R32, [R205+0x1e800] ;  /* 0x01e80000cd20783b */ /* 0x000fe20000004200 */
[C---:B--2---:R-:W-:Y:S04]  /*9a10*/  LEA R4, P0, R0.reuse, R2, 0x2 ;  /* 0x0000000200047211 */ /* 0x044fe800078010ff */
[----:B------:R-:W-:Y:S01]  /*9a20*/  LEA.HI.X.SX32 R5, R0, R3, 0x2, P0 ;  /* 0x0000000300057211 */ /* 0x000fe200000f16ff */
[----:B------:R-:W-:Y:S01]  /*9a30*/  IMAD.IADD R0, R192, 0x1, R206 ;  /* 0x00000001c0007824 */ /* 0x000fe200078e02ce */
[----:B------:R-:W-:Y:S03]  /*9a40*/  PLOP3.LUT P0, PT, PT, PT, UP2, 0x80, 0x0 ;  /* 0x000000000000781c */ /* 0x000fe60003f0f028 */
[----:B------:R-:W-:Y:S05]  /*9a50*/  RED.E.ADD.F32.FTZ.RN.STRONG.GPU [R4.64], R31 ;  /* 0x0000001f0400798e */ /* 0x000fea000c10e784 */
[----:B------:R-:W1:Y:S05]  /*9a60*/  LDSM.16.MT88.4 R4, [R205+0x1c000] ;  /* 0x01c00000cd04783b */ /* 0x000e6a0000004200 */
[----:B------:R-:W2:Y:S05]  /*9a70*/  LDSM.16.MT88.4 R16, [R0] ;  /* 0x000000000010783b */ /* 0x000eaa0000004200 */
[----:B------:R-:W3:Y:S05]  /*9a80*/  LDSM.16.MT88.4 R24, [R0+0x2000] ;  /* 0x002000000018783b */ /* 0x000eea0000004200 */
[----:B------:R-:W-:Y:S05]  /*9a90*/  LDSM.16.MT88.4 R28, [R206+0x800] ;  /* 0x00080000ce1c783b */ /* 0x000fea0000004200 */
[----:B------:R-:W-:Y:S05]  /*9aa0*/  LDSM.16.MT88.4 R164, [R0+0x800] ;  /* 0x0008000000a4783b */ /* 0x000fea0000004200 */
[----:B------:R-:W-:Y:S01]  /*9ab0*/  LDSM.16.MT88.4 R172, [R0+0x2800] ;  /* 0x0028000000ac783b */ /* 0x000fe20000004200 */
[-C--:B-1----:R-:W-:Y:S08]  /*9ac0*/  HMMA.16816.F32.BF16 R100, R4, R8.reuse, R100 ;  /* 0x000000080464723c */ /* 0x082ff00000041864 */
[C---:B------:R-:W-:Y:S08]  /*9ad0*/  HMMA.16816.F32.BF16 R104, R12.reuse, R8, R104 ;  /* 0x000000080c68723c */ /* 0x040ff00000041868 */
[-C--:B------:R-:W-:Y:S08]  /*9ae0*/  HMMA.16816.F32.BF16 R108, R12, R10.reuse, R108 ;  /* 0x0000000a0c6c723c */ /* 0x080ff0000004186c */
[C---:B------:R-:W-:Y:S01]  /*9af0*/  HMMA.16816.F32.BF16 R112, R4.reuse, R10, R112 ;  /* 0x0000000a0470723c */ /* 0x040fe20000041870 */
[----:B------:R-:W1:Y:S07]  /*9b00*/  LDSM.16.MT88.4 R8, [R205+0x1c800] ;  /* 0x01c80000cd08783b */ /* 0x000e6e0000004200 */
[-C--:B--2---:R-:W-:Y:S08]  /*9b10*/  HMMA.16816.F32.BF16 R116, R4, R16.reuse, R116 ;  /* 0x000000100474723c */ /* 0x084ff00000041874 */
        /* <DEDUP_REMOVED lines=78> */
[----:B------:R-:W5:Y:S04]  /*a000*/  LDL R177, [R1+0x40] ;  /* 0x0000400001b17983 */ /* 0x000f680000100800 */
[----:B------:R-:W5:Y:S04]  /*a010*/  LDL R176, [R1+0x54] ;  /* 0x0000540001b07983 */ /* 0x000f680000100800 */
[----:B------:R-:W5:Y:S01]  /*a020*/  LDL R180, [R1+0x5c] ;  /* 0x00005c0001b47983 */ /* 0x000f620000100800 */
        /* <DEDUP_REMOVED lines=142> */
[----:B-----5:R1:W-:Y:S04]  /*a910*/  STS [R177], R24 ;  /* 0x00000018b1007388 */ /* 0x0203e80000000800 */
        /* <DEDUP_REMOVED lines=70> */
.L_x_765:
        /* <DEDUP_REMOVED lines=18> */
.L_x_766:
        /* <DEDUP_REMOVED lines=57> */
.L_x_768:
[----:B---34-:R-:W-:Y:S05]  /*b230*/  BSYNC B0 ;  /* 0x0000000000007941 */ /* 0x018fea0003800000 */
.L_x_767:
        /* <DEDUP_REMOVED lines=18> */
.L_x_770:
[----:B------:R-:W-:Y:S05]  /*b360*/  BSYNC B0 ;  /* 0x0000000000007941 */ /* 0x000fea0003800000 */
.L_x_769:
        /* <DEDUP_REMOVED lines=18> */
.L_x_772:
[----:B------:R-:W-:Y:S05]  /*b490*/  BSYNC B0 ;  /* 0x0000000000007941 */ /* 0x000fea0003800000 */
.L_x_771:
        /* <DEDUP_REMOVED lines=18> */
.L_x_774:
[----:B------:R-:W-:Y:S05]  /*b5c0*/  BSYNC B0 ;  /* 0x0000000000007941 */ /* 0x000fea0003800000 */
.L_x_773:
        /* <DEDUP_REMOVED lines=27> */
.L_x_776:
[----:B------:R-:W-:Y:S05]  /*b780*/  BSYNC B0 ;  /* 0x0000000000007941 */ /* 0x000fea0003800000 */
.L_x_775:
        /* <DEDUP_REMOVED lines=16> */
.L_x_778:
[----:B------:R-:W-:Y:S05]  /*b890*/  BSYNC B0 ;  /* 0x0000000000007941 */ /* 0x000fea0003800000 */
.L_x_777:
        /* <DEDUP_REMOVED lines=16> */
.L_x_780:
[----:B------:R-:W-:Y:S05]  /*b9a0*/  BSYNC B0 ;  /* 0x0000000000007941 */ /* 0x000fea0003800000 */
.L_x_779:
        /* <DEDUP_REMOVED lines=14> */
.L_x_735:
[----:B------:R-:W-:Y:S05]  /*ba90*/  BSYNC B1 ;  /* 0x0000000000017941 */ /* 0x000fea0003800000 */
.L_x_713:
        /* <DEDUP_REMOVED lines=11> */
.L_x_781:
[----:B------:R-:W-:Y:S05]  /*bb50*/  EXIT ;  /* 0x000000000000794d */ /* 0x000fea0003800000 */
.L_x_783:
        /* <DEDUP_REMOVED lines=10> */
.L_x_1083:


//--------------------- .text._ZN5flash44flash_bwd_dq_dk_dv_loop_seqk_parallel_kernelI23Flash_bwd_kernel_traitsILi128ELi64ELi128ELi8ELi2ELi4ELi2ELb0ELb0EN7cutlass10bfloat16_tE19Flash_kernel_traitsILi128ELi64ELi128ELi8ES3_EELb1ELb1ELb0ELb0ELb1ELb1ELb0EEEvNS_16Flash_bwd_paramsE --------------------------
	.section	.text._ZN5flash44flash_bwd_dq_dk_dv_loop_seqk_parallel_kernelI23Flash_bwd_kernel_traitsILi128ELi64ELi128ELi8ELi2ELi4ELi2ELb0ELb0EN7cutlass10bfloat16_tE19Flash_kernel_traitsILi128ELi64ELi128ELi8ES3_EELb1ELb1ELb0ELb0ELb1ELb1ELb0EEEvNS_16Flash_bwd_paramsE,"ax",@progbits
	.sectioninfo	@"SHI_REGISTERS=255"
	.align	128
        .global         _ZN5flash44flash_bwd_dq_dk_dv_loop_seqk_parallel_kernelI23Flash_bwd_kernel_traitsILi128ELi64ELi128ELi8ELi2ELi4ELi2ELb0ELb0EN7cutlass10bfloat16_tE19Flash_kernel_traitsILi128ELi64ELi128ELi8ES3_EELb1ELb1ELb0ELb0ELb1ELb1ELb0EEEvNS_16Flash_bwd_paramsE
        .type           _ZN5flash44flash_bwd_dq_dk_dv_loop_seqk_parallel_kernelI23Flash_bwd_kernel_traitsILi128ELi64ELi128ELi8ELi2ELi4ELi2ELb0ELb0EN7cutlass10bfloat16_tE19Flash_kernel_traitsILi128ELi64ELi128ELi8ES3_EELb1ELb1ELb0ELb0ELb1ELb1ELb0EEEvNS_16Flash_bwd_paramsE,@function
        .size           _ZN5flash44flash_bwd_dq_dk_dv_loop_seqk_parallel_kernelI23Flash_bwd_kernel_traitsILi128ELi64ELi128ELi8ELi2ELi4ELi2ELb0ELb0EN7cutlass10bfloat16_tE19Flash_kernel_traitsILi128ELi64ELi128ELi8ES3_EELb1ELb1ELb0ELb0ELb1ELb1ELb0EEEvNS_16Flash_bwd_paramsE,(.L_x_1084 - _ZN5flash44flash_bwd_dq_dk_dv_loop_seqk_parallel_kernelI23Flash_bwd_kernel_traitsILi128ELi64ELi128ELi8ELi2ELi4ELi2ELb0ELb0EN7cutlass10bfloat16_tE19Flash_kernel_traitsILi128ELi64ELi128ELi8ES3_EELb1ELb1ELb0ELb0ELb1ELb1ELb0EEEvNS_16Flash_bwd_paramsE)
        .other          _ZN5flash44flash_bwd_dq_dk_dv_loop_seqk_parallel_kernelI23Flash_bwd_kernel_traitsILi128ELi64ELi128ELi8ELi2ELi4ELi2ELb0ELb0EN7cutlass10bfloat16_tE19Flash_kernel_traitsILi128ELi64ELi128ELi8ES3_EELb1ELb1ELb0ELb0ELb1ELb1ELb0EEEvNS_16Flash_bwd_paramsE,@"STO_CUDA_ENTRY STV_DEFAULT"
_ZN5flash44flash_bwd_dq_dk_dv_loop_seqk_parallel_kernelI23Flash_bwd_kernel_traitsILi128ELi64ELi128ELi8ELi2ELi4ELi2ELb0ELb0EN7cutlass10bfloat16_tE19Flash_kernel_traitsILi128ELi64ELi128ELi8ES3_EELb1ELb1ELb0ELb0ELb1ELb1ELb0EEEvNS_16Flash_bwd_paramsE:
.text._ZN5flash44flash_bwd_dq_dk_dv_loop_seqk_parallel_kernelI23Flash_bwd_kernel_traitsILi128ELi64ELi128ELi8ELi2ELi4ELi2ELb0ELb0EN7cutlass10bfloat16_tE19Flash_kernel_traitsILi128ELi64ELi128ELi8ES3_EELb1ELb1ELb0ELb0ELb1ELb1ELb0EEEvNS_16Flash_bwd_paramsE:
        /* <DEDUP_REMOVED lines=31> */
[CC--:B------:R-:W-:Y:S01]  /*01f0*/  LEA.HI R204, R0.reuse, R11.reuse, RZ, 0x3 ;  /* 0x0000000b00cc7211 */ /* 0x0c0fe200078f18ff */
[----:B------:R-:W-:Y:S01]  /*0200*/  UMOV UR21, 0x4 ;  /* 0x0000000400157882 */ /* 0x000fe20000000000 */
[----:B------:R-:W-:Y:S01]  /*0210*/  LOP3.LUT R5, R3, 0xffffffe0, RZ, 0xc0, !PT ;  /* 0xffffffe003057812 */ /* 0x000fe200078ec0ff */
[----:B------:R-:W-:Y:S01]  /*0220*/  ULDC.64 UR34, c[0x0][0x200] ;  /* 0x0000800000227ab9 */ /* 0x000fe20000000a00 */
[CC--:B------:R-:W-:Y:S01]  /*0230*/  LEA.HI R14, R0.reuse, R11.reuse, RZ, 0x6 ;  /* 0x0000000b000e7211 */ /* 0x0c0fe200078f30ff */
[----:B------:R-:W-:Y:S01]  /*0240*/  ULDC.64 UR32, c[0x0][0x3c8] ;  /* 0x0000f20000207ab9 */ /* 0x000fe20000000a00 */
[CC--:B------:R-:W-:Y:S01]  /*0250*/  LEA.HI R6, R0.reuse, R11.reuse, RZ, 0x4 ;  /* 0x0000000b00067211 */ /* 0x0c0fe200078f20ff */
[C---:B------:R-:W-:Y:S01]  /*0260*/  IMAD.IADD R10, R11.reuse, 0x1, -R5 ;  /* 0x000000010b0a7824 */ /* 0x040fe200078e0a05 */
[----:B------:R-:W-:Y:S01]  /*0270*/  LEA.HI R16, R0, R11, RZ, 0x7 ;  /* 0x0000000b00107211 */ /* 0x000fe200078f38ff */
[----:B------:R-:W-:Y:S01]  /*0280*/  ULDC UR17, c[0x0][0x224] ;  /* 0x0000890000117ab9 */ /* 0x000fe20000000800 */
[--C-:B------:R-:W-:Y:S01]  /*0290*/  SHF.R.S32.HI R0, RZ, 0x5, R3.reuse ;  /* 0x00000005ff007819 */ /* 0x100fe20000011403 */
[----:B------:R-:W-:Y:S01]  /*02a0*/  ULDC UR16, c[0x0][0x22c] ;  /* 0x00008b0000107ab9 */ /* 0x000fe20000000800 */
[----:B------:R-:W-:Y:S01]  /*02b0*/  SHF.R.S32.HI R4, RZ, 0x1f, R3 ;  /* 0x0000001fff047819 */ /* 0x000fe20000011403 */
[----:B------:R-:W-:Y:S01]  /*02c0*/  ULDC UR15, c[0x0][0x214] ;  /* 0x00008500000f7ab9 */ /* 0x000fe20000000800 */
[----:B------:R-:W-:Y:S01]  /*02d0*/  LOP3.LUT R7, R2, 0x7ffffffc, RZ, 0xc0, !PT ;  /* 0x7ffffffc02077812 */ /* 0x000fe200078ec0ff */
[----:B------:R-:W-:Y:S01]  /*02e0*/  ULDC UR14, c[0x0][0x2e8] ;  /* 0x0000ba00000e7ab9 */ /* 0x000fe20000000800 */
[----:B------:R-:W-:Y:S01]  /*02f0*/  LOP3.LUT R8, R204, 0xfffffff8, RZ, 0xc0, !PT ;  /* 0xfffffff8cc087812 */ /* 0x000fe200078ec0ff */
[----:B------:R-:W-:Y:S01]  /*0300*/  UMOV UR23, 0x6 ;  /* 0x0000000600177882 */ /* 0x000fe20000000000 */
[----:B------:R-:W-:Y:S01]  /*0310*/  LOP3.LUT R9, R6, 0xfffffff0, RZ, 0xc0, !PT ;  /* 0xfffffff006097812 */ /* 0x000fe200078ec0ff */
[----:B------:R-:W-:Y:S01]  /*0320*/  IMAD.IADD R15, R11, 0x1, -R7 ;  /* 0x000000010b0f7824 */ /* 0x000fe200078e0a07 */
[-C--:B------:R-:W-:Y:S01]  /*0330*/  LEA.HI R5, R3, R0.reuse, RZ, 0x1 ;  /* 0x0000000003057211 */ /* 0x080fe200078f08ff */
[C---:B------:R-:W-:Y:S01]  /*0340*/  IMAD.IADD R7, R11.reuse, 0x1, -R8 ;  /* 0x000000010b077824 */ /* 0x040fe200078e0a08 */
[----:B------:R-:W-:Y:S01]  /*0350*/  LEA.HI R3, R4, R0, RZ, 0x2 ;  /* 0x0000000004037211 */ /* 0x000fe200078f10ff */
[----:B------:R-:W-:Y:S01]  /*0360*/  IMAD.IADD R11, R11, 0x1, -R9 ;  /* 0x000000010b0b7824 */ /* 0x000fe200078e0a09 */
[--C-:B------:R-:W-:Y:S01]  /*0370*/  SHF.R.S32.HI R8, RZ, 0x2, R2.reuse ;  /* 0x00000002ff087819 */ /* 0x100fe20000011402 */
[----:B------:R-:W-:Y:S01]  /*0380*/  IMAD.SHL.U32 R20, R7, 0x8, RZ ;  /* 0x0000000807147824 */ /* 0x000fe200078e00ff */
[----:B------:R-:W-:Y:S01]  /*0390*/  SHF.R.S32.HI R4, RZ, 0x1f, R2 ;  /* 0x0000001fff047819 */ /* 0x000fe20000011402 */
[----:B------:R-:W-:Y:S01]  /*03a0*/  ULDC UR13, c[0x0][0x1c0] ;  /* 0x00007000000d7ab9 */ /* 0x000fe20000000800 */
[----:B------:R-:W-:Y:S01]  /*03b0*/  LOP3.LUT R9, R5, 0xfffffffe, RZ, 0xc0, !PT ;  /* 0xfffffffe05097812 */ /* 0x000fe200078ec0ff */
[----:B------:R-:W-:Y:S01]  /*03c0*/  ULDC UR12, c[0x0][0x214] ;  /* 0x00008500000c7ab9 */ /* 0x000fe20000000800 */
[----:B------:R-:W-:Y:S01]  /*03d0*/  LOP3.LUT R2, R3, 0xfffffffc, RZ, 0xc0, !PT ;  /* 0xfffffffc03027812 */ /* 0x000fe200078ec0ff */
[----:B------:R-:W-:Y:S01]  /*03e0*/  UMOV UR22, 0xffffc000 ;  /* 0xffffc00000167882 */ /* 0x000fe20000000000 */
[----:B------:R-:W-:Y:S01]  /*03f0*/  SHF.R.S32.HI R5, RZ, 0x4, R6 ;  /* 0x00000004ff057819 */ /* 0x000fe20000011406 */
[----:B------:R-:W-:Y:S01]  /*0400*/  IMAD.IADD R18, R0, 0x1, -R9 ;  /* 0x0000000100127824 */ /* 0x000fe200078e0a09 */
[----:B------:R-:W-:Y:S01]  /*0410*/  LEA.HI R3, R4, R8, RZ, 0x3 ;  /* 0x0000000804037211 */ /* 0x000fe200078f18ff */
[----:B------:R-:W-:Y:S01]  /*0420*/  IMAD.IADD R12, R0, 0x1, -R2 ;  /* 0x00000001000c7824 */ /* 0x000fe200078e0a02 */
[----:B------:R-:W-:Y:S01]  /*0430*/  LEA.HI R0, R6, R5, RZ, 0x1 ;  /* 0x0000000506007211 */ /* 0x000fe200078f08ff */
[----:B------:R-:W-:Y:S01]  /*0440*/  UIMAD UR24, UR4, UR24, URZ ;  /* 0x00000018041872a4 */ /* 0x000fe2000f8e023f */
[----:B------:R-:W-:Y:S01]  /*0450*/  LOP3.LUT R2, R3, 0xfffffff8, RZ, 0xc0, !PT ;  /* 0xfffffff803027812 */ /* 0x000fe200078ec0ff */
[----:B------:R-:W-:Y:S01]  /*0460*/  STL [R1+0x18], R18 ;  /* 0x0000181201007387 */ /* 0x000fe20000100800 */
[----:B------:R-:W-:Y:S01]  /*0470*/  LOP3.LUT R0, R0, 0xfffffffe, RZ, 0xc0, !PT ;  /* 0xfffffffe00007812 */ /* 0x000fe200078ec0ff */
[----:B------:R-:W-:Y:S01]  /*0480*/  USHF.R.S32.HI UR25, URZ, 0x1f, UR26 ;  /* 0x0000001f3f197899 */ /* 0x000fe2000801141a */
[----:B------:R-:W-:Y:S01]  /*0490*/  SHF.R.S32.HI R4, RZ, 0x1f, R11 ;  /* 0x0000001fff047819 */ /* 0x000fe2000001140b */
[----:B------:R-:W-:Y:S01]  /*04a0*/  IMAD.IADD R8, R8, 0x1, -R2 ;  /* 0x0000000108087824 */ /* 0x000fe200078e0a02 */
[----:B------:R-:W-:Y:S01]  /*04b0*/  SHF.R.S32.HI R2, RZ, 0x1f, R10 ;  /* 0x0000001fff027819 */ /* 0x000fe2000001140a */
[----:B------:R-:W-:Y:S01]  /*04c0*/  IMAD.IADD R9, R5, 0x1, -R0 ;  /* 0x0000000105097824 */ /* 0x000fe200078e0a00 */
[----:B------:R-:W-:Y:S01]  /*04d0*/  SHF.R.S32.HI R0, RZ, 0x3, R204 ;  /* 0x00000003ff007819 */ /* 0x000fe200000114cc */
[----:B------:R-:W-:Y:S01]  /*04e0*/  STL [R1+0x28], R20 ;  /* 0x0000281401007387 */ /* 0x000fe20000100800 */
[----:B------:R-:W-:Y:S01]  /*04f0*/  LEA.HI R239, R2, R10, RZ, 0x2 ;  /* 0x0000000a02ef7211 */ /* 0x000fe200078f10ff */
[----:B------:R-:W-:Y:S01]  /*0500*/  IMAD.SHL.U32 R197, R9, 0x200, RZ ;  /* 0x0000020009c57824 */ /* 0x000fe200078e00ff */
[----:B------:R-:W-:Y:S01]  /*0510*/  LEA.HI R13, R4, R11, RZ, 0x3 ;  /* 0x0000000b040d7211 */ /* 0x000fe200078f18ff */
[----:B------:R-:W-:Y:S01]  /*0520*/  IMAD.SHL.U32 R0, R0, 0x40, RZ ;  /* 0x0000004000007824 */ /* 0x000fe200078e00ff */
[----:B------:R-:W-:Y:S01]  /*0530*/  SHF.R.S32.HI R14, RZ, 0x6, R14 ;  /* 0x00000006ff0e7819 */ /* 0x000fe2000001140e */
[----:B------:R-:W-:Y:S01]  /*0540*/  UMOV UR20, 0x6 ;  /* 0x0000000600147882 */ /* 0x000fe20000000000 */
[----:B------:R-:W-:-:S02]  /*0550*/  LOP3.LUT R4, R13, 0xfffffff8, RZ, 0xc0, !PT ;  /* 0xfffffff80d047812 */ /* 0x000fc400078ec0ff */
[----:B------:R-:W-:Y:S01]  /*0560*/  LOP3.LUT R0, R0, 0x1c0, RZ, 0xc0, !PT ;  /* 0x000001c000007812 */ /* 0x000fe200078ec0ff */
[----:B------:R-:W-:Y:S01]  /*0570*/  IMAD.SHL.U32 R5, R14, 0x8, RZ ;  /* 0x000000080e057824 */ /* 0x000fe200078e00ff */
[----:B------:R-:W-:Y:S01]  /*0580*/  LOP3.LUT P4, RZ, R7, 0x2, RZ, 0xc0, !PT ;  /* 0x0000000207ff7812 */ /* 0x000fe2000788c0ff */
[----:B------:R-:W-:Y:S01]  /*0590*/  IMAD.IADD R11, R11, 0x1, -R4 ;  /* 0x000000010b0b7824 */ /* 0x000fe200078e0a04 */
[----:B------:R-:W-:Y:S02]  /*05a0*/  SHF.R.U32.HI R3, RZ, 0x3, R0 ;  /* 0x00000003ff037819 */ /* 0x000fe40000011600 */
[----:B------:R-:W-:Y:S01]  /*05b0*/  LOP3.LUT R2, R0, 0x38, R20, 0xf8, !PT ;  /* 0x0000003800027812 */ /* 0x000fe200078ef814 */
[C---:B------:R-:W-:Y:S01]  /*05c0*/  IMAD.SHL.U32 R0, R7.reuse, 0x40, RZ ;  /* 0x0000004007007824 */ /* 0x040fe200078e00ff */
[----:B------:R-:W-:Y:S02]  /*05d0*/  LOP3.LUT P3, RZ, R7, 0x4, RZ, 0xc0, !PT ;  /* 0x0000000407ff7812 */ /* 0x000fe4000786c0ff */
[----:B------:R-:W-:Y:S01]  /*05e0*/  LOP3.LUT R17, R2, R3, RZ, 0x3c, !PT ;  /* 0x0000000302117212 */ /* 0x000fe200078e3cff */
[----:B------:R-:W-:Y:S01]  /*05f0*/  IMAD.SHL.U32 R2, R12, 0x10, RZ ;  /* 0x000000100c027824 */ /* 0x000fe200078e00ff */
[----:B------:R-:W-:-:S02]  /*0600*/  LOP3.LUT R0, R0, 0x1c0, RZ, 0xc0, !PT ;  /* 0x000001c000007812 */ /* 0x000fc400078ec0ff */
[----:B------:R-:W-:Y:S02]  /*0610*/  LOP3.LUT R3, R8, 0x1, RZ, 0xc0, !PT ;  /* 0x0000000108037812 */ /* 0x000fe400078ec0ff */
[----:B------:R-:W-:Y:S02]  /*0620*/  LOP3.LUT R2, R0, 0x30, R2, 0xf8, !PT ;  /* 0x0000003000027812 */ /* 0x000fe400078ef802 */
[----:B------:R-:W-:Y:S01]  /*0630*/  ISETP.NE.U32.AND P0, PT, R3, 0x1, PT ;  /* 0x000000010300780c */ /* 0x000fe20003f05070 */
[----:B------:R-:W-:Y:S01]  /*0640*/  IMAD R3, R14, 0x800, R197 ;  /* 0x000008000e037824 */ /* 0x000fe200078e02c5 */
[--C-:B------:R-:W-:Y:S01]  /*0650*/  LOP3.LUT R4, R2, 0x8, R204.reuse, 0xf8, !PT ;  /* 0x0000000802047812 */ /* 0x100fe200078ef8cc */
[----:B------:R-:W-:Y:S01]  /*0660*/  IMAD.SHL.U32 R2, R9, 0x20, RZ ;  /* 0x0000002009027824 */ /* 0x000fe200078e00ff */
[----:B------:R-:W-:Y:S02]  /*0670*/  LOP3.LUT R204, R0, 0x8, R204, 0xf8, !PT ;  /* 0x0000000800cc7812 */ /* 0x000fe400078ef8cc */
[----:B------:R-:W-:-:S02]  /*0680*/  SHF.R.U32.HI R0, RZ, 0x3, R0 ;  /* 0x00000003ff007819 */ /* 0x000fc40000011600 */
[----:B------:R-:W-:Y:S02]  /*0690*/  LOP3.LUT R2, R2, 0x20, RZ, 0xc0, !PT ;  /* 0x0000002002027812 */ /* 0x000fe400078ec0ff */
[----:B------:R-:W-:Y:S02]  /*06a0*/  LOP3.LUT R204, R204, R0, RZ, 0x3c, !PT ;  /* 0x00000000cccc7212 */ /* 0x000fe400078e3cff */
[----:B------:R-:W-:Y:S01]  /*06b0*/  LOP3.LUT R197, R197, R4, R0, 0xf6, !PT ;  /* 0x00000004c5c57212 */ /* 0x000fe200078ef600 */
[----:B------:R-:W-:Y:S01]  /*06c0*/  IMAD.SHL.U32 R4, R9, 0x10, RZ ;  /* 0x0000001009047824 */ /* 0x000fe200078e00ff */
[----:B------:R-:W-:Y:S01]  /*06d0*/  LOP3.LUT R196, R2, 0x18, R5, 0xf8, !PT ;  /* 0x0000001802c47812 */ /* 0x000fe200078ef805 */
[----:B------:R-:W-:Y:S01]  /*06e0*/  IMAD.IADD R204, R3, 0x1, R204 ;  /* 0x0000000103cc7824 */ /* 0x000fe200078e02cc */
[----:B------:R-:W-:Y:S01]  /*06f0*/  SHF.R.S32.HI R0, RZ, 0x7, R16 ;  /* 0x00000007ff007819 */ /* 0x000fe20000011410 */
[----:B------:R-:W-:Y:S01]  /*0700*/  IMAD.SHL.U32 R2, R15, 0x2, RZ ;  /* 0x000000020f027824 */ /* 0x000fe200078e00ff */
[C---:B------:R-:W-:Y:S01]  /*0710*/  R2P PR, R8.reuse, 0x6 ;  /* 0x0000000608007804 */ /* 0x040fe20000000000 */
[----:B------:R-:W-:Y:S01]  /*0720*/  IMAD.SHL.U32 R3, R8, 0x40, RZ ;  /* 0x0000004008037824 */ /* 0x000fe200078e00ff */
[----:B------:R-:W-:Y:S01]  /*0730*/  SEL R234, R234, 0x10, !P0 ;  /* 0x00000010eaea7807 */ /* 0x000fe20004000000 */
[--C-:B------:R-:W-:Y:S01]  /*0740*/  IMAD R10, R12, 0x400, R2.reuse ;  /* 0x000004000c0a7824 */ /* 0x100fe200078e0202 */
[----:B------:R-:W-:Y:S01]  /*0750*/  SHF.R.S32.HI R239, RZ, 0x2, R239 ;  /* 0x00000002ffef7819 */ /* 0x000fe200000114ef */
[----:B------:R-:W-:-:S02]  /*0760*/  IMAD R6, R0, 0x1000, R2 ;  /* 0x0000100000067824 */ /* 0x000fc400078e0202 */
[----:B------:R-:W-:Y:S01]  /*0770*/  IMAD.SHL.U32 R2, R0, 0x8, RZ ;  /* 0x0000000800027824 */ /* 0x000fe200078e00ff */
[----:B------:R-:W-:Y:S01]  /*0780*/  LOP3.LUT R0, R3, 0x1c0, RZ, 0xc0, !PT ;  /* 0x000001c003007812 */ /* 0x000fe200078ec0ff */
[----:B------:R-:W-:Y:S02]  /*0790*/  IMAD.SHL.U32 R5, R14, 0x20, RZ ;  /* 0x000000200e057824 */ /* 0x000fe400078e00ff */
[----:B------:R-:W-:Y:S01]  /*07a0*/  IMAD.SHL.U32 R205, R204, 0x2, RZ ;  /* 0x00000002cccd7824 */ /* 0x000fe200078e00ff */
[----:B------:R-:W-:Y:S01]  /*07b0*/  LOP3.LUT R2, R2, 0x8, RZ, 0xc0, !PT ;  /* 0x0000000802027812 */ /* 0x000fe200078ec0ff */
[----:B------:R-:W-:Y:S01]  /*07c0*/  IMAD R239, R18, 0x10, R239 ;  /* 0x0000001012ef7824 */ /* 0x000fe200078e02ef */
[----:B------:R-:W-:Y:S01]  /*07d0*/  SHF.R.U32.HI R3, RZ, 0x3, R0 ;  /* 0x00000003ff037819 */ /* 0x000fe20000011600 */
[----:B------:R-:W-:Y:S01]  /*07e0*/  IMAD.SHL.U32 R197, R197, 0x2, RZ ;  /* 0x00000002c5c57824 */ /* 0x000fe200078e00ff */
[----:B------:R-:W-:Y:S02]  /*07f0*/  LOP3.LUT R5, R0, 0x20, R5, 0xf8, !PT ;  /* 0x0000002000057812 */ /* 0x000fe400078ef805 */
[----:B------:R-:W-:Y:S01]  /*0800*/  LOP3.LUT R8, R2, 0x10, R4, 0xf8, !PT ;  /* 0x0000001002087812 */ /* 0x000fe200078ef804 */
[----:B------:R-:W-:Y:S01]  /*0810*/  IMAD.SHL.U32 R4, R13, 0x40, RZ ;  /* 0x000000400d047824 */ /* 0x000fe200078e00ff */
[----:B------:R-:W-:Y:S01]  /*0820*/  LOP3.LUT R7, R3, R0, R2, 0x1e, !PT ;  /* 0x0000000003077212 */ /* 0x000fe200078e1e02 */
[----:B------:R-:W-:Y:S01]  /*0830*/  IMAD R0, R18, 0x400, R6 ;  /* 0x0000040012007824 */ /* 0x000fe200078e0206 */
[----:B------:R-:W-:Y:S01]  /*0840*/  LOP3.LUT R2, R5, R3, RZ, 0x3c, !PT ;  /* 0x0000000305027212 */ /* 0x000fe200078e3cff */
[----:B------:R-:W-:-:S02]  /*0850*/  IMAD.SHL.U32 R3, R11, 0x40, RZ ;  /* 0x000000400b037824 */ /* 0x000fc400078e00ff */
[----:B------:R-:W-:Y:S02]  /*0860*/  IMAD.SHL.U32 R5, R9, 0x8, RZ ;  /* 0x0000000809057824 */ /* 0x000fe400078e00ff */
[----:B------:R-:W-:Y:S01]  /*0870*/  IMAD.IADD R235, R2, 0x1, R0 ;  /* 0x0000000102eb7824 */ /* 0x000fe200078e0200 */
[----:B------:R-:W-:Y:S01]  /*0880*/  LOP3.LUT R3, R3, 0x1c0, RZ, 0xc0, !PT ;  /* 0x000001c003037812 */ /* 0x000fe200078ec0ff */
[----:B------:R-:W-:Y:S01]  /*0890*/  IMAD.IADD R7, R10, 0x1, R7 ;  /* 0x000000010a077824 */ /* 0x000fe200078e0207 */
[----:B------:R-:W-:Y:S01]  /*08a0*/  LOP3.LUT R0, R4, 0xfffffe00, RZ, 0xc0, !PT ;  /* 0xfffffe0004007812 */ /* 0x000fe200078ec0ff */
[----:B------:R-:W-:Y:S01]  /*08b0*/  IMAD.SHL.U32 R235, R235, 0x2, RZ ;  /* 0x00000002ebeb7824 */ /* 0x000fe200078e00ff */
[----:B------:R-:W-:Y:S02]  /*08c0*/  LOP3.LUT R2, R3, 0x8, R5, 0xf8, !PT ;  /* 0x0000000803027812 */ /* 0x000fe400078ef805 */
[----:B------:R-:W-:Y:S01]  /*08d0*/  SHF.R.U32.HI R4, RZ, 0x3, R3 ;  /* 0x00000003ff047819 */ /* 0x000fe20000011603 */
[----:B------:R-:W-:Y:S01]  /*08e0*/  IMAD R5, R18, 0x400, R0 ;  /* 0x0000040012057824 */ /* 0x000fe200078e0200 */
[----:B------:R-:W-:Y:S01]  /*08f0*/  LEA R6, R7, 0xc000, 0x1 ;  /* 0x0000c00007067811 */ /* 0x000fe200078e08ff */
[----:B------:R-:W-:Y:S01]  /*0900*/  IMAD.IADD R236, R235, 0x1, R234 ;  /* 0x00000001ebec7824 */ /* 0x000fe200078e02ea */
[----:B------:R-:W-:-:S02]  /*0910*/  LOP3.LUT R209, R2, R4, RZ, 0x3c, !PT ;  /* 0x0000000402d17212 */ /* 0x000fc400078e3cff */
[C-C-:B------:R-:W-:Y:S02]  /*0920*/  LOP3.LUT R2, R4.reuse, R8, R3.reuse, 0x1e, !PT ;  /* 0x0000000804027212 */ /* 0x140fe400078e1e03 */
[----:B------:R-:W-:Y:S01]  /*0930*/  LOP3.LUT R196, R4, R196, R3, 0x1e, !PT ;  /* 0x000000c404c47212 */ /* 0x000fe200078e1e03 */
[----:B------:R-:W-:Y:S01]  /*0940*/  IMAD.MOV.U32 R3, RZ, RZ, 0x20 ;  /* 0x00000020ff037424 */ /* 0x000fe200078e00ff */
[-C--:B------:R-:W-:Y:S01]  /*0950*/  LOP3.LUT R207, R2, R0.reuse, RZ, 0xfc, !PT ;  /* 0x0000000002cf7212 */ /* 0x080fe200078efcff */
[----:B------:R-:W-:Y:S01]  /*0960*/  IMAD.MOV.U32 R2, RZ, RZ, 0x40 ;  /* 0x00000040ff027424 */ /* 0x000fe200078e00ff */
[----:B------:R-:W-:Y:S01]  /*0970*/  LOP3.LUT R196, R196, R0, RZ, 0xfc, !PT ;  /* 0x00000000c4c47212 */ /* 0x000fe200078efcff */
[----:B------:R-:W-:Y:S01]  /*0980*/  IMAD R4, R14, 0x200, R17 ;  /* 0x000002000e047824 */ /* 0x000fe200078e0211 */
[----:B------:R-:W-:Y:S01]  /*0990*/  SEL R0, R3, 0xffffffe0, !P4 ;  /* 0xffffffe003007807 */ /* 0x000fe20006000000 */
[----:B------:R-:W-:Y:S01]  /*09a0*/  IMAD.IADD R209, R5, 0x1, R209 ;  /* 0x0000000105d17824 */ /* 0x000fe200078e02d1 */
[----:B------:R-:W-:-:S02]  /*09b0*/  SEL R203, R2, 0xffffffc0, !P3 ;  /* 0xffffffc002cb7807 */ /* 0x000fc40005800000 */
[----:B------:R-:W-:Y:S01]  /*09c0*/  SEL R3, R3, 0xffffffe0, !P1 ;  /* 0xffffffe003037807 */ /* 0x000fe20004800000 */
[----:B------:R1:W-:Y:S01]  /*09d0*/  STL [R1+0x4], R4 ;  /* 0x0000040401007387 */ /* 0x0003e20000100800 */
[----:B------:R-:W-:Y:S01]  /*09e0*/  SEL R2, R2, 0xffffffc0, !P2 ;  /* 0xffffffc002027807 */ /* 0x000fe20005000000 */
[----:B------:R-:W-:Y:S01]  /*09f0*/  IMAD R202, R204, 0x2, R0 ;  /* 0x00000002ccca7824 */ /* 0x000fe200078e0200 */
[----:B------:R-:W-:Y:S01]  /*0a00*/  LEA R196, R196, 0xc000, 0x1 ;  /* 0x0000c000c4c47811 */ /* 0x000fe200078e08ff */
[----:B------:R-:W-:Y:S01]  /*0a10*/  IMAD.IADD R5, R3, 0x1, R6 ;  /* 0x0000000103057824 */ /* 0x000fe200078e0206 */
[----:B------:R-:W-:Y:S01]  /*0a20*/  STL [R1+0x10], R6 ;  /* 0x0000100601007387 */ /* 0x000fe20000100800 */
[--C-:B------:R-:W-:Y:S02]  /*0a30*/  IMAD.IADD R0, R6, 0x1, R2.reuse ;  /* 0x0000000106007824 */ /* 0x100fe400078e0202 */
[----:B------:R-:W-:Y:S01]  /*0a40*/  IMAD.IADD R229, R235, 0x1, R3 ;  /* 0x00000001ebe57824 */ /* 0x000fe200078e0203 */
[----:B------:R-:W-:Y:S01]  /*0a50*/  STL [R1+0x1c], R5 ;  /* 0x00001c0501007387 */ /* 0x000fe20000100800 */
[----:B------:R-:W-:-:S02]  /*0a60*/  IMAD.IADD R3, R5, 0x1, R2 ;  /* 0x0000000105037824 */ /* 0x000fc400078e0202 */
[----:B------:R-:W-:Y:S01]  /*0a70*/  IMAD R204, R204, 0x2, R203 ;  /* 0x00000002cccc7824 */ /* 0x000fe200078e02cb */
[----:B------:R2:W-:Y:S01]  /*0a80*/  STL [R1+0x14], R0 ;  /* 0x0000140001007387 */ /* 0x0005e20000100800 */
[----:B------:R-:W-:Y:S02]  /*0a90*/  IMAD.IADD R203, R203, 0x1, R202 ;  /* 0x00000001cbcb7824 */ /* 0x000fe400078e02ca */
[----:B------:R-:W-:Y:S01]  /*0aa0*/  IMAD.IADD R234, R234, 0x1, R229 ;  /* 0x00000001eaea7824 */ /* 0x000fe200078e02e5 */
[C---:B-1----:R-:W-:Y:S02]  /*0ab0*/  IADD3 R4, R6.reuse, 0x420, RZ ;  /* 0x0000042006047810 */ /* 0x042fe40007ffe0ff */
[----:B------:R-:W-:-:S05]  /*0ac0*/  @P1 IADD3 R4, R6, 0x3e0, RZ ;  /* 0x000003e006041810 */ /* 0x000fca0007ffe0ff */
[----:B------:R1:W-:Y:S04]  /*0ad0*/  STL [R1+0x34], R4 ;  /* 0x0000340401007387 */ /* 0x0003e80000100800 */
[----:B------:R1:W-:Y:S01]  /*0ae0*/  STL [R1+0x20], R3 ;  /* 0x0000200301007387 */ /* 0x0003e20000100800 */
[----:B--2---:R-:W-:-:S05]  /*0af0*/  IMAD.IADD R0, R2, 0x1, R4 ;  /* 0x0000000102007824 */ /* 0x004fca00078e0204 */
[----:B------:R1:W-:Y:S02]  /*0b00*/  STL [R1+0x30], R0 ;  /* 0x0000300001007387 */ /* 0x0003e40000100800 */
.L_x_792:
        /* <DEDUP_REMOVED lines=8> */
[----:B-1----:R-:W2:Y:S01]  /*0b90*/  @P1 S2R R5, SR_CTAID.Y ;  /* 0x0000000000051919 */ /* 0x002ea20000002600 */
[----:B-1----:R-:W-:-:S06]  /*0ba0*/  @P1 IMAD.MOV.U32 R4, RZ, RZ, 0x4 ;  /* 0x00000004ff041424 */ /* 0x002fcc00078e00ff */
[----:B------:R-:W1:Y:S01]  /*0bb0*/  @P0 S2R R0, SR_CTAID.Y ;  /* 0x0000000000000919 */ /* 0x000e620000002600 */
[----:B--2---:R-:W-:-:S06]  /*0bc0*/  @P1 IMAD.WIDE R4, R5, R4, c[0x0][0x250] ;  /* 0x0000940005041625 */ /* 0x004fcc00078e0204 */
[----:B------:R-:W2:Y:S01]  /*0bd0*/  @P1 LDG.E R4, [R4.64] ;  /* 0x0000002604041981 */ /* 0x000ea2000c1e1900 */
[----:B-1----:R-:W1:Y:S02]  /*0be0*/  @P0 R2UR UR5, R0 ;  /* 0x00000000000503c2 */ /* 0x002e6400000e0000 */
[----:B-1----:R-:W-:-:S06]  /*0bf0*/  @UP1 UIMAD.WIDE UR4, UR5, UR4, UR6 ;  /* 0x00000004050412a5 */ /* 0x002fcc000f8e0206 */
[----:B------:R-:W-:Y:S02]  /*0c00*/  IMAD.U32 R2, RZ, RZ, UR4 ;  /* 0x00000004ff027e24 */ /* 0x000fe4000f8e00ff */
[----:B------:R-:W-:Y:S01]  /*0c10*/  IMAD.U32 R3, RZ, RZ, UR5 ;  /* 0x00000005ff037e24 */ /* 0x000fe2000f8e00ff */
[----:B------:R-:W-:Y:S02]  /*0c20*/  UMOV UR43, URZ ;  /* 0x0000003f002b7c82 */ /* 0x000fe40008000000 */
[----:B------:R-:W-:Y:S02]  /*0c30*/  ULDC.64 UR4, c[0x0][0x268] ;  /* 0x00009a0000047ab9 */ /* 0x000fe40000000a00 */
[----:B------:R-:W3:Y:S01]  /*0c40*/  @P0 LDG.E R0, [R2.64] ;  /* 0x0000002602000981 */ /* 0x000ee2000c1e1900 */
[----:B------:R-:W-:-:S04]  /*0c50*/  @!UP1 UISETP.NE.U32.AND UP0, UPT, URZ, UR4, UPT ;  /* 0x000000043f00928c */ /* 0x000fc8000bf05070 */
[----:B------:R-:W-:-:S03]  /*0c60*/  @!UP1 UISETP.NE.AND.EX UP0, UPT, URZ, UR5, UPT, UP0 ;  /* 0x000000053f00928c */ /* 0x000fc6000bf05300 */
[----:B------:R-:W-:Y:S02]  /*0c70*/  ULDC.64 UR4, c[0x0][0x218] ;  /* 0x0000860000047ab9 */ /* 0x000fe40000000a00 */
[----:B------:R-:W-:Y:S02]  /*0c80*/  @!UP1 USEL UR5, URZ, UR5, !UP0 ;  /* 0x000000053f059287 */ /* 0x000fe4000c000000 */
[----:B------:R-:W-:Y:S01]  /*0c90*/  USHF.L.U32 UR31, UR30, 0x7, URZ ;  /* 0x000000071e1f7899 */ /* 0x000fe2000800063f */
[----:B--2---:R-:W1:Y:S08]  /*0ca0*/  @P1 R2UR UR43, R4 ;  /* 0x00000000042b13c2 */ /* 0x004e7000000e0000 */
[----:B---3--:R-:W1:Y:S02]  /*0cb0*/  @P0 R2UR UR40, R0 ;  /* 0x00000000002803c2 */ /* 0x008e6400000e0000 */
        /* <DEDUP_REMOVED lines=78> */
.L_x_785:
[----:B------:R-:W-:-:S04]  /*11a0*/  UIMAD UR46, UR41, UR19, UR44 ;  /* 0x00000013292e72a4 */ /* 0x000fc8000f8e022c */
[----:B------:R-:W-:Y:S02]  /*11b0*/  UIMAD UR46, UR46, UR18, URZ ;  /* 0x000000122e2e72a4 */ /* 0x000fe4000f8e023f */
.L_x_786:
[----:B------:R-:W2:Y:S04]  /*11c0*/  LDL.64 R2, [R1+0x28] ;  /* 0x0000280001027983 */ /* 0x000ea80000100a00 */
[----:B------:R1:W2:Y:S01]  /*11d0*/  LDL.64 R14, [R1+0x28] ;  /* 0x00002800010e7983 */ /* 0x0002a20000100a00 */
[----:B------:R-:W-:Y:S01]  /*11e0*/  IMAD.U32 R16, RZ, RZ, UR8 ;  /* 0x00000008ff107e24 */ /* 0x000fe2000f8e00ff */
[----:B------:R-:W-:Y:S01]  /*11f0*/  ULDC.64 UR4, c[0x0][0x368] ;  /* 0x0000da0000047ab9 */ /* 0x000fe20000000a00 */
[----:B------:R-:W-:Y:S01]  /*1200*/  IMAD.U32 R17, RZ, RZ, UR53 ;  /* 0x00000035ff117e24 */ /* 0x000fe2000f8e00ff */
[----:B------:R-:W3:Y:S01]  /*1210*/  S2R R23, SR_TID.X ;  /* 0x0000000000177919 */ /* 0x000ee20000002100 */
[----:B------:R-:W-:Y:S02]  /*1220*/  UIMAD UR4, UR50, UR4, URZ ;  /* 0x00000004320472a4 */ /* 0x000fe4000f8e023f */
[----:B------:R-:W-:Y:S01]  /*1230*/  UIADD3 UR43, UP0, UR31, UR43, URZ ;  /* 0x0000002b1f2b7290 */ /* 0x000fe2000ff1e03f */
[----:B------:R-:W4:Y:S01]  /*1240*/  S2R R24, SR_CTAID.Y ;  /* 0x0000000000187919 */ /* 0x000f220000002600 */
[----:B------:R-:W-:-:S02]  /*1250*/  UIMAD UR5, UR41, UR5, UR4 ;  /* 0x00000005290572a4 */ /* 0x000fc4000f8e0204 */
[----:B------:R-:W-:Y:S02]  /*1260*/  UIADD3.X UR42, UR9, UR42, URZ, UP0, !UPT ;  /* 0x0000002a092a7290 */ /* 0x000fe400087fe43f */
[----:B------:R-:W-:Y:S01]  /*1270*/  ULDC.64 UR6, c[0x0][0x1a0] ;  /* 0x0000680000067ab9 */ /* 0x000fe20000000a00 */
[----:B------:R-:W-:Y:S01]  /*1280*/  IMAD.U32 R4, RZ, RZ, UR43 ;  /* 0x0000002bff047e24 */ /* 0x000fe2000f8e00ff */
[----:B------:R-:W-:Y:S02]  /*1290*/  UIMAD UR4, UR42, UR6, URZ ;  /* 0x000000062a0472a4 */ /* 0x000fe4000f8e023f */
[----:B------:R-:W-:Y:S02]  /*12a0*/  ULDC.64 UR10, c[0x0][0x198] ;  /* 0x00006600000a7ab9 */ /* 0x000fe40000000a00 */
[----:B------:R-:W-:Y:S02]  /*12b0*/  UIMAD UR4, UR43, UR7, UR4 ;  /* 0x000000072b0472a4 */ /* 0x000fe4000f8e0204 */
        /* <DEDUP_REMOVED lines=16> */
[----:B------:R-:W-:Y:S01]  /*13c0*/  IADD3 R16, P0, R16, R10, RZ ;  /* 0x0000000a10107210 */ /* 0x000fe20007f1e0ff */
[----:B------:R-:W-:-:S02]  /*13d0*/  UIMAD.WIDE UR56, UR41, UR17, UR54 ;  /* 0x00000011293872a5 */ /* 0x000fc4000f8e0236 */
[----:B------:R-:W-:Y:S01]  /*13e0*/  UIMAD UR52, UR52, UR16, UR24 ;  /* 0x00000010343472a4 */ /* 0x000fe2000f8e0218 */
[----:B------:R-:W-:Y:S01]  /*13f0*/  @P3 BAR.SYNC.DEFER_BLOCKING 0x0 ;  /* 0x0000000000003b1d */ /* 0x000fe20000010000 */
[----:B--2---:R-:W-:Y:S02]  /*1400*/  IMAD.MOV.U32 R14, RZ, RZ, R2 ;  /* 0x000000ffff0e7224 */ /* 0x004fe400078e0002 */
[----:B------:R-:W-:-:S03]  /*1410*/  IMAD.U32 R2, RZ, RZ, UR43 ;  /* 0x0000002bff027e24 */ /* 0x000fc6000f8e00ff */
[----:B------:R-:W-:-:S05]  /*1420*/  SHF.R.S32.HI R15, RZ, 0x1f, R14 ;  /* 0x0000001fff0f7819 */ /* 0x000fca000001140e */
[----:B------:R2:W-:Y:S01]  /*1430*/  STL [R1+0x2c], R15 ;  /* 0x00002c0f01007387 */ /* 0x0005e20000100800 */
[----:B----4-:R-:W-:-:S03]  /*1440*/  IMAD.WIDE.U32 R6, R24, c[0x0][0x368], R14 ;  /* 0x0000da0018067a25 */ /* 0x010fc600078e000e */
[----:B------:R-:W3:Y:S01]  /*1450*/  LDL R25, [R1+0x4] ;  /* 0x0000040001197983 */ /* 0x000ee20000100800 */
[----:B------:R-:W-:Y:S01]  /*1460*/  IMAD R13, R9, c[0x0][0x190], RZ ;  /* 0x00006400090d7a24 */ /* 0x000fe200078e02ff */
[----:B------:R-:W-:Y:S01]  /*1470*/  IADD3 R7, R7, UR5, RZ ;  /* 0x0000000507077c10 */ /* 0x000fe2000fffe0ff */
[----:B------:R-:W-:-:S04]  /*1480*/  IMAD.WIDE.U32 R4, R4, c[0x0][0x198], R14 ;  /* 0x0000660004047a25 */ /* 0x000fc800078e000e */
[----:B------:R-:W-:Y:S01]  /*1490*/  IMAD.WIDE.U32 R2, R2, c[0x0][0x1a0], R14 ;  /* 0x0000680002027a25 */ /* 0x000fe200078e000e */
[----:B------:R-:W-:Y:S01]  /*14a0*/  IADD3 R5, R5, UR9, RZ ;  /* 0x0000000905057c10 */ /* 0x000fe2000fffe0ff */
[----:B------:R-:W-:Y:S02]  /*14b0*/  ULDC.64 UR8, c[0x0][0x180] ;  /* 0x0000600000087ab9 */ /* 0x000fe40000000a00 */
[C---:B------:R-:W-:Y:S01]  /*14c0*/  IMAD.WIDE.U32 R10, R8.reuse, c[0x0][0x370], R6 ;  /* 0x0000dc00080a7a25 */ /* 0x040fe200078e0006 */
[----:B------:R-:W-:Y:S01]  /*14d0*/  IADD3 R3, R3, UR4, RZ ;  /* 0x0000000403037c10 */ /* 0x000fe2000fffe0ff */
[----:B------:R-:W-:Y:S02]  /*14e0*/  ULDC.64 UR4, c[0x0][0x188] ;  /* 0x0000620000047ab9 */ /* 0x000fe40000000a00 */
[C---:B------:R-:W-:Y:S01]  /*14f0*/  IMAD R6, R8.reuse, c[0x0][0x194], R13 ;  /* 0x0000650008067a24 */ /* 0x040fe200078e020d */
[----:B------:R-:W-:Y:S01]  /*1500*/  UIMAD UR4, UR50, UR4, URZ ;  /* 0x00000004320472a4 */ /* 0x000fe2000f8e023f */
[----:B--2---:R-:W-:-:S03]  /*1510*/  IMAD.WIDE.U32 R14, R8, c[0x0][0x190], R14 ;  /* 0x00006400080e7a25 */ /* 0x004fc600078e000e */
[----:B------:R-:W-:Y:S02]  /*1520*/  UIMAD UR4, UR41, UR5, UR4 ;  /* 0x00000005290472a4 */ /* 0x000fe4000f8e0204 */
[----:B------:R-:W-:Y:S01]  /*1530*/  UIMAD UR8, UR50, UR8, URZ ;  /* 0x00000008320872a4 */ /* 0x000fe2000f8e023f */
[----:B------:R-:W-:Y:S02]  /*1540*/  IMAD.IADD R7, R15, 0x1, R6 ;  /* 0x000000010f077824 */ /* 0x000fe400078e0206 */
[----:B------:R-:W2:Y:S01]  /*1550*/  S2R R15, SR_CTAID.Z ;  /* 0x00000000000f7919 */ /* 0x000ea20000002700 */
[----:B------:R-:W-:Y:S01]  /*1560*/  IMAD.WIDE.U32 R2, R24, c[0x0][0x188], R2 ;  /* 0x0000620018027a25 */ /* 0x000fe200078e0002 */
[----:B------:R-:W-:-:S03]  /*1570*/  UIMAD UR8, UR41, UR9, UR8 ;  /* 0x00000009290872a4 */ /* 0x000fc6000f8e0208 */
[----:B------:R-:W-:Y:S01]  /*1580*/  IMAD R9, R9, c[0x0][0x370], RZ ;  /* 0x0000dc0009097a24 */ /* 0x000fe200078e02ff */
[----:B------:R-:W-:Y:S01]  /*1590*/  IADD3 R3, R3, UR4, RZ ;  /* 0x0000000403037c10 */ /* 0x000fe2000fffe0ff */
[----:B------:R-:W-:Y:S01]  /*15a0*/  ULDC.64 UR4, c[0x0][0x378] ;  /* 0x0000de0000047ab9 */ /* 0x000fe20000000a00 */
[----:B------:R-:W-:Y:S01]  /*15b0*/  IMAD.WIDE.U32 R4, R24, c[0x0][0x180], R4 ;  /* 0x0000600018047a25 */ /* 0x000fe200078e0004 */
[----:B------:R-:W-:-:S03]  /*15c0*/  UIMAD UR4, UR45, UR4, URZ ;  /* 0x000000042d0472a4 */ /* 0x000fc6000f8e023f */
[----:B------:R-:W-:Y:S01]  /*15d0*/  IMAD R9, R8, c[0x0][0x374], R9 ;  /* 0x0000dd0008097a24 */ /* 0x000fe200078e0209 */
[----:B------:R-:W-:Y:S01]  /*15e0*/  IADD3 R5, R5, UR8, RZ ;  /* 0x0000000805057c10 */ /* 0x000fe2000fffe0ff */
[----:B------:R-:W-:Y:S01]  /*15f0*/  UIMAD UR8, UR44, UR5, UR4 ;  /* 0x000000052c0872a4 */ /* 0x000fe2000f8e0204 */
[----:B------:R-:W-:Y:S02]  /*1600*/  IMAD.MOV.U32 R8, RZ, RZ, R10 ;  /* 0x000000ffff087224 */ /* 0x000fe400078e000a */
[----:B------:R-:W-:Y:S01]  /*1610*/  IMAD.IADD R9, R11, 0x1, R9 ;  /* 0x000000010b097824 */ /* 0x000fe200078e0209 */
[----:B------:R-:W-:Y:S01]  /*1620*/  ULDC.64 UR4, c[0x0][0x178] ;  /* 0x00005e0000047ab9 */ /* 0x000fe20000000a00 */
[----:B------:R-:W-:Y:S01]  /*1630*/  IMAD.MOV.U32 R6, RZ, RZ, R14 ;  /* 0x000000ffff067224 */ /* 0x000fe200078e000e */
[----:B------:R-:W-:Y:S01]  /*1640*/  UIADD3 UR51, UP0, UR56, UR51, URZ ;  /* 0x0000003338337290 */ /* 0x000fe2000ff1e03f */
[C---:B------:R-:W-:Y:S01]  /*1650*/  IMAD R11, R18.reuse, c[0x0][0x1b0], RZ ;  /* 0x00006c00120b7a24 */ /* 0x040fe200078e02ff */
[----:B------:R-:W-:Y:S01]  /*1660*/  UIADD3 UR52, UR37, UR52, URZ ;  /* 0x0000003425347290 */ /* 0x000fe2000fffe03f */
[----:B------:R-:W-:Y:S01]  /*1670*/  IMAD R10, R18, c[0x0][0x1b8], RZ ;  /* 0x00006e00120a7a24 */ /* 0x000fe200078e02ff */
[----:B------:R-:W-:Y:S01]  /*1680*/  UIMAD UR4, UR50, UR4, URZ ;  /* 0x00000004320472a4 */ /* 0x000fe2000f8e023f */
[----:B--2---:R-:W-:Y:S01]  /*1690*/  IMAD.WIDE.U32 R8, R15, c[0x0][0x378], R8 ;  /* 0x0000de000f087a25 */ /* 0x004fe200078e0008 */
[----:B------:R-:W-:-:S02]  /*16a0*/  UIADD3.X UR49, UR57, UR49, URZ, UP0, !UPT ;  /* 0x0000003139317290 */ /* 0x000fc400087fe43f */
[----:B------:R-:W-:Y:S01]  /*16b0*/  UIMAD UR52, UR52, UR51, URZ ;  /* 0x00000033343472a4 */ /* 0x000fe2000f8e023f */
[----:B------:R-:W-:Y:S01]  /*16c0*/  IMAD.X R17, R17, 0x1, R19, P0 ;  /* 0x0000000111117824 */ /* 0x000fe200000e0613 */
[----:B------:R-:W-:Y:S01]  /*16d0*/  UIMAD UR9, UR41, UR5, UR4 ;  /* 0x00000005290972a4 */ /* 0x000fe2000f8e0204 */
[----:B------:R-:W-:Y:S01]  /*16e0*/  IMAD.U32 R18, RZ, RZ, UR36 ;  /* 0x00000024ff127e24 */ /* 0x000fe2000f8e00ff */
[----:B------:R-:W-:Y:S01]  /*16f0*/  LEA R232, P1, R8, c[0x0][0x330], 0x1 ;  /* 0x0000cc0008e87a11 */ /* 0x000fe200078208ff */
[C---:B------:R-:W-:Y:S02]  /*1700*/  IMAD R13, R0.reuse, c[0x0][0x1b4], R11 ;  /* 0x00006d00000d7a24 */ /* 0x040fe400078e020b */
[C---:B------:R-:W-:Y:S02]  /*1710*/  IMAD R14, R0.reuse, c[0x0][0x1bc], R10 ;  /* 0x00006f00000e7a24 */ /* 0x040fe400078e020a */
[----:B------:R-:W-:Y:S01]  /*1720*/  IMAD.WIDE.U32 R4, R0, c[0x0][0x1b0], R4 ;  /* 0x00006c0000047a25 */ /* 0x000fe200078e0004 */
[----:B------:R-:W-:-:S02]  /*1730*/  UIMAD UR49, UR49, UR36, UR52 ;  /* 0x00000024313172a4 */ /* 0x000fc4000f8e0234 */
[----:B------:R-:W-:Y:S01]  /*1740*/  ULDC.64 UR4, c[0x0][0x1a8] ;  /* 0x00006a0000047ab9 */ /* 0x000fe20000000a00 */
[----:B------:R-:W-:Y:S01]  /*1750*/  IMAD.WIDE.U32 R2, R0, c[0x0][0x1b8], R2 ;  /* 0x00006e0000027a25 */ /* 0x000fe200078e0002 */
[----:B------:R-:W-:-:S03]  /*1760*/  IADD3 R0, R9, UR8, RZ ;  /* 0x0000000809007c10 */ /* 0x000fc6000fffe0ff */
[----:B------:R-:W-:Y:S01]  /*1770*/  IMAD.WIDE.U32 R6, R24, c[0x0][0x178], R6 ;  /* 0x00005e0018067a25 */ /* 0x000fe200078e0006 */
[----:B------:R-:W-:Y:S01]  /*1780*/  UIADD3 UR8, UR48, -0x1, URZ ;  /* 0xffffffff30087890 */ /* 0x000fe2000fffe03f */
[----:B------:R-:W-:Y:S01]  /*1790*/  LEA.HI.X R233, R8, c[0x0][0x334], R0, 0x1, P1 ;  /* 0x0000cd0008e97a11 */ /* 0x000fe200008f0c00 */
[----:B------:R-:W-:Y:S01]  /*17a0*/  UIMAD UR4, UR45, UR4, URZ ;  /* 0x000000042d0472a4 */ /* 0x000fe2000f8e023f */
[----:B------:R-:W-:Y:S01]  /*17b0*/  IMAD.WIDE.U32 R10, R18, UR51, R16 ;  /* 0x00000033120a7c25 */ /* 0x000fe2000f8e0010 */
[----:B------:R-:W-:Y:S01]  /*17c0*/  IADD3 R7, R7, UR9, RZ ;  /* 0x0000000907077c10 */ /* 0x000fe2000fffe0ff */
[----:B------:R-:W-:Y:S02]  /*17d0*/  ULEA.HI UR9, UR8, UR8, URZ, 0x1 ;  /* 0x0000000808097291 */ /* 0x000fe4000f8f083f */
[----:B------:R-:W-:Y:S02]  /*17e0*/  IMAD.IADD R3, R3, 0x1, R14 ;  /* 0x0000000103037824 */ /* 0x000fe400078e020e */
[----:B------:R-:W-:Y:S01]  /*17f0*/  IMAD R0, R21, c[0x0][0x1a0], RZ ;  /* 0x0000680015007a24 */ /* 0x000fe200078e02ff */
[----:B------:R-:W-:Y:S01]  /*1800*/  IADD3 R9, R11, UR49, RZ ;  /* 0x000000310b097c10 */ /* 0x000fe2000fffe0ff */
[----:B------:R-:W-:Y:S01]  /*1810*/  UIMAD UR4, UR44, UR5, UR4 ;  /* 0x000000052c0472a4 */ /* 0x000fe2000f8e0204 */
[----:B------:R-:W-:Y:S01]  /*1820*/  LEA R210, P0, R10, c[0x0][0x350], 0x2 ;  /* 0x0000d4000ad27a11 */ /* 0x000fe200078010ff */
[----:B------:R-:W-:-:S02]  /*1830*/  IMAD.IADD R5, R5, 0x1, R13 ;  /* 0x0000000105057824 */ /* 0x000fc400078e020d */
[----:B------:R-:W-:Y:S02]  /*1840*/  IMAD R8, R21, c[0x0][0x198], RZ ;  /* 0x0000660015087a24 */ /* 0x000fe400078e02ff */
        /* <DEDUP_REMOVED lines=27> */
[----:B------:R-:W-:-:S03]  /*1a00*/  USHF.L.U64.HI UR10, UR10, UR23, UR11 ;  /* 0x000000170a0a7299 */ /* 0x000fc6000801020b */
[----:B------:R-:W-:Y:S01]  /*1a10*/  LEA.HI.X R7, R7, R231, R11, 0x6, P0 ;  /* 0x000000e707077211 */ /* 0x000fe200000f340b */
[----:B------:R-:W-:Y:S02]  /*1a20*/  USHF.L.U32 UR5, UR6, 0x6, URZ ;  /* 0x0000000606057899 */ /* 0x000fe4000800063f */
        /* <DEDUP_REMOVED lines=74> */
[----:B------:R1:W-:Y:S03]  /*1ed0*/  LDGSTS.E.BYPASS.LTC128B.128 [R0+0x8000], [R232.64] ;  /* 0x08000000e8007fae */ /* 0x0003e6000b901d66 */
        /* <DEDUP_REMOVED lines=10> */
[----:B--2---:R-:W-:-:S04]  /*1f80*/  IADD3 R2, P0, R4, UR4, RZ ;  /* 0x0000000404027c10 */ /* 0x004fc8000ff1e0ff */
[----:B------:R-:W-:-:S05]  /*1f90*/  IADD3.X R3, R5, UR10, RZ, P0, !PT ;  /* 0x0000000a05037c10 */ /* 0x000fca00087fe4ff */
[----:B------:R2:W-:Y:S04]  /*1fa0*/  LDGSTS.E.BYPASS.LTC128B.128 [R0+0xd000], [R2.64] ;  /* 0x0d00000002007fae */ /* 0x0005e8000b901d66 */
[----:B------:R2:W-:Y:S01]  /*1fb0*/  LDGSTS.E.BYPASS.LTC128B.128 [R0+0x11000], [R2.64+0x80] ;  /* 0x1100008002007fae */ /* 0x0005e2000b901d66 */
[----:B---3--:R-:W-:-:S04]  /*1fc0*/  IADD3 R6, P0, R2, UR4, RZ ;  /* 0x0000000402067c10 */ /* 0x008fc8000ff1e0ff */
[----:B------:R-:W-:Y:S02]  /*1fd0*/  IADD3.X R7, R3, UR10, RZ, P0, !PT ;  /* 0x0000000a03077c10 */ /* 0x000fe400087fe4ff */
[----:B----4-:R-:W-:-:S03]  /*1fe0*/  IADD3 R4, P0, R8, UR5, RZ ;  /* 0x0000000508047c10 */ /* 0x010fc6000ff1e0ff */
[----:B------:R3:W-:Y:S01]  /*1ff0*/  LDGSTS.E.BYPASS.LTC128B.128 [R0+0xe000], [R6.64] ;  /* 0x0e00000006007fae */ /* 0x0007e2000b901d66 */
[----:B------:R-:W-:-:S03]  /*2000*/  IADD3.X R5, R9, UR6, RZ, P0, !PT ;  /* 0x0000000609057c10 */ /* 0x000fc600087fe4ff */
[----:B------:R3:W-:Y:S01]  /*2010*/  LDGSTS.E.BYPASS.LTC128B.128 [R0+0x12000], [R6.64+0x80] ;  /* 0x1200008006007fae */ /* 0x0007e2000b901d66 */
[----:B------:R-:W-:Y:S02]  /*2020*/  IADD3 R10, P1, R6, UR4, RZ ;  /* 0x00000004060a7c10 */ /* 0x000fe4000ff3e0ff */
[----:B--2---:R-:W-:-:S04]  /*2030*/  IADD3 R2, P0, R4, UR5, RZ ;  /* 0x0000000504027c10 */ /* 0x004fc8000ff1e0ff */
[----:B------:R-:W-:Y:S02]  /*2040*/  IADD3.X R3, R5, UR6, RZ, P0, !PT ;  /* 0x0000000605037c10 */ /* 0x000fe400087fe4ff */
[----:B---3--:R-:W-:Y:S01]  /*2050*/  IADD3 R6, P0, R2, UR5, RZ ;  /* 0x0000000502067c10 */ /* 0x008fe2000ff1e0ff */
[----:B------:R-:W-:-:S04]  /*2060*/  UIADD3 UR5, -UR40, UR15, UR31 ;  /* 0x0000000f28057290 */ /* 0x000fc8000fffe11f */
[----:B------:R-:W-:-:S04]  /*2070*/  UIADD3 UR5, UR5, -UR14, URZ ;  /* 0x8000000e05057290 */ /* 0x000fc8000fffe03f */
[----:B------:R-:W-:-:S04]  /*2080*/  USHF.R.S32.HI UR4, URZ, 0x1f, UR5 ;  /* 0x0000001f3f047899 */ /* 0x000fc80008011405 */
[----:B------:R-:W-:-:S04]  /*2090*/  ULEA.HI UR4, UR4, UR5, URZ, 0x6 ;  /* 0x0000000504047291 */ /* 0x000fc8000f8f303f */
[----:B------:R-:W-:-:S04]  /*20a0*/  USHF.R.S32.HI UR4, URZ, 0x6, UR4 ;  /* 0x000000063f047899 */ /* 0x000fc80008011404 */
[----:B------:R-:W-:-:S04]  /*20b0*/  UISETP.LT.AND UP0, UPT, URZ, UR4, UPT ;  /* 0x000000043f00728c */ /* 0x000fc8000bf01270 */
[----:B------:R-:W-:Y:S01]  /*20c0*/  USEL UR4, URZ, UR4, !UP0 ;  /* 0x000000043f047287 */ /* 0x000fe2000c000000 */
[----:B------:R-:W-:-:S03]  /*20d0*/  IADD3.X R11, R7, UR10, RZ, P1, !PT ;  /* 0x0000000a070b7c10 */ /* 0x000fc60008ffe4ff */
[----:B------:R-:W-:Y:S01]  /*20e0*/  UISETP.GT.AND UP0, UPT, UR48, UR4, UPT ;  /* 0x000000043000728c */ /* 0x000fe2000bf04270 */
[----:B------:R-:W-:Y:S01]  /*20f0*/  IADD3.X R7, R3, UR6, RZ, P0, !PT ;  /* 0x0000000603077c10 */ /* 0x000fe200087fe4ff */
[----:B------:R1:W-:Y:S04]  /*2100*/  LDGSTS.E.BYPASS.LTC128B.128 [R0+0xf000], [R10.64] ;  /* 0x0f0000000a007fae */ /* 0x0003e8000b901d66 */
[----:B------:R-:W-:Y:S01]  /*2110*/  PLOP3.LUT P0, PT, PT, PT, UP0, 0x80, 0x0 ;  /* 0x000000000000781c */ /* 0x000fe20003f0f008 */
[----:B------:R1:W-:Y:S04]  /*2120*/  LDGSTS.E.BYPASS.LTC128B.128 [R0+0x13000], [R10.64+0x80] ;  /* 0x130000800a007fae */ /* 0x0003e8000b901d66 */
[----:B------:R1:W-:Y:S04]  /*2130*/  LDGSTS.E.BYPASS.LTC128B.128 [R0+0x14000], [R8.64] ;  /* 0x1400000008007fae */ /* 0x0003e8000b901d66 */
[----:B------:R1:W-:Y:S04]  /*2140*/  LDGSTS.E.BYPASS.LTC128B.128 [R0+0x18000], [R8.64+0x80] ;  /* 0x1800008008007fae */ /* 0x0003e8000b901d66 */
[----:B------:R1:W-:Y:S04]  /*2150*/  LDGSTS.E.BYPASS.LTC128B.128 [R0+0x15000], [R4.64] ;  /* 0x1500000004007fae */ /* 0x0003e8000b901d66 */
[----:B------:R1:W-:Y:S04]  /*2160*/  LDGSTS.E.BYPASS.LTC128B.128 [R0+0x19000], [R4.64+0x80] ;  /* 0x1900008004007fae */ /* 0x0003e8000b901d66 */
[----:B------:R1:W-:Y:S01]  /*2170*/  LDGSTS.E.BYPASS.LTC128B.128 [R0+0x16000], [R2.64] ;  /* 0x1600000002007fae */ /* 0x0003e2000b901d66 */
[----:B------:R-:W-:-:S03]  /*2180*/  UIMAD.WIDE UR6, UR47, UR21, UR34 ;  /* 0x000000152f0672a5 */ /* 0x000fc6000f8e0222 */
[----:B------:R1:W-:Y:S01]  /*2190*/  LDGSTS.E.BYPASS.LTC128B.128 [R0+0x1a000], [R2.64+0x80] ;  /* 0x1a00008002007fae */ /* 0x0003e2000b901d66 */
[----:B------:R-:W-:-:S03]  /*21a0*/  UIMAD.WIDE UR10, UR46, UR21, UR32 ;  /* 0x000000152e0a72a5 */ /* 0x000fc6000f8e0220 */
[----:B------:R1:W-:Y:S04]  /*21b0*/  LDGSTS.E.BYPASS.LTC128B.128 [R0+0x17000], [R6.64] ;  /* 0x1700000006007fae */ /* 0x0003e8000b901d66 */
[----:B------:R1:W-:Y:S04]  /*21c0*/  LDGSTS.E.BYPASS.LTC128B.128 [R0+0x1b000], [R6.64+0x80] ;  /* 0x1b00008006007fae */ /* 0x0003e8000b901d66 */
[----:B------:R-:W0:Y:S01]  /*21d0*/  LDGDEPBAR ;  /* 0x00000000000079af */ /* 0x000e220000000000 */
[----:B------:R-:W-:Y:S05]  /*21e0*/  @!P0 BRA `(.L_x_787) ;  /* 0x0000527000008947 */ /* 0x000fea0003800000 */
[----:B-1----:R-:W-:Y:S02]  /*21f0*/  IMAD.MOV.U32 R4, RZ, RZ, c[0x0][0x308] ;  /* 0x0000c200ff047624 */ /* 0x002fe400078e00ff */
[----:B------:R-:W-:-:S05]  /*2200*/  IMAD.MOV.U32 R5, RZ, RZ, c[0x0][0x30c] ;  /* 0x0000c300ff057624 */ /* 0x000fca00078e00ff */
[----:B------:R1:W2:Y:S04]  /*2210*/  LDG.E.64 R6, [R4.64] ;  /* 0x0000002604067981 */ /* 0x0002a8000c1e1b00 */
[----:B-1----:R-:W3:Y:S01]  /*2220*/  LDG.E.64 R4, [R4.64+0x8] ;  /* 0x0000082604047981 */ /* 0x002ee2000c1e1b00 */
[----:B------:R-:W-:Y:S01]  /*2230*/  LEA.HI R0, R22, R23, RZ, 0x4 ;  /* 0x0000001716007211 */ /* 0x000fe200078f20ff */
[----:B------:R-:W-:Y:S01]  /*2240*/  IMAD.MOV.U32 R2, RZ, RZ, 0x4 ;  /* 0x00000004ff027424 */ /* 0x000fe200078e00ff */
[----:B------:R-:W-:Y:S02]  /*2250*/  UMOV UR46, UR6 ;  /* 0x00000006002e7c82 */ /* 0x000fe40008000000 */
[----:B------:R-:W-:Y:S01]  /*2260*/  LOP3.LUT R0, R0, 0xfffffff0, RZ, 0xc0, !PT ;  /* 0xfffffff000007812 */ /* 0x000fe200078ec0ff */
[----:B------:R-:W-:-:S02]  /*2270*/  UMOV UR47, UR7 ;  /* 0x00000007002f7c82 */ /* 0x000fc40008000000 */
[----:B------:R-:W-:-:S04]  /*2280*/  IMAD.WIDE R2, R239, R2, UR46 ;  /* 0x0000002eef027e25 */ /* 0x000fc8000f8e0202 */
[----:B------:R-:W-:Y:S01]  /*2290*/  IMAD.IADD R0, R23, 0x1, -R0 ;  /* 0x0000000117007824 */ /* 0x000fe200078e0a00 */
[----:B------:R1:W5:Y:S04]  /*22a0*/  LDG.E R243, [R2.64] ;  /* 0x0000002602f37981 */ /* 0x000368000c1e1900 */
[----:B------:R1:W5:Y:S04]  /*22b0*/  LDG.E R242, [R2.64+0x20] ;  /* 0x0000202602f27981 */ /* 0x000368000c1e1900 */
[----:B------:R1:W5:Y:S04]  /*22c0*/  LDG.E R241, [R2.64+0x80] ;  /* 0x0000802602f17981 */ /* 0x000368000c1e1900 */
[----:B------:R1:W5:Y:S01]  /*22d0*/  LDG.E R240, [R2.64+0xa0] ;  /* 0x0000a02602f07981 */ /* 0x000362000c1e1900 */
[----:B------:R-:W-:Y:S01]  /*22e0*/  UIMAD UR9, UR41, UR13, UR44 ;  /* 0x0000000d290972a4 */ /* 0x000fe2000f8e022c */
[----:B------:R-:W-:-:S02]  /*22f0*/  IMAD.MOV.U32 R208, RZ, RZ, 0x20 ;  /* 0x00000020ffd07424 */ /* 0x000fc400078e00ff */
[----:B------:R-:W4:Y:S01]  /*2300*/  S2R R12, SR_TID.X ;  /* 0x00000000000c7919 */ /* 0x000f220000002100 */
[----:B------:R-:W-:Y:S01]  /*2310*/  USHF.L.U32 UR9, UR9, 0x5, URZ ;  /* 0x0000000509097899 */ /* 0x000fe2000800063f */
[----:B------:R-:W-:Y:S02]  /*2320*/  IMAD.MOV.U32 R206, RZ, RZ, 0x40 ;  /* 0x00000040ffce7424 */ /* 0x000fe400078e00ff */
[----:B------:R-:W4:Y:S01]  /*2330*/  S2R R13, SR_TID.X ;  /* 0x00000000000d7919 */ /* 0x000f220000002100 */
[----:B------:R-:W-:Y:S01]  /*2340*/  USHF.R.S32.HI UR6, URZ, 0x1f, UR9 ;  /* 0x0000001f3f067899 */ /* 0x000fe20008011409 */
[----:B------:R-:W-:Y:S01]  /*2350*/  IMAD.MOV.U32 R159, RZ, RZ, RZ ;  /* 0x000000ffff9f7224 */ /* 0x000fe200078e00ff */
[----:B-1----:R-:W-:Y:S01]  /*2360*/  SHF.R.S32.HI R2, RZ, 0x1f, R0 ;  /* 0x0000001fff027819 */ /* 0x002fe20000011400 */
[----:B------:R-:W-:Y:S01]  /*2370*/  IMAD.U32 R3, RZ, RZ, UR30 ;  /* 0x0000001eff037e24 */ /* 0x000fe2000f8e00ff */
[----:B----4-:R-:W-:Y:S02]  /*2380*/  SHF.R.S32.HI R12, RZ, 0x1f, R12 ;  /* 0x0000001fff0c7819 */ /* 0x010fe4000001140c */
[----:B------:R-:W-:-:S02]  /*2390*/  LEA.HI R2, R2, R0, RZ, 0x3 ;  /* 0x0000000002027211 */ /* 0x000fc400078f18ff */
[----:B------:R-:W-:Y:S02]  /*23a0*/  LEA.HI R12, R12, R13, RZ, 0x6 ;  /* 0x0000000d0c0c7211 */ /* 0x000fe400078f30ff */
[----:B------:R-:W-:Y:S02]  /*23b0*/  LOP3.LUT R2, R2, 0xfffffff8, RZ, 0xc0, !PT ;  /* 0xfffffff802027812 */ /* 0x000fe400078ec0ff */
[----:B------:R-:W-:-:S03]  /*23c0*/  SHF.R.S32.HI R12, RZ, 0x6, R12 ;  /* 0x00000006ff0c7819 */ /* 0x000fc6000001140c */
[----:B------:R-:W-:Y:S01]  /*23d0*/  IMAD.IADD R0, R0, 0x1, -R2 ;  /* 0x0000000100007824 */ /* 0x000fe200078e0a02 */
[----:B------:R-:W-:Y:S01]  /*23e0*/  SHF.R.S32.HI R2, RZ, 0x1f, R20 ;  /* 0x0000001fff027819 */ /* 0x000fe20000011414 */
[----:B------:R-:W-:-:S03]  /*23f0*/  IMAD R3, R3, 0x4, R12 ;  /* 0x0000000403037824 */ /* 0x000fc600078e020c */
[C---:B------:R-:W-:Y:S02]  /*2400*/  LOP3.LUT P0, RZ, R0.reuse, 0x2, RZ, 0xc0, !PT ;  /* 0x0000000200ff7812 */ /* 0x040fe4000780c0ff */
[----:B------:R-:W-:Y:S02]  /*2410*/  LOP3.LUT P1, RZ, R0, 0x4, RZ, 0xc0, !PT ;  /* 0x0000000400ff7812 */ /* 0x000fe4000782c0ff */
[----:B------:R-:W-:Y:S02]  /*2420*/  IADD3 R0, R209, 0x2000, RZ ;  /* 0x00002000d1007810 */ /* 0x000fe40007ffe0ff */
[----:B------:R-:W-:Y:S02]  /*2430*/  SEL R208, R208, 0xffffffe0, !P0 ;  /* 0xffffffe0d0d07807 */ /* 0x000fe40004000000 */
[----:B------:R-:W-:Y:S02]  /*2440*/  SEL R0, R0, R209, !P2 ;  /* 0x000000d100007207 */ /* 0x000fe40005000000 */
[----:B------:R-:W-:-:S03]  /*2450*/  SEL R206, R206, 0xffffffc0, !P1 ;  /* 0xffffffc0cece7807 */ /* 0x000fc60004800000 */
[----:B------:R-:W-:Y:S01]  /*2460*/  IMAD.SHL.U32 R201, R0, 0x2, RZ ;  /* 0x0000000200c97824 */ /* 0x000fe200078e00ff */
[----:B--2---:R-:W1:Y:S08]  /*2470*/  R2UR UR7, R6 ;  /* 0x00000000060773c2 */ /* 0x004e7000000e0000 */
[----:B------:R-:W2:Y:S01]  /*2480*/  R2UR UR5, R7 ;  /* 0x00000000070573c2 */ /* 0x000ea200000e0000 */
[----:B---3--:R-:W-:-:S04]  /*2490*/  IADD3 R20, P4, P3, R4, UR9, R20 ;  /* 0x0000000904147c10 */ /* 0x008fc8000fb9e014 */
[----:B------:R-:W-:Y:S01]  /*24a0*/  IADD3.X R4, R5, UR6, R2, P4, P3 ;  /* 0x0000000605047c10 */ /* 0x000fe2000a7e6402 */
[----:B------:R-:W-:Y:S01]  /*24b0*/  UMOV UR6, UR10 ;  /* 0x0000000a00067c82 */ /* 0x000fe20008000000 */
[----:B------:R-:W-:Y:S01]  /*24c0*/  IADD3 R2, R207, 0x2000, RZ ;  /* 0x00002000cf027810 */ /* 0x000fe20007ffe0ff */
[----:B------:R-:W-:Y:S01]  /*24d0*/  UIADD3 UR10, UR31, UR12, URZ ;  /* 0x0000000c1f0a7290 */ /* 0x000fe2000fffe03f */
[----:B-1----:R-:W-:Y:S02]  /*24e0*/  LOP3.LUT R0, R4, UR7, RZ, 0x3c, !PT ;  /* 0x0000000704007c12 */ /* 0x002fe4000f8e3cff */
[----:B------:R-:W-:Y:S01]  /*24f0*/  SEL R2, R2, R207, !P2 ;  /* 0x000000cf02027207 */ /* 0x000fe20005000000 */
[----:B------:R-:W-:Y:S01]  /*2500*/  UIADD3 UR10, -UR40, 0x80, UR10 ;  /* 0x00000080280a7890 */ /* 0x000fe2000fffe10a */
[----:B--2---:R-:W-:Y:S01]  /*2510*/  LOP3.LUT R3, R3, UR5, RZ, 0x3c, !PT ;  /* 0x0000000503037c12 */ /* 0x004fe2000f8e3cff */
[----:B------:R1:W-:Y:S01]  /*2520*/  STL [R1], R0 ;  /* 0x0000000001007387 */ /* 0x0003e20000100800 */
[----:B------:R-:W-:Y:S01]  /*2530*/  UMOV UR31, UR11 ;  /* 0x0000000b001f7c82 */ /* 0x000fe20008000000 */
[----:B------:R-:W-:-:S02]  /*2540*/  IMAD.SHL.U32 R198, R2, 0x2, RZ ;  /* 0x0000000202c67824 */ /* 0x000fc400078e00ff */
[----:B-1----:R-:W-:Y:S01]  /*2550*/  IMAD.MOV.U32 R0, RZ, RZ, c[0x0][0x22c] ;  /* 0x00008b00ff007624 */ /* 0x002fe200078e00ff */
[----:B------:R-:W-:Y:S01]  /*2560*/  SHF.L.U32 R2, R12, 0x5, RZ ;  /* 0x000000050c027819 */ /* 0x000fe200000006ff */
[----:B------:R-:W-:-:S04]  /*2570*/  IMAD.WIDE.U32 R4, R20, -0x2daee0ad, RZ ;  /* 0xd2511f5314047825 */ /* 0x000fc800078e00ff */
[----:B------:R-:W-:Y:S01]  /*2580*/  IMAD R0, R0, c[0x0][0x1c0], RZ ;  /* 0x0000700000007a24 */ /* 0x000fe200078e02ff */
[----:B------:R1:W-:Y:S01]  /*2590*/  STL.64 [R1+0x8], R4 ;  /* 0x0000080401007387 */ /* 0x0003e20000100a00 */
[----:B------:R-:W-:Y:S01]  /*25a0*/  LOP3.LUT R3, R5, R3, RZ, 0x3c, !PT ;  /* 0x0000000305037212 */ /* 0x000fe200078e3cff */
[----:B------:R-:W-:Y:S02]  /*25b0*/  IMAD.SHL.U32 R199, R209, 0x2, RZ ;  /* 0x00000002d1c77824 */ /* 0x000fe400078e00ff */
[C---:B------:R-:W-:Y:S01]  /*25c0*/  IMAD.SHL.U32 R6, R0.reuse, 0x10, RZ ;  /* 0x0000001000067824 */ /* 0x040fe200078e00ff */
[----:B------:R2:W-:Y:S01]  /*25d0*/  STL [R1+0x38], R2 ;  /* 0x0000380201007387 */ /* 0x0005e20000100800 */
[----:B------:R-:W-:Y:S01]  /*25e0*/  SHF.L.U32 R238, R0, 0x3, RZ ;  /* 0x0000000300ee7819 */ /* 0x000fe200000006ff */
[----:B------:R-:W-:Y:S01]  /*25f0*/  IMAD.WIDE.U32 R244, R3, -0x326172a9, RZ ;  /* 0xcd9e8d5703f47825 */ /* 0x000fe200078e00ff */
[----:B------:R-:W-:Y:S02]  /*2600*/  IADD3 R200, R208, R199, RZ ;  /* 0x000000c7d0c87210 */ /* 0x000fe40007ffe0ff */
[----:B-1----:R-:W-:-:S02]  /*2610*/  IADD3 R5, R6, 0x20, RZ ;  /* 0x0000002006057810 */ /* 0x002fc40007ffe0ff */
[C---:B------:R-:W-:Y:S02]  /*2620*/  IADD3 R4, R6.reuse, 0x40, RZ ;  /* 0x0000004006047810 */ /* 0x040fe40007ffe0ff */
[----:B--2---:R-:W-:Y:S01]  /*2630*/  IADD3 R2, R6, 0x60, RZ ;  /* 0x0000006006027810 */ /* 0x004fe20007ffe0ff */
[C---:B------:R-:W-:Y:S01]  /*2640*/  IMAD.IADD R5, R238.reuse, 0x1, R5 ;  /* 0x00000001ee057824 */ /* 0x040fe200078e0205 */
[----:B------:R-:W-:-:S03]  /*2650*/  IADD3 R4, R238, R4, RZ ;  /* 0x00000004ee047210 */ /* 0x000fc60007ffe0ff */
[C---:B------:R-:W-:Y:S01]  /*2660*/  IMAD.IADD R2, R238.reuse, 0x1, R2 ;  /* 0x00000001ee027824 */ /* 0x040fe200078e0202 */
[C---:B------:R-:W-:Y:S01]  /*2670*/  IADD3 R5, R238.reuse, R5, RZ ;  /* 0x00000005ee057210 */ /* 0x040fe20007ffe0ff */
[----:B------:R-:W-:-:S03]  /*2680*/  IMAD.IADD R4, R238, 0x1, R4 ;  /* 0x00000001ee047824 */ /* 0x000fc600078e0204 */
[C---:B------:R-:W-:Y:S01]  /*2690*/  IADD3 R2, R238.reuse, R2, RZ ;  /* 0x00000002ee027210 */ /* 0x040fe20007ffe0ff */
        /* <DEDUP_REMOVED lines=8> */
[----:B------:R-:W-:Y:S02]  /*2720*/  IMAD.IADD R252, R238, 0x1, R246 ;  /* 0x00000001eefc7824 */ /* 0x000fe400078e02f6 */
.L_x_790:
[----:B------:R-:W0:Y:S01]  /*2730*/  LDGDEPBAR ;  /* 0x00000000000079af */ /* 0x000e220000000000 */
[C---:B------:R-:W-:Y:S01]  /*2740*/  IMAD.IADD R0, R201.reuse, 0x1, R208 ;  /* 0x00000001c9007824 */ /* 0x040fe200078e02d0 */
[----:B------:R-:W-:Y:S01]  /*2750*/  USHF.L.U32 UR9, UR8, 0x6, URZ ;  /* 0x0000000608097899 */ /* 0x000fe2000800063f */
[--C-:B------:R-:W-:Y:S01]  /*2760*/  IMAD.IADD R3, R201, 0x1, R206.reuse ;  /* 0x00000001c9037824 */ /* 0x100fe200078e02ce */
[----:B------:R-:W-:Y:S01]  /*2770*/  UIADD3 UR41, UR7, -0x61c88647, URZ ;  /* 0x9e3779b907297890 */ /* 0x000fe2000fffe03f */
[----:B------:R-:W-:Y:S01]  /*2780*/  IMAD.IADD R2, R0, 0x1, R206 ;  /* 0x0000000100027824 */ /* 0x000fe200078e02ce */
[----:B------:R-:W-:Y:S01]  /*2790*/  UISETP.GE.AND UP0, UPT, UR9, UR10, UPT ;  /* 0x0000000a0900728c */ /* 0x000fe2000bf06270 */
[----:B-----5:R-:W-:Y:S01]  /*27a0*/  FSETP.NEU.FTZ.AND P3, PT, R243, -INF , PT ;  /* 0xff800000f300780b */ /* 0x020fe20003f7d000 */
[----:B------:R-:W2:Y:S01]  /*27b0*/  LDL R216, [R1+0x18] ;  /* 0x0000180001d87983 */ /* 0x000ea20000100800 */
[----:B------:R-:W-:Y:S01]  /*27c0*/  FSETP.NEU.FTZ.AND P2, PT, R242, -INF , PT ;  /* 0xff800000f200780b */ /* 0x000fe20003f5d000 */
[----:B------:R-:W-:Y:S01]  /*27d0*/  IMAD.MOV.U32 R206, RZ, RZ, 0x40 ;  /* 0x00000040ffce7424 */ /* 0x000fe200078e00ff */
[----:B------:R-:W-:Y:S01]  /*27e0*/  UISETP.GT.AND UP3, UPT, UR8, UR4, UPT ;  /* 0x000000040800728c */ /* 0x000fe2000bf64270 */
[----:B------:R-:W3:Y:S01]  /*27f0*/  LDL R213, [R1] ;  /* 0x0000000001d57983 */ /* 0x000ee20000100800 */
[----:B------:R-:W-:Y:S02]  /*2800*/  PLOP3.LUT P0, PT, PT, PT, UP0, 0x80, 0x0 ;  /* 0x000000000000781c */ /* 0x000fe40003f0f008 */
[----:B------:R-:W-:Y:S01]  /*2810*/  SEL R206, R206, 0xffffffc0, !P1 ;  /* 0xffffffc0cece7807 */ /* 0x000fe20004800000 */
[----:B------:R-:W4:Y:S01]  /*2820*/  LDL R212, [R1+0x38] ;  /* 0x0000380001d47983 */ /* 0x000f220000100800 */
[----:B------:R-:W-:Y:S03]  /*2830*/  @!UP0 UMOV UR11, 0x1 ;  /* 0x00000001000b8882 */ /* 0x000fe60000000000 */
[----:B------:R-:W2:Y:S01]  /*2840*/  LDL.64 R214, [R1+0x8] ;  /* 0x0000080001d67983 */ /* 0x000ea20000100a00 */
[----:B------:R-:W-:Y:S05]  /*2850*/  DEPBAR.LE SB0, 0x0 ;  /* 0x000080000000791a */ /* 0x000fea0000000000 */
        /* <DEDUP_REMOVED lines=16> */
[----:B------:R-:W1:Y:S02]  /*2960*/  LDSM.16.M88.4 R192, [R3+0x1000] ;  /* 0x0010000003c0783b */ /* 0x000e640000000200 */
[C---:B------:R-:W-:Y:S08]  /*2970*/  HMMA.16816.F32.BF16 R24, R28.reuse, R164, RZ ;  /* 0x000000a41c18723c */ /* 0x040ff000000418ff */
[-C--:B------:R-:W-:Y:S08]  /*2980*/  HMMA.16816.F32.BF16 R28, R28, R166.reuse, RZ ;  /* 0x000000a61c1c723c */ /* 0x080ff000000418ff */
[----:B------:R-:W-:Y:S01]  /*2990*/  HMMA.16816.F32.BF16 R32, R32, R166, RZ ;  /* 0x000000a62020723c */ /* 0x000fe200000418ff */
[----:B------:R-:W1:Y:S07]  /*29a0*/  LDSM.16.M88.4 R164, [R204+0xc800] ;  /* 0x00c80000cca4783b */ /* 0x000e6e0000000200 */
        /* <DEDUP_REMOVED lines=10> */
[----:B------:R-:W1:Y:S07]  /*2a50*/  LDSM.16.M88.4 R168, [R2] ;  /* 0x0000000002a8783b */ /* 0x000e6e0000000200 */
[-C--:B------:R-:W-:Y:S01]  /*2a60*/  HMMA.16816.F32.BF16 R4, R184, R188.reuse, R4 ;  /* 0x000000bcb804723c */ /* 0x080fe20000041804 */
[----:B------:R-:W1:Y:S07]  /*2a70*/  LDSM.16.M88.4 R180, [R203+0xc800] ;  /* 0x00c80000cbb4783b */ /* 0x000e6e0000000200 */
[C---:B------:R-:W-:Y:S08]  /*2a80*/  HMMA.16816.F32.BF16 R8, R192.reuse, R188, R8 ;  /* 0x000000bcc008723c */ /* 0x040ff00000041808 */
[-C--:B------:R-:W-:Y:S08]  /*2a90*/  HMMA.16816.F32.BF16 R12, R192, R190.reuse, R12 ;  /* 0x000000bec00c723c */ /* 0x080ff0000004180c */
[C---:B------:R-:W-:Y:S01]  /*2aa0*/  HMMA.16816.F32.BF16 R16, R184.reuse, R190, R16 ;  /* 0x000000beb810723c */ /* 0x040fe20000041810 */
[----:B------:R-:W-:Y:S07]  /*2ab0*/  LDSM.16.M88.4 R188, [R201+0x2000] ;  /* 0x00200000c9bc783b */ /* 0x000fee0000000200 */
[-C--:B------:R-:W-:Y:S08]  /*2ac0*/  HMMA.16816.F32.BF16 R20, R184, R164.reuse, R20 ;  /* 0x000000a4b814723c */ /* 0x080ff00000041814 */
[C---:B------:R-:W-:Y:S08]  /*2ad0*/  HMMA.16816.F32.BF16 R24, R192.reuse, R164, R24 ;  /* 0x000000a4c018723c */ /* 0x040ff00000041818 */
[-C--:B------:R-:W-:Y:S01]  /*2ae0*/  HMMA.16816.F32.BF16 R28, R192, R166.reuse, R28 ;  /* 0x000000a6c01c723c */ /* 0x080fe2000004181c */
[----:B------:R-:W2:Y:S07]  /*2af0*/  LDSM.16.M88.4 R192, [R205+0x10000] ;  /* 0x01000000cdc0783b */ /* 0x000eae0000000200 */
[----:B------:R-:W-:Y:S01]  /*2b00*/  HMMA.16816.F32.BF16 R32, R184, R166, R32 ;  /* 0x000000a6b820723c */ /* 0x000fe20000041820 */
[----:B------:R-:W2:Y:S07]  /*2b10*/  LDSM.16.M88.4 R164, [R201+0x3000] ;  /* 0x00300000c9a4783b */ /* 0x000eae0000000200 */
[-C--:B-1----:R-:W-:Y:S01]  /*2b20*/  HMMA.16816.F32.BF16 R4, R168, R172.reuse, R4 ;  /* 0x000000aca804723c */ /* 0x082fe20000041804 */
        /* <DEDUP_REMOVED lines=10> */
[----:B------:R1:W3:Y:S07]  /*2bd0*/  LDSM.16.M88.4 R168, [R0+0x2000] ;  /* 0x0020000000a8783b */ /* 0x0002ee0000000200 */
[-C--:B--2---:R-:W-:Y:S01]  /*2be0*/  HMMA.16816.F32.BF16 R4, R188, R192.reuse, R4 ;  /* 0x000000c0bc04723c */ /* 0x084fe20000041804 */
[----:B------:R-:W2:Y:S07]  /*2bf0*/  LDSM.16.M88.4 R180, [R202+0x10800] ;  /* 0x01080000cab4783b */ /* 0x000eae0000000200 */
[C---:B------:R-:W-:Y:S08]  /*2c00*/  HMMA.16816.F32.BF16 R8, R164.reuse, R192, R8 ;  /* 0x000000c0a408723c */ /* 0x040ff00000041808 */
[-C--:B------:R-:W-:Y:S01]  /*2c10*/  HMMA.16816.F32.BF16 R12, R164, R194.reuse, R12 ;  /* 0x000000c2a40c723c */ /* 0x080fe2000004180c */
[----:B-1----:R-:W-:Y:S04]  /*2c20*/  IMAD.U32 R0, RZ, RZ, UR8 ;  /* 0x00000008ff007e24 */ /* 0x002fe8000f8e00ff */
[----:B------:R-:W-:Y:S03]  /*2c30*/  IMAD R0, R0, 0x4, R216 ;  /* 0x0000000400007824 */ /* 0x000fe600078e02d8 */
[C---:B------:R-:W-:Y:S01]  /*2c40*/  HMMA.16816.F32.BF16 R16, R188.reuse, R194, R16 ;  /* 0x000000c2bc10723c */ /* 0x040fe20000041810 */
[----:B------:R-:W-:Y:S07]  /*2c50*/  LDSM.16.M88.4 R192, [R204+0x10000] ;  /* 0x01000000ccc0783b */ /* 0x000fee0000000200 */
[-C--:B------:R-:W-:Y:S08]  /*2c60*/  HMMA.16816.F32.BF16 R20, R188, R184.reuse, R20 ;  /* 0x000000b8bc14723c */ /* 0x080ff00000041814 */
[C---:B------:R-:W-:Y:S08]  /*2c70*/  HMMA.16816.F32.BF16 R24, R164.reuse, R184, R24 ;  /* 0x000000b8a418723c */ /* 0x040ff00000041818 */
[-C--:B------:R-:W-:Y:S01]  /*2c80*/  HMMA.16816.F32.BF16 R28, R164, R186.reuse, R28 ;  /* 0x000000baa41c723c */ /* 0x080fe2000004181c */
[----:B------:R-:W1:Y:S07]  /*2c90*/  LDSM.16.M88.4 R164, [R3+0x2000] ;  /* 0x0020000003a4783b */ /* 0x000e6e0000000200 */
[----:B------:R-:W-:Y:S01]  /*2ca0*/  HMMA.16816.F32.BF16 R32, R188, R186, R32 ;  /* 0x000000babc20723c */ /* 0x000fe20000041820 */
[----:B------:R-:W1:Y:S07]  /*2cb0*/  LDSM.16.M88.4 R184, [R3+0x3000] ;  /* 0x0030000003b8783b */ /* 0x000e6e0000000200 */
[-C--:B---3--:R-:W-:Y:S01]  /*2cc0*/  HMMA.16816.F32.BF16 R4, R168, R172.reuse, R4 ;  /* 0x000000aca804723c */ /* 0x088fe20000041804 */
[----:B------:R-:W3:Y:S07]  /*2cd0*/  LDSM.16.M88.4 R188, [R204+0x10800] ;  /* 0x01080000ccbc783b */ /* 0x000eee0000000200 */
[C---:B------:R-:W-:Y:S08]  /*2ce0*/  HMMA.16816.F32.BF16 R8, R176.reuse, R172, R8 ;  /* 0x000000acb008723c */ /* 0x040ff00000041808 */
[-C--:B------:R-:W-:Y:S08]  /*2cf0*/  HMMA.16816.F32.BF16 R12, R176, R174.reuse, R12 ;  /* 0x000000aeb00c723c */ /* 0x080ff0000004180c */
[C---:B------:R-:W-:Y:S01]  /*2d00*/  HMMA.16816.F32.BF16 R16, R168.reuse, R174, R16 ;  /* 0x000000aea810723c */ /* 0x040fe20000041810 */
[----:B------:R-:W-:Y:S07]  /*2d10*/  LDSM.16.M88.4 R172, [R203+0x10000] ;  /* 0x01000000cbac783b */ /* 0x000fee0000000200 */
[-C--:B--2---:R-:W-:Y:S08]  /*2d20*/  HMMA.16816.F32.BF16 R20, R168, R180.reuse, R20 ;  /* 0x000000b4a814723c */ /* 0x084ff00000041814 */
[C---:B------:R-:W-:Y:S07]  /*2d30*/  HMMA.16816.F32.BF16 R24, R176.reuse, R180, R24 ;  /* 0x000000b4b018723c */ /* 0x040fee0000041818 */
[C---:B------:R-:W-:Y:S01]  /*2d40*/  IMAD.WIDE.U32 R180, R0.reuse, -0x326172a9, RZ ;  /* 0xcd9e8d5700b47825 */ /* 0x040fe200078e00ff */
[-C--:B------:R-:W-:Y:S01]  /*2d50*/  HMMA.16816.F32.BF16 R28, R176, R182.reuse, R28 ;  /* 0x000000b6b01c723c */ /* 0x080fe2000004181c */
[----:B------:R-:W-:Y:S07]  /*2d60*/  LDSM.16.M88.4 R176, [R2+0x3000] ;  /* 0x0030000002b0783b */ /* 0x000fee0000000200 */
[----:B------:R-:W-:Y:S01]  /*2d70*/  HMMA.16816.F32.BF16 R32, R168, R182, R32 ;  /* 0x000000b6a820723c */ /* 0x000fe20000041820 */
[----:B------:R2:W4:Y:S07]  /*2d80*/  LDSM.16.M88.4 R168, [R2+0x2000] ;  /* 0x0020000002a8783b */ /* 0x00052e0000000200 */
[-C--:B-1----:R-:W-:Y:S01]  /*2d90*/  HMMA.16816.F32.BF16 R4, R164, R192.reuse, R4 ;  /* 0x000000c0a404723c */ /* 0x082fe20000041804 */
[----:B------:R-:W1:Y:S07]  /*2da0*/  @!P0 S2R R182, SR_TID.X ;  /* 0x0000000000b68919 */ /* 0x000e6e0000002100 */
[C---:B------:R-:W-:Y:S08]  /*2db0*/  HMMA.16816.F32.BF16 R8, R184.reuse, R192, R8 ;  /* 0x000000c0b808723c */ /* 0x040ff00000041808 */
[-C--:B------:R-:W-:Y:S04]  /*2dc0*/  HMMA.16816.F32.BF16 R12, R184, R194.reuse, R12 ;  /* 0x000000c2b80c723c */ /* 0x080fe8000004180c */
[----:B--2---:R-:W-:Y:S01]  /*2dd0*/  IADD3 R2, R0, 0x2, RZ ;  /* 0x0000000200027810 */ /* 0x004fe20007ffe0ff */
[----:B------:R-:W-:Y:S01]  /*2de0*/  IMAD.U32 R0, RZ, RZ, UR11 ;  /* 0x0000000bff007e24 */ /* 0x000fe2000f8e00ff */
[----:B------:R-:W-:Y:S02]  /*2df0*/  UIADD3 UR11, UR5, -0x4498517b, URZ ;  /* 0xbb67ae85050b7890 */ /* 0x000fe4000fffe03f */
[C---:B------:R-:W-:Y:S04]  /*2e00*/  HMMA.16816.F32.BF16 R16, R164.reuse, R194, R16 ;  /* 0x000000c2a410723c */ /* 0x040fe80000041810 */
[----:B------:R-:W-:Y:S01]  /*2e10*/  IMAD.WIDE.U32 R2, R2, -0x326172a9, RZ ;  /* 0xcd9e8d5702027825 */ /* 0x000fe200078e00ff */
[----:B------:R-:W-:Y:S03]  /*2e20*/  @!P0 IADD3 R0, R239, -c[0x0][0x214], R0 ;  /* 0x80008500ef008a10 */ /* 0x000fe60007ffe000 */
[-C--:B---3--:R-:W-:Y:S08]  /*2e30*/  HMMA.16816.F32.BF16 R20, R164, R188.reuse, R20 ;  /* 0x000000bca414723c */ /* 0x088ff00000041814 */
[C---:B------:R-:W-:Y:S08]  /*2e40*/  HMMA.16816.F32.BF16 R24, R184.reuse, R188, R24 ;  /* 0x000000bcb818723c */ /* 0x040ff00000041818 */
[-C--:B------:R-:W-:Y:S08]  /*2e50*/  HMMA.16816.F32.BF16 R28, R184, R190.reuse, R28 ;  /* 0x000000beb81c723c */ /* 0x080ff0000004181c */
[----:B------:R-:W-:Y:S07]  /*2e60*/  HMMA.16816.F32.BF16 R32, R164, R190, R32 ;  /* 0x000000bea420723c */ /* 0x000fee0000041820 */
[----:B------:R-:W-:Y:S01]  /*2e70*/  IMAD.U32 R164, RZ, RZ, UR9 ;  /* 0x00000009ffa47e24 */ /* 0x000fe2000f8e00ff */
[-C--:B----4-:R-:W-:Y:S01]  /*2e80*/  HMMA.16816.F32.BF16 R4, R168, R172.reuse, R4 ;  /* 0x000000aca804723c */ /* 0x090fe20000041804 */
[----:B------:R-:W-:Y:S04]  /*2e90*/  UIADD3 UR9, UR5, 0x76cf5d0a, URZ ;  /* 0x76cf5d0a05097890 */ /* 0x000fe8000fffe03f */
[-C--:B------:R-:W-:Y:S02]  /*2ea0*/  LOP3.LUT R166, R3, R213.reuse, RZ, 0x3c, !PT ;  /* 0x000000d503a67212 */ /* 0x080fe400078e3cff */
[----:B------:R-:W-:Y:S01]  /*2eb0*/  @!P0 IADD3 R3, R164, UR40, R0 ;  /* 0x00000028a4038c10 */ /* 0x000fe2000fffe000 */
[C---:B------:R-:W-:Y:S04]  /*2ec0*/  HMMA.16816.F32.BF16 R8, R176.reuse, R172, R8 ;  /* 0x000000acb008723c */ /* 0x040fe80000041808 */
[----:B------:R-:W-:Y:S01]  /*2ed0*/  LOP3.LUT R165, R181, R213, RZ, 0x3c, !PT ;  /* 0x000000d5b5a57212 */ /* 0x000fe200078e3cff */
[----:B-1----:R-:W-:Y:S01]  /*2ee0*/  @!P0 IMAD.SHL.U32 R0, R182, 0x2, RZ ;  /* 0x00000002b6008824 */ /* 0x002fe200078e00ff */
[----:B------:R-:W-:Y:S01]  /*2ef0*/  LOP3.LUT R167, R245, UR41, R180, 0x96, !PT ;  /* 0x00000029f5a77c12 */ /* 0x000fe2000f8e96b4 */
[----:B------:R-:W-:Y:S01]  /*2f00*/  IMAD.U32 R180, RZ, RZ, UR30 ;  /* 0x0000001effb47e24 */ /* 0x000fe2000f8e00ff */
[-C--:B------:R-:W-:Y:S04]  /*2f10*/  HMMA.16816.F32.BF16 R12, R176, R174.reuse, R12 ;  /* 0x000000aeb00c723c */ /* 0x080fe8000004180c */
[----:B------:R-:W-:Y:S01]  /*2f20*/  @!P0 LOP3.LUT R0, R212, 0x6, R0, 0xf8, !PT ;  /* 0x00000006d4008812 */ /* 0x000fe200078ef800 */
[----:B------:R-:W-:Y:S01]  /*2f30*/  IMAD.WIDE.U32 R164, R165, -0x2daee0ad, RZ ;  /* 0xd2511f53a5a47825 */ /* 0x000fe200078e00ff */
[----:B------:R-:W-:Y:S01]  /*2f40*/  LOP3.LUT R181, R245, UR41, R2, 0x96, !PT ;  /* 0x00000029f5b57c12 */ /* 0x000fe2000f8e9602 */
[----:B------:R-:W-:Y:S01]  /*2f50*/  UIADD3 UR41, UR5, -0x126145ec, URZ ;  /* 0xed9eba1405297890 */ /* 0x000fe2000fffe03f */
[----:B------:R-:W-:Y:S01]  /*2f60*/  LOP3.LUT R2, R214, UR11, RZ, 0x3c, !PT ;  /* 0x0000000bd6027c12 */ /* 0x000fe2000f8e3cff */
[C---:B------:R-:W-:Y:S01]  /*2f70*/  HMMA.16816.F32.BF16 R16, R168.reuse, R174, R16 ;  /* 0x000000aea810723c */ /* 0x040fe20000041810 */
[----:B------:R-:W-:Y:S03]  /*2f80*/  UIADD3 UR11, UR7, 0x3c6ef372, URZ ;  /* 0x3c6ef372070b7890 */ /* 0x000fe6000fffe03f */
[----:B------:R-:W-:Y:S01]  /*2f90*/  LOP3.LUT R182, R2, R165, RZ, 0x3c, !PT ;  /* 0x000000a502b67212 */ /* 0x000fe200078e3cff */
[----:B------:R-:W-:Y:S01]  /*2fa0*/  IMAD.WIDE.U32 R192, R167, -0x2daee0ad, RZ ;  /* 0xd2511f53a7c07825 */ /* 0x000fe200078e00ff */
[----:B------:R-:W-:Y:S02]  /*2fb0*/  @!P0 IADD3 R172, R3, 0x8, RZ ;  /* 0x0000000803ac8810 */ /* 0x000fe40007ffe0ff */
[----:B------:R-:W-:Y:S01]  /*2fc0*/  LOP3.LUT R184, R244, UR11, RZ, 0x3c, !PT ;  /* 0x0000000bf4b87c12 */ /* 0x000fe2000f8e3cff */
[----:B------:R-:W-:Y:S01]  /*2fd0*/  IMAD.WIDE.U32 R166, R166, -0x2daee0ad, RZ ;  /* 0xd2511f53a6a67825 */ /* 0x000fe200078e00ff */
[----:B------:R-:W-:Y:S02]  /*2fe0*/  UIADD3 UR11, UR5, 0x32370b8f, URZ ;  /* 0x32370b8f050b7890 */ /* 0x000fe4000fffe03f */
[----:B------:R-:W-:Y:S01]  /*2ff0*/  @!P0 IMNMX R172, R172, UR40, PT ;  /* 0x00000028acac8c17 */ /* 0x000fe2000b800200 */
[----:B------:R-:W-:Y:S01]  /*3000*/  @!P0 IMAD R0, R180, 0x80, R0 ;  /* 0x00000080b4008824 */ /* 0x000fe200078e0200 */
[----:B------:R-:W-:Y:S01]  /*3010*/  LOP3.LUT R185, R2, R167, RZ, 0x3c, !PT ;  /* 0x000000a702b97212 */ /* 0x000fe200078e3cff */
[----:B------:R-:W-:Y:S01]  /*3020*/  FMUL.FTZ R180, R243, 1.4426950216293334961 ;  /* 0x3fb8aa3bf3b47820 */ /* 0x000fe20000410000 */
[----:B------:R-:W-:Y:S01]  /*3030*/  LOP3.LUT R186, R193, UR9, R164, 0x96, !PT ;  /* 0x00000009c1ba7c12 */ /* 0x000fe2000f8e96a4 */
[----:B------:R-:W-:Y:S01]  /*3040*/  IMAD.WIDE.U32 R190, R181, -0x2daee0ad, RZ ;  /* 0xd2511f53b5be7825 */ /* 0x000fe200078e00ff */
[----:B------:R-:W-:Y:S02]  /*3050*/  @!P0 IMNMX R181, R3, UR40, PT ;  /* 0x0000002803b58c17 */ /* 0x000fe4000b800200 */
[----:B------:R-:W-:Y:S01]  /*3060*/  @!P0 IADD3 R2, R0, 0x1, RZ ;  /* 0x0000000100028810 */ /* 0x000fe20007ffe0ff */
[----:B------:R-:W-:Y:S01]  /*3070*/  FMUL.FTZ R173, R242, 1.4426950216293334961 ;  /* 0x3fb8aa3bf2ad7820 */ /* 0x000fe20000410000 */
[----:B------:R-:W-:Y:S01]  /*3080*/  FSEL R180, R180, RZ, P3 ;  /* 0x000000ffb4b47208 */ /* 0x000fe20001800000 */
[----:B------:R-:W-:Y:S01]  /*3090*/  IMAD.WIDE.U32 R182, R182, -0x326172a9, RZ ;  /* 0xcd9e8d57b6b67825 */ /* 0x000fe200078e00ff */
[-C--:B------:R-:W-:Y:S02]  /*30a0*/  @!P0 ISETP.GE.AND P3, PT, R2, R181.reuse, PT ;  /* 0x000000b50200820c */ /* 0x080fe40003f66270 */
[----:B------:R-:W-:Y:S01]  /*30b0*/  @!P0 ISETP.GE.AND P4, PT, R0, R181, PT ;  /* 0x000000b50000820c */ /* 0x000fe20003f86270 */
[----:B------:R-:W-:Y:S01]  /*30c0*/  IMAD.WIDE.U32 R186, R186, -0x326172a9, RZ ;  /* 0xcd9e8d57baba7825 */ /* 0x000fe200078e00ff */
[----:B------:R-:W-:Y:S02]  /*30d0*/  @!P0 FSEL R5, R5, -INF , !P3 ;  /* 0xff80000005058808 */ /* 0x000fe40005800000 */
[-C--:B------:R-:W-:Y:S02]  /*30e0*/  @!P0 ISETP.GE.AND P3, PT, R0, R172.reuse, PT ;  /* 0x000000ac0000820c */ /* 0x080fe40003f66270 */
[----:B------:R-:W-:Y:S01]  /*30f0*/  @!P0 FSEL R4, R4, -INF , !P4 ;  /* 0xff80000004048808 */ /* 0x000fe20006000000 */
[----:B------:R-:W-:Y:S01]  /*3100*/  FFMA.FTZ R5, R5, c[0x0][0x23c], -R180 ;  /* 0x00008f0005057a23 */ /* 0x000fe200000108b4 */
[----:B------:R-:W-:Y:S01]  /*3110*/  LOP3.LUT R188, R191, UR9, R166, 0x96, !PT ;  /* 0x00000009bfbc7c12 */ /* 0x000fe2000f8e96a6 */
[----:B------:R-:W-:Y:S01]  /*3120*/  UIADD3 UR9, UR7, -0x255992d5, URZ ;  /* 0xdaa66d2b07097890 */ /* 0x000fe2000fffe03f */
[----:B------:R-:W1:Y:S01]  /*3130*/  LDSM.16.M88.4 R164, [R203+0x10800] ;  /* 0x01080000cba4783b */ /* 0x000e620000000200 */
[----:B------:R-:W-:Y:S01]  /*3140*/  FSEL R173, R173, RZ, P2 ;  /* 0x000000ffadad7208 */ /* 0x000fe20001000000 */
[----:B------:R-:W-:Y:S01]  /*3150*/  FFMA.FTZ R4, R4, c[0x0][0x23c], -R180 ;  /* 0x00008f0004047a23 */ /* 0x000fe200000108b4 */
[----:B------:R-:W-:Y:S01]  /*3160*/  @!P0 FSEL R6, R6, -INF , !P3 ;  /* 0xff80000006068808 */ /* 0x000fe20005800000 */
[----:B------:R2:W-:Y:S01]  /*3170*/  MUFU.EX2 R218, R5 ;  /* 0x0000000500da7308 */ /* 0x0005e20000000800 */
[-C--:B------:R-:W-:Y:S02]  /*3180*/  @!P0 ISETP.GE.AND P2, PT, R2, R172.reuse, PT ;  /* 0x000000ac0200820c */ /* 0x080fe40003f46270 */
[----:B------:R-:W-:Y:S01]  /*3190*/  FSETP.NEU.FTZ.AND P3, PT, R241, -INF , PT ;  /* 0xff800000f100780b */ /* 0x000fe20003f7d000 */
[--C-:B------:R-:W-:Y:S01]  /*31a0*/  FFMA.FTZ R6, R6, c[0x0][0x23c], -R173.reuse ;  /* 0x00008f0006067a23 */ /* 0x100fe200000108ad */
[----:B------:R-:W-:Y:S02]  /*31b0*/  @!P0 FSEL R7, R7, -INF , !P2 ;  /* 0xff80000007078808 */ /* 0x000fe40005000000 */
[----:B------:R-:W-:Y:S02]  /*31c0*/  FSETP.NEU.FTZ.AND P2, PT, R240, -INF , PT ;  /* 0xff800000f000780b */ /* 0x000fe40003f5d000 */
[----:B------:R-:W-:Y:S01]  /*31d0*/  LOP3.LUT R183, R184, R183, RZ, 0x3c, !PT ;  /* 0x000000b7b8b77212 */ /* 0x000fe200078e3cff */
[----:B------:R3:W4:Y:S01]  /*31e0*/  MUFU.EX2 R219, R4 ;  /* 0x0000000400db7308 */ /* 0x0007220000000800 */
[--C-:B------:R-:W-:Y:S01]  /*31f0*/  FFMA.FTZ R7, R7, c[0x0][0x23c], -R173.reuse ;  /* 0x00008f0007077a23 */ /* 0x100fe200000108ad */
[----:B------:R-:W-:Y:S08]  /*3200*/  LOP3.LUT R182, R187, UR9, R182, 0x96, !PT ;  /* 0x00000009bbb67c12 */ /* 0x000ff0000f8e96b6 */
[----:B------:R4:W4:Y:S01]  /*3210*/  MUFU.EX2 R217, R6 ;  /* 0x0000000600d97308 */ /* 0x0009220000000800 */
[C---:B--2---:R-:W-:Y:S02]  /*3220*/  @!P0 IADD3 R5, R3.reuse, 0x20, RZ ;  /* 0x0000002003058810 */ /* 0x044fe40007ffe0ff */
[----:B------:R-:W-:Y:S02]  /*3230*/  @!P0 IADD3 R3, R3, 0x28, RZ ;  /* 0x0000002803038810 */ /* 0x000fe40007ffe0ff */
[----:B------:R-:W-:Y:S05]  /*3240*/  @!P0 IMNMX R5, R5, UR40, PT ;  /* 0x0000002805058c17 */ /* 0x000fea000b800200 */
[----:B------:R2:W2:Y:S01]  /*3250*/  MUFU.EX2 R224, R7 ;  /* 0x0000000700e07308 */ /* 0x0004a20000000800 */
[----:B------:R-:W-:Y:S02]  /*3260*/  @!P0 IMNMX R3, R3, UR40, PT ;  /* 0x0000002803038c17 */ /* 0x000fe4000b800200 */
[-C--:B------:R-:W-:Y:S01]  /*3270*/  @!P0 ISETP.GE.AND P4, PT, R2, R5.reuse, PT ;  /* 0x000000050200820c */ /* 0x080fe20003f86270 */
[----:B---3--:R-:W-:Y:S01]  /*3280*/  FMUL.FTZ R4, R241, 1.4426950216293334961 ;  /* 0x3fb8aa3bf1047820 */ /* 0x008fe20000410000 */
[-C--:B-1----:R-:W-:Y:S04]  /*3290*/  HMMA.16816.F32.BF16 R20, R168, R164.reuse, R20 ;  /* 0x000000a4a814723c */ /* 0x082fe80000041814 */
[----:B------:R-:W-:Y:S02]  /*32a0*/  FSEL R4, R4, RZ, P3 ;  /* 0x000000ff04047208 */ /* 0x000fe40001800000 */
[----:B------:R-:W-:Y:S02]  /*32b0*/  @!P0 ISETP.GE.AND P3, PT, R0, R5, PT ;  /* 0x000000050000820c */ /* 0x000fe40003f66270 */
[----:B------:R-:W-:Y:S01]  /*32c0*/  @!P0 FSEL R9, R9, -INF , !P4 ;  /* 0xff80000009098808 */ /* 0x000fe20006000000 */
[C---:B------:R-:W-:Y:S04]  /*32d0*/  HMMA.16816.F32.BF16 R24, R176.reuse, R164, R24 ;  /* 0x000000a4b018723c */ /* 0x040fe80000041818 */
[----:B----4-:R-:W-:Y:S01]  /*32e0*/  FMUL.FTZ R6, R240, 1.4426950216293334961 ;  /* 0x3fb8aa3bf0067820 */ /* 0x010fe20000410000 */
[----:B------:R-:W-:Y:S01]  /*32f0*/  @!P0 FSEL R8, R8, -INF , !P3 ;  /* 0xff80000008088808 */ /* 0x000fe20005800000 */
[--C-:B------:R-:W-:Y:S01]  /*3300*/  FFMA.FTZ R9, R9, c[0x0][0x23c], -R4.reuse ;  /* 0x00008f0009097a23 */ /* 0x100fe20000010804 */
[----:B------:R-:W-:Y:S01]  /*3310*/  @!P0 ISETP.GE.AND P3, PT, R2, R3, PT ;  /* 0x000000030200820c */ /* 0x000fe20003f66270 */
[-C--:B------:R-:W-:Y:S02]  /*3320*/  HMMA.16816.F32.BF16 R28, R176, R166.reuse, R28 ;  /* 0x000000a6b01c723c */ /* 0x080fe4000004181c */
[----:B------:R-:W1:Y:S02]  /*3330*/  MUFU.EX2 R225, R9 ;  /* 0x0000000900e17308 */ /* 0x000e640000000800 */
[----:B------:R-:W-:Y:S01]  /*3340*/  FSEL R2, R6, RZ, P2 ;  /* 0x000000ff06027208 */ /* 0x000fe20001000000 */
[--C-:B------:R-:W-:Y:S01]  /*3350*/  FFMA.FTZ R8, R8, c[0x0][0x23c], -R4.reuse ;  /* 0x00008f0008087a23 */ /* 0x100fe20000010804 */
[----:B------:R-:W-:Y:S02]  /*3360*/  @!P0 IADD3 R6, R0, 0x8, RZ ;  /* 0x0000000800068810 */ /* 0x000fe40007ffe0ff */
[----:B------:R-:W-:Y:S04]  /*3370*/  HMMA.16816.F32.BF16 R32, R168, R166, R32 ;  /* 0x000000a6a820723c */ /* 0x000fe80000041820 */
[----:B------:R-:W-:Y:S01]  /*3380*/  @!P0 ISETP.GE.AND P6, PT, R6, R5, PT ;  /* 0x000000050600820c */ /* 0x000fe20003fc6270 */
[----:B------:R3:W4:Y:S01]  /*3390*/  MUFU.EX2 R226, R8 ;  /* 0x0000000800e27308 */ /* 0x0007220000000800 */
[C---:B--2---:R-:W-:Y:S02]  /*33a0*/  @!P0 IADD3 R7, R0.reuse, 0x9, RZ ;  /* 0x0000000900078810 */ /* 0x044fe40007ffe0ff */
[-C--:B------:R-:W-:Y:S02]  /*33b0*/  @!P0 ISETP.GE.AND P2, PT, R0, R3.reuse, PT ;  /* 0x000000030000820c */ /* 0x080fe40003f46270 */
[----:B------:R-:W-:Y:S02]  /*33c0*/  @!P0 ISETP.GE.AND P4, PT, R6, R3, PT ;  /* 0x000000030600820c */ /* 0x000fe40003f86270 */
[----:B------:R-:W-:Y:S02]  /*33d0*/  @!P0 FSEL R12, R12, -INF , !P6 ;  /* 0xff8000000c0c8808 */ /* 0x000fe40007000000 */
[----:B------:R-:W-:Y:S02]  /*33e0*/  @!P0 FSEL R10, R10, -INF , !P2 ;  /* 0xff8000000a0a8808 */ /* 0x000fe40005000000 */
[----:B------:R-:W-:Y:S01]  /*33f0*/  @!P0 FSEL R11, R11, -INF , !P3 ;  /* 0xff8000000b0b8808 */ /* 0x000fe20005800000 */
[----:B------:R-:W-:Y:S01]  /*3400*/  FFMA.FTZ R12, R12, c[0x0][0x23c], -R4 ;  /* 0x00008f000c0c7a23 */ /* 0x000fe20000010804 */
[C---:B------:R-:W-:Y:S01]  /*3410*/  @!P0 ISETP.GE.AND P3, PT, R7.reuse, R5, PT ;  /* 0x000000050700820c */ /* 0x040fe20003f66270 */
[--C-:B------:R-:W-:Y:S01]  /*3420*/  FFMA.FTZ R10, R10, c[0x0][0x23c], -R2.reuse ;  /* 0x00008f000a0a7a23 */ /* 0x100fe20000010802 */
[----:B------:R-:W-:Y:S01]  /*3430*/  @!P0 ISETP.GE.AND P6, PT, R7, R3, PT ;  /* 0x000000030700820c */ /* 0x000fe20003fc6270 */
[--C-:B------:R-:W-:Y:S01]  /*3440*/  FFMA.FTZ R11, R11, c[0x0][0x23c], -R2.reuse ;  /* 0x00008f000b0b7a23 */ /* 0x100fe20000010802 */
[----:B------:R-:W-:Y:S01]  /*3450*/  @!P0 FSEL R14, R14, -INF , !P4 ;  /* 0xff8000000e0e8808 */ /* 0x000fe20006000000 */
[----:B------:R-:W-:Y:S01]  /*3460*/  MUFU.EX2 R221, R12 ;  /* 0x0000000c00dd7308 */ /* 0x000fe20000000800 */
[----:B------:R-:W-:Y:S02]  /*3470*/  @!P0 FSEL R13, R13, -INF , !P3 ;  /* 0xff8000000d0d8808 */ /* 0x000fe40005800000 */
[----:B------:R-:W-:Y:S01]  /*3480*/  @!P0 FSEL R15, R15, -INF , !P6 ;  /* 0xff8000000f0f8808 */ /* 0x000fe20007000000 */
[----:B------:R-:W-:Y:S01]  /*3490*/  FFMA.FTZ R14, R14, c[0x0][0x23c], -R2 ;  /* 0x00008f000e0e7a23 */ /* 0x000fe20000010802 */
[CC--:B------:R-:W-:Y:S01]  /*34a0*/  @!P0 ISETP.GE.AND P5, PT, R6.reuse, R181.reuse, PT ;  /* 0x000000b50600820c */ /* 0x0c0fe20003fa6270 */
[----:B------:R-:W-:Y:S01]  /*34b0*/  FFMA.FTZ R13, R13, c[0x0][0x23c], -R4 ;  /* 0x00008f000d0d7a23 */ /* 0x000fe20000010804 */
[-C--:B------:R-:W-:Y:S01]  /*34c0*/  @!P0 ISETP.GE.AND P2, PT, R6, R172.reuse, PT ;  /* 0x000000ac0600820c */ /* 0x080fe20003f46270 */
[----:B------:R-:W-:Y:S01]  /*34d0*/  FFMA.FTZ R15, R15, c[0x0][0x23c], -R2 ;  /* 0x00008f000f0f7a23 */ /* 0x000fe20000010802 */
[CC--:B------:R-:W-:Y:S01]  /*34e0*/  @!P0 ISETP.GE.AND P4, PT, R7.reuse, R172.reuse, PT ;  /* 0x000000ac0700820c */ /* 0x0c0fe20003f86270 */
[----:B------:R-:W-:Y:S01]  /*34f0*/  MUFU.EX2 R228, R10 ;  /* 0x0000000a00e47308 */ /* 0x000fe20000000800 */
[-C--:B------:R-:W-:Y:S01]  /*3500*/  @!P0 ISETP.GE.AND P3, PT, R7, R181.reuse, PT ;  /* 0x000000b50700820c */ /* 0x080fe20003f66270 */
[----:B---3--:R-:W-:Y:S01]  /*3510*/  IMAD.WIDE.U32 R8, R185, -0x326172a9, RZ ;  /* 0xcd9e8d57b9087825 */ /* 0x008fe200078e00ff */
[C---:B------:R-:W-:Y:S02]  /*3520*/  @!P0 IADD3 R7, R0.reuse, 0x10, RZ ;  /* 0x0000001000078810 */ /* 0x040fe40007ffe0ff */
[----:B------:R-:W-:Y:S02]  /*3530*/  @!P0 IADD3 R6, R0, 0x11, RZ ;  /* 0x0000001100068810 */ /* 0x000fe40007ffe0ff */
[----:B------:R-:W-:Y:S02]  /*3540*/  @!P0 FSEL R16, R16, -INF , !P5 ;  /* 0xff80000010108808 */ /* 0x000fe40006800000 */
[CC--:B------:R-:W-:Y:S01]  /*3550*/  @!P0 ISETP.GE.AND P5, PT, R7.reuse, R172.reuse, PT ;  /* 0x000000ac0700820c */ /* 0x0c0fe20003fa6270 */
[----:B------:R2:W3:Y:S01]  /*3560*/  MUFU.EX2 R227, R11 ;  /* 0x0000000b00e37308 */ /* 0x0004e20000000800 */
[-C--:B------:R-:W-:Y:S01]  /*3570*/  @!P0 ISETP.GE.AND P6, PT, R7, R181.reuse, PT ;  /* 0x000000b50700820c */ /* 0x080fe20003fc6270 */
[--C-:B------:R-:W-:Y:S01]  /*3580*/  FFMA.FTZ R16, R16, c[0x0][0x23c], -R180.reuse ;  /* 0x00008f0010107a23 */ /* 0x100fe200000108b4 */
[----:B------:R-:W-:Y:S02]  /*3590*/  @!P0 FSEL R19, R19, -INF , !P4 ;  /* 0xff80000013138808 */ /* 0x000fe40006000000 */
[----:B------:R-:W-:Y:S02]  /*35a0*/  @!P0 ISETP.GE.AND P4, PT, R6, R181, PT ;  /* 0x000000b50600820c */ /* 0x000fe40003f86270 */
[----:B------:R-:W-:Y:S01]  /*35b0*/  @!P0 FSEL R17, R17, -INF , !P3 ;  /* 0xff80000011118808 */ /* 0x000fe20005800000 */
[--C-:B------:R-:W-:Y:S01]  /*35c0*/  FFMA.FTZ R19, R19, c[0x0][0x23c], -R173.reuse ;  /* 0x00008f0013137a23 */ /* 0x100fe200000108ad */
[----:B------:R-:W-:Y:S01]  /*35d0*/  @!P0 FSEL R20, R20, -INF , !P6 ;  /* 0xff80000014148808 */ /* 0x000fe20007000000 */
[----:B------:R1:W-:Y:S01]  /*35e0*/  MUFU.EX2 R220, R13 ;  /* 0x0000000d00dc7308 */ /* 0x0003e20000000800 */
[-C--:B------:R-:W-:Y:S01]  /*35f0*/  @!P0 ISETP.GE.AND P6, PT, R6, R172.reuse, PT ;  /* 0x000000ac0600820c */ /* 0x080fe20003fc6270 */
[--C-:B------:R-:W-:Y:S01]  /*3600*/  FFMA.FTZ R17, R17, c[0x0][0x23c], -R180.reuse ;  /* 0x00008f0011117a23 */ /* 0x100fe200000108b4 */
[-C--:B------:R-:W-:Y:S01]  /*3610*/  @!P0 ISETP.GE.AND P3, PT, R7, R5.reuse, PT ;  /* 0x000000050700820c */ /* 0x080fe20003f66270 */
[--C-:B------:R-:W-:Y:S01]  /*3620*/  FFMA.FTZ R20, R20, c[0x0][0x23c], -R180.reuse ;  /* 0x00008f0014147a23 */ /* 0x100fe200000108b4 */
[----:B------:R-:W-:Y:S02]  /*3630*/  @!P0 FSEL R21, R21, -INF , !P4 ;  /* 0xff80000015158808 */ /* 0x000fe40006000000 */
[----:B------:R-:W-:Y:S02]  /*3640*/  @!P0 ISETP.GE.AND P4, PT, R6, R5, PT ;  /* 0x000000050600820c */ /* 0x000fe40003f86270 */
[----:B------:R-:W-:Y:S01]  /*3650*/  @!P0 FSEL R22, R22, -INF , !P5 ;  /* 0xff80000016168808 */ /* 0x000fe20006800000 */
[----:B------:R-:W-:Y:S01]  /*3660*/  MUFU.EX2 R222, R14 ;  /* 0x0000000e00de7308 */ /* 0x000fe20000000800 */
[----:B------:R-:W-:Y:S01]  /*3670*/  @!P0 ISETP.GE.AND P5, PT, R6, R3, PT ;  /* 0x000000030600820c */ /* 0x000fe20003fa6270 */
[----:B------:R-:W-:Y:S01]  /*3680*/  FFMA.FTZ R21, R21, c[0x0][0x23c], -R180 ;  /* 0x00008f0015157a23 */ /* 0x000fe200000108b4 */
[----:B------:R-:W-:Y:S01]  /*3690*/  @!P0 IADD3 R6, R0, 0x18, RZ ;  /* 0x0000001800068810 */ /* 0x000fe20007ffe0ff */
[----:B--2---:R-:W-:Y:S01]  /*36a0*/  IMAD.WIDE.U32 R10, R188, -0x326172a9, RZ ;  /* 0xcd9e8d57bc0a7825 */ /* 0x004fe200078e00ff */
[----:B------:R-:W-:Y:S02]  /*36b0*/  @!P0 IADD3 R0, R0, 0x19, RZ ;  /* 0x0000001900008810 */ /* 0x000fe40007ffe0ff */
[----:B------:R-:W-:Y:S01]  /*36c0*/  @!P0 FSEL R24, R24, -INF , !P3 ;  /* 0xff80000018188808 */ /* 0x000fe20005800000 */
[----:B------:R-:W-:Y:S01]  /*36d0*/  FFMA.FTZ R22, R22, c[0x0][0x23c], -R173 ;  /* 0x00008f0016167a23 */ /* 0x000fe200000108ad */
[----:B------:R-:W-:Y:S01]  /*36e0*/  @!P0 ISETP.GE.AND P3, PT, R0, R5, PT ;  /* 0x000000050000820c */ /* 0x000fe20003f66270 */
[----:B------:R2:W-:Y:S01]  /*36f0*/  MUFU.EX2 R223, R15 ;  /* 0x0000000f00df7308 */ /* 0x0005e20000000800 */
[----:B------:R-:W-:Y:S01]  /*3700*/  @!P0 FSEL R18, R18, -INF , !P2 ;  /* 0xff80000012128808 */ /* 0x000fe20005000000 */
[----:B------:R-:W-:Y:S01]  /*3710*/  FFMA.FTZ R24, R24, c[0x0][0x23c], -R4 ;  /* 0x00008f0018187a23 */ /* 0x000fe20000010804 */
[----:B------:R-:W-:Y:S01]  /*3720*/  LOP3.LUT R12, R184, R9, RZ, 0x3c, !PT ;  /* 0x00000009b80c7212 */ /* 0x000fe200078e3cff */
[----:B------:R-:W-:Y:S01]  /*3730*/  IMAD.IADD R184, R206, 0x1, R199 ;  /* 0x00000001ceb87824 */ /* 0x000fe200078e02c7 */
[----:B------:R-:W-:Y:S01]  /*3740*/  @!P0 FSEL R29, R29, -INF , !P3 ;  /* 0xff8000001d1d8808 */ /* 0x000fe20005800000 */
[--C-:B------:R-:W-:Y:S01]  /*3750*/  FFMA.FTZ R18, R18, c[0x0][0x23c], -R173.reuse ;  /* 0x00008f0012127a23 */ /* 0x100fe200000108ad */
[-C--:B------:R-:W-:Y:S01]  /*3760*/  @!P0 ISETP.GE.AND P3, PT, R6, R172.reuse, PT ;  /* 0x000000ac0600820c */ /* 0x080fe20003f66270 */
[----:B-1----:R-:W-:Y:S01]  /*3770*/  IMAD.WIDE.U32 R12, R12, -0x2daee0ad, RZ ;  /* 0xd2511f530c0c7825 */ /* 0x002fe200078e00ff */
[----:B------:R-:W-:Y:S01]  /*3780*/  @!P0 ISETP.GE.AND P2, PT, R7, R3, PT ;  /* 0x000000030700820c */ /* 0x000fe20003f46270 */
[----:B------:R1:W-:Y:S01]  /*3790*/  MUFU.EX2 R216, R16 ;  /* 0x0000001000d87308 */ /* 0x0003e20000000800 */
[----:B------:R-:W-:Y:S02]  /*37a0*/  @!P0 FSEL R23, R23, -INF , !P6 ;  /* 0xff80000017178808 */ /* 0x000fe40007000000 */
[C---:B------:R-:W-:Y:S02]  /*37b0*/  @!P0 ISETP.GE.AND P6, PT, R6.reuse, R5, PT ;  /* 0x000000050600820c */ /* 0x040fe40003fc6270 */
[----:B------:R-:W-:Y:S01]  /*37c0*/  @!P0 FSEL R25, R25, -INF , !P4 ;  /* 0xff80000019198808 */ /* 0x000fe20006000000 */
[----:B------:R-:W-:Y:S01]  /*37d0*/  FFMA.FTZ R23, R23, c[0x0][0x23c], -R173 ;  /* 0x00008f0017177a23 */ /* 0x000fe200000108ad */
[C---:B------:R-:W-:Y:S02]  /*37e0*/  @!P0 ISETP.GE.AND P4, PT, R6.reuse, R3, PT ;  /* 0x000000030600820c */ /* 0x040fe40003f86270 */
[----:B------:R-:W-:Y:S01]  /*37f0*/  @!P0 FSEL R27, R27, -INF , !P5 ;  /* 0xff8000001b1b8808 */ /* 0x000fe20006800000 */
[----:B------:R3:W-:Y:S01]  /*3800*/  MUFU.EX2 R215, R17 ;  /* 0x0000001100d77308 */ /* 0x0007e20000000800 */
[-C--:B------:R-:W-:Y:S01]  /*3810*/  @!P0 ISETP.GE.AND P5, PT, R6, R181.reuse, PT ;  /* 0x000000b50600820c */ /* 0x080fe20003fa6270 */
[----:B------:R-:W-:Y:S01]  /*3820*/  IMAD.WIDE.U32 R6, R183, -0x2daee0ad, RZ ;  /* 0xd2511f53b7067825 */ /* 0x000fe200078e00ff */
[----:B------:R-:W-:Y:S01]  /*3830*/  LOP3.LUT R164, R11, UR9, R8, 0x96, !PT ;  /* 0x000000090ba47c12 */ /* 0x000fe2000f8e9608 */
[----:B------:R-:W-:Y:S01]  /*3840*/  UIADD3 UR9, UR7, 0x78dde6e4, URZ ;  /* 0x78dde6e407097890 */ /* 0x000fe2000fffe03f */
[----:B------:R-:W-:Y:S01]  /*3850*/  @!P0 FSEL R28, R28, -INF , !P6 ;  /* 0xff8000001c1c8808 */ /* 0x000fe20007000000 */
[----:B--2---:R-:W-:Y:S01]  /*3860*/  IMAD.WIDE.U32 R14, R182, -0x2daee0ad, RZ ;  /* 0xd2511f53b60e7825 */ /* 0x004fe200078e00ff */
[----:B------:R-:W-:Y:S02]  /*3870*/  LOP3.LUT R8, R7, UR11, R192, 0x96, !PT ;  /* 0x0000000b07087c12 */ /* 0x000fe4000f8e96c0 */
[----:B------:R-:W-:Y:S01]  /*3880*/  @!P0 ISETP.GE.AND P6, PT, R0, R181, PT ;  /* 0x000000b50000820c */ /* 0x000fe20003fc6270 */
[----:B------:R2:W-:Y:S01]  /*3890*/  MUFU.EX2 R214, R18 ;  /* 0x0000001200d67308 */ /* 0x0005e20000000800 */
[----:B------:R-:W-:Y:S01]  /*38a0*/  LOP3.LUT R174, R15, UR41, R6, 0x96, !PT ;  /* 0x000000290fae7c12 */ /* 0x000fe2000f8e9606 */
[----:B------:R-:W-:Y:S01]  /*38b0*/  IMAD.WIDE.U32 R8, R8, -0x326172a9, RZ ;  /* 0xcd9e8d5708087825 */ /* 0x000fe200078e00ff */
[----:B------:R-:W-:Y:S01]  /*38c0*/  LOP3.LUT R6, R13, UR11, R190, 0x96, !PT ;  /* 0x0000000b0d067c12 */ /* 0x000fe2000f8e96be */
[----:B------:R-:W-:Y:S01]  /*38d0*/  UIADD3 UR11, UR7, 0x1715609d, URZ ;  /* 0x1715609d070b7890 */ /* 0x000fe2000fffe03f */
[----:B------:R-:W-:Y:S01]  /*38e0*/  @!P0 FSEL R30, R30, -INF , !P4 ;  /* 0xff8000001e1e8808 */ /* 0x000fe20006000000 */
[----:B------:R-:W-:Y:S01]  /*38f0*/  IMAD.WIDE.U32 R164, R164, -0x2daee0ad, RZ ;  /* 0xd2511f53a4a47825 */ /* 0x000fe200078e00ff */
[----:B------:R-:W-:Y:S02]  /*3900*/  LOP3.LUT R11, R9, UR9, R186, 0x96, !PT ;  /* 0x00000009090b7c12 */ /* 0x000fe4000f8e96ba */
[----:B------:R-:W-:Y:S01]  /*3910*/  @!P0 ISETP.GE.AND P4, PT, R0, R172, PT ;  /* 0x000000ac0000820c */ /* 0x000fe20003f86270 */
[----:B------:R-:W-:Y:S01]  /*3920*/  IMAD.WIDE.U32 R6, R6, -0x326172a9, RZ ;  /* 0xcd9e8d5706067825 */ /* 0x000fe200078e00ff */
[----:B-1----:R-:W-:Y:S01]  /*3930*/  LOP3.LUT R16, R165, UR41, R12, 0x96, !PT ;  /* 0x00000029a5107c12 */ /* 0x002fe2000f8e960c */
[----:B------:R1:W-:Y:S01]  /*3940*/  MUFU.EX2 R213, R19 ;  /* 0x0000001300d57308 */ /* 0x0003e20000000800 */
[----:B------:R-:W-:Y:S01]  /*3950*/  UIADD3 UR41, UR5, 0x646e171e, URZ ;  /* 0x646e171e05297890 */ /* 0x000fe2000fffe03f */
[----:B------:R-:W-:Y:S01]  /*3960*/  IMAD.WIDE.U32 R174, R174, -0x326172a9, RZ ;  /* 0xcd9e8d57aeae7825 */ /* 0x000fe200078e00ff */
[----:B------:R-:W-:Y:S01]  /*3970*/  LOP3.LUT R12, R7, UR9, R10, 0x96, !PT ;  /* 0x00000009070c7c12 */ /* 0x000fe2000f8e960a */
[----:B------:R-:W-:Y:S01]  /*3980*/  UIADD3 UR9, UR5, -0x56f99767, URZ ;  /* 0xa906689905097890 */ /* 0x000fe2000fffe03f */
[----:B------:R-:W-:Y:S01]  /*3990*/  @!P0 FSEL R26, R26, -INF , !P2 ;  /* 0xff8000001a1a8808 */ /* 0x000fe20005000000 */
[----:B------:R-:W-:Y:S01]  /*39a0*/  IMAD.WIDE.U32 R10, R11, -0x2daee0ad, RZ ;  /* 0xd2511f530b0a7825 */ /* 0x000fe200078e00ff */
[----:B------:R-:W-:Y:S02]  /*39b0*/  LOP3.LUT R8, R175, UR11, R8, 0x96, !PT ;  /* 0x0000000baf087c12 */ /* 0x000fe4000f8e9608 */
[----:B------:R-:W-:Y:S01]  /*39c0*/  @!P0 ISETP.GE.AND P2, PT, R0, R3, PT ;  /* 0x000000030000820c */ /* 0x000fe20003f46270 */
[----:B---3--:R-:W-:Y:S01]  /*39d0*/  IMAD.WIDE.U32 R16, R16, -0x326172a9, RZ ;  /* 0xcd9e8d5710107825 */ /* 0x008fe200078e00ff */
[----:B------:R-:W-:Y:S01]  /*39e0*/  LOP3.LUT R14, R11, UR9, R14, 0x96, !PT ;  /* 0x000000090b0e7c12 */ /* 0x000fe2000f8e960e */
[----:B------:R-:W-:Y:S01]  /*39f0*/  MUFU.EX2 R189, R21 ;  /* 0x0000001500bd7308 */ /* 0x000fe20000000800 */
[----:B------:R-:W-:Y:S01]  /*3a00*/  @!P0 FSEL R32, R32, -INF , !P5 ;  /* 0xff80000020208808 */ /* 0x000fe20006800000 */
[----:B------:R-:W-:Y:S01]  /*3a10*/  IMAD.WIDE.U32 R8, R8, -0x2daee0ad, RZ ;  /* 0xd2511f5308087825 */ /* 0x000fe200078e00ff */
[----:B------:R-:W-:Y:S01]  /*3a20*/  LOP3.LUT R6, R17, UR11, R6, 0x96, !PT ;  /* 0x0000000b11067c12 */ /* 0x000fe2000f8e9606 */
[----:B------:R-:W-:Y:S01]  /*3a30*/  UIADD3 UR11, UR7, -0x4ab325aa, URZ ;  /* 0xb54cda56070b7890 */ /* 0x000fe2000fffe03f */
[----:B------:R-:W-:Y:S01]  /*3a40*/  @!P0 FSEL R31, R31, -INF , !P2 ;  /* 0xff8000001f1f8808 */ /* 0x000fe20005000000 */
[----:B------:R-:W-:Y:S01]  /*3a50*/  IMAD.WIDE.U32 R12, R12, -0x2daee0ad, RZ ;  /* 0xd2511f530c0c7825 */ /* 0x000fe200078e00ff */
[----:B------:R-:W-:Y:S02]  /*3a60*/  LOP3.LUT R166, R8, 0xffff, RZ, 0xc0, !PT ;  /* 0x0000ffff08a67812 */ /* 0x000fe400078ec0ff */
[--C-:B--2---:R-:W-:Y:S01]  /*3a70*/  SHF.R.U32.HI R18, RZ, 0x10, R8.reuse ;  /* 0x00000010ff127819 */ /* 0x104fe20000011608 */
[----:B------:R-:W-:Y:S01]  /*3a80*/  IMAD.WIDE.U32 R6, R6, -0x2daee0ad, RZ ;  /* 0xd2511f5306067825 */ /* 0x000fe200078e00ff */
[----:B------:R-:W-:Y:S01]  /*3a90*/  SHF.R.U32.HI R3, RZ, 0x18, R8 ;  /* 0x00000018ff037819 */ /* 0x000fe20000011608 */
[----:B------:R-:W-:Y:S01]  /*3aa0*/  MUFU.EX2 R193, R20 ;  /* 0x0000001400c17308 */ /* 0x000fe20000000800 */
[----:B------:R-:W-:Y:S01]  /*3ab0*/  LOP3.LUT R10, R9, UR41, R10, 0x96, !PT ;  /* 0x00000029090a7c12 */ /* 0x000fe2000f8e960a */
[----:B------:R-:W-:Y:S01]  /*3ac0*/  FFMA.FTZ R28, R28, c[0x0][0x23c], -R4 ;  /* 0x00008f001c1c7a23 */ /* 0x000fe20000010804 */
[----:B------:R-:W-:Y:S01]  /*3ad0*/  LOP3.LUT R0, R8, 0xff, RZ, 0xc0, !PT ;  /* 0x000000ff08007812 */ /* 0x000fe200078ec0ff */
[----:B------:R-:W-:Y:S01]  /*3ae0*/  IMAD.WIDE.U32 R8, R14, -0x326172a9, RZ ;  /* 0xcd9e8d570e087825 */ /* 0x000fe200078e00ff */
[----:B------:R-:W-:Y:S01]  /*3af0*/  LOP3.LUT R164, R13, UR9, R164, 0x96, !PT ;  /* 0x000000090da47c12 */ /* 0x000fe2000f8e96a4 */
[----:B------:R-:W-:Y:S01]  /*3b00*/  ULDC.U8 UR9, c[0x0][0x2d8] ;  /* 0x0000b60000097ab9 */ /* 0x000fe20000000000 */
[----:B------:R-:W-:Y:S01]  /*3b10*/  LOP3.LUT R17, R6, 0xff, RZ, 0xc0, !PT ;  /* 0x000000ff06117812 */ /* 0x000fe200078ec0ff */
[--C-:B------:R-:W-:Y:S01]  /*3b20*/  FFMA.FTZ R25, R25, c[0x0][0x23c], -R4.reuse ;  /* 0x00008f0019197a23 */ /* 0x100fe20000010804 */
[----:B------:R-:W-:Y:S01]  /*3b30*/  ISETP.LE.U32.AND P5, PT, R3, UR9, PT ;  /* 0x0000000903007c0c */ /* 0x000fe2000bfa3070 */
[----:B------:R-:W-:Y:S01]  /*3b40*/  FFMA.FTZ R4, R29, c[0x0][0x23c], -R4 ;  /* 0x00008f001d047a23 */ /* 0x000fe20000010804 */
[----:B------:R-:W-:Y:S01]  /*3b50*/  LOP3.LUT R3, R9, UR11, R174, 0x96, !PT ;  /* 0x0000000b09037c12 */ /* 0x000fe2000f8e96ae */
[----:B------:R-:W-:Y:S01]  /*3b60*/  MUFU.EX2 R190, R22 ;  /* 0x0000001600be7308 */ /* 0x000fe20000000800 */
[----:B------:R-:W-:Y:S01]  /*3b70*/  ISETP.LE.U32.AND P2, PT, R0, UR9, PT ;  /* 0x0000000900007c0c */ /* 0x000fe2000bf43070 */
[----:B------:R-:W-:Y:S01]  /*3b80*/  FFMA.FTZ R32, R32, c[0x0][0x23c], -R180 ;  /* 0x00008f0020207a23 */ /* 0x000fe200000108b4 */
[----:B------:R-:W-:Y:S01]  /*3b90*/  LOP3.LUT R0, R3, 0xffff, RZ, 0xc0, !PT ;  /* 0x0000ffff03007812 */ /* 0x000fe200078ec0ff */
[--C-:B------:R-:W-:Y:S01]  /*3ba0*/  FFMA.FTZ R30, R30, c[0x0][0x23c], -R2.reuse ;  /* 0x00008f001e1e7a23 */ /* 0x100fe20000010802 */
[----:B-1----:R-:W-:Y:S01]  /*3bb0*/  LOP3.LUT R19, R6, 0xffff, RZ, 0xc0, !PT ;  /* 0x0000ffff06137812 */ /* 0x002fe200078ec0ff */
[----:B------:R-:W-:Y:S01]  /*3bc0*/  FFMA.FTZ R26, R26, c[0x0][0x23c], -R2 ;  /* 0x00008f001a1a7a23 */ /* 0x000fe20000010802 */
[----:B------:R-:W-:Y:S01]  /*3bd0*/  SHF.R.U32.HI R165, RZ, 0x18, R6 ;  /* 0x00000018ffa57819 */ /* 0x000fe20000011606 */
[----:B------:R-:W-:Y:S01]  /*3be0*/  FFMA.FTZ R27, R27, c[0x0][0x23c], -R2 ;  /* 0x00008f001b1b7a23 */ /* 0x000fe20000010802 */
[----:B------:R-:W-:Y:S01]  /*3bf0*/  LOP3.LUT R5, R7, UR41, R12, 0x96, !PT ;  /* 0x0000002907057c12 */ /* 0x000fe2000f8e960c */
[----:B------:R-:W-:Y:S01]  /*3c00*/  MUFU.EX2 R186, R4 ;  /* 0x0000000400ba7308 */ /* 0x000fe20000000800 */
[----:B------:R-:W-:Y:S01]  /*3c10*/  SHF.R.U32.HI R15, RZ, 0x10, R6 ;  /* 0x00000010ff0f7819 */ /* 0x000fe20000011606 */
[----:B------:R-:W-:Y:S01]  /*3c20*/  IMAD.WIDE.U32 R6, R164, -0x326172a9, RZ ;  /* 0xcd9e8d57a4067825 */ /* 0x000fe200078e00ff */
[C---:B------:R-:W-:Y:S02]  /*3c30*/  LOP3.LUT R11, R8.reuse, 0xffff, RZ, 0xc0, !PT ;  /* 0x0000ffff080b7812 */ /* 0x040fe400078ec0ff */
[----:B------:R-:W-:Y:S01]  /*3c40*/  LOP3.LUT R13, R8, 0xff, RZ, 0xc0, !PT ;  /* 0x000000ff080d7812 */ /* 0x000fe200078ec0ff */
[----:B------:R-:W-:Y:S01]  /*3c50*/  FFMA.FTZ R2, R31, c[0x0][0x23c], -R2 ;  /* 0x00008f001f027a23 */ /* 0x000fe20000010802 */
[--C-:B------:R-:W-:Y:S02]  /*3c60*/  SHF.R.U32.HI R14, RZ, 0x18, R8.reuse ;  /* 0x00000018ff0e7819 */ /* 0x100fe40000011608 */
[----:B------:R-:W-:Y:S01]  /*3c70*/  SHF.R.U32.HI R12, RZ, 0x10, R8 ;  /* 0x00000010ff0c7819 */ /* 0x000fe20000011608 */
[----:B------:R-:W-:Y:S01]  /*3c80*/  MUFU.EX2 R192, R25 ;  /* 0x0000001900c07308 */ /* 0x000fe20000000800 */
[----:B------:R-:W-:Y:S02]  /*3c90*/  SHF.R.U32.HI R8, RZ, 0x8, R0 ;  /* 0x00000008ff087819 */ /* 0x000fe40000011600 */
[----:B------:R-:W-:Y:S02]  /*3ca0*/  LOP3.LUT R9, R3, 0xff, RZ, 0xc0, !PT ;  /* 0x000000ff03097812 */ /* 0x000fe400078ec0ff */
[----:B------:R-:W-:Y:S02]  /*3cb0*/  LOP3.LUT R8, R8, 0xffff, RZ, 0xc0, !PT ;  /* 0x0000ffff08087812 */ /* 0x000fe400078ec0ff */
[----:B------:R-:W-:Y:S02]  /*3cc0*/  LOP3.LUT R0, R7, UR11, R16, 0x96, !PT ;  /* 0x0000000b07007c12 */ /* 0x000fe4000f8e9610 */
[----:B------:R-:W-:Y:S01]  /*3cd0*/  @!P0 FSEL R33, R33, -INF , !P6 ;  /* 0xff80000021218808 */ /* 0x000fe20007000000 */
[----:B------:R-:W-:Y:S01]  /*3ce0*/  MUFU.EX2 R194, R24 ;  /* 0x0000001800c27308 */ /* 0x000fe20000000800 */
[----:B------:R-:W-:Y:S02]  /*3cf0*/  ISETP.LE.U32.AND P6, PT, R9, UR9, PT ;  /* 0x0000000909007c0c */ /* 0x000fe4000bfc3070 */
[--C-:B------:R-:W-:Y:S01]  /*3d00*/  SHF.R.U32.HI R9, RZ, 0x10, R3.reuse ;  /* 0x00000010ff097819 */ /* 0x100fe20000011603 */
[----:B------:R-:W-:Y:S01]  /*3d10*/  FFMA.FTZ R180, R33, c[0x0][0x23c], -R180 ;  /* 0x00008f0021b47a23 */ /* 0x000fe200000108b4 */
[----:B------:R-:W-:Y:S02]  /*3d20*/  @!P0 FSEL R34, R34, -INF , !P3 ;  /* 0xff80000022228808 */ /* 0x000fe40005800000 */
[----:B------:R-:W-:Y:S02]  /*3d30*/  ISETP.LE.U32.AND P3, PT, R8, UR9, PT ;  /* 0x0000000908007c0c */ /* 0x000fe4000bf63070 */
[----:B------:R-:W-:Y:S01]  /*3d40*/  LOP3.LUT R9, R9, 0xff, RZ, 0xc0, !PT ;  /* 0x000000ff09097812 */ /* 0x000fe200078ec0ff */
[----:B------:R-:W-:Y:S01]  /*3d50*/  MUFU.EX2 R191, R23 ;  /* 0x0000001700bf7308 */ /* 0x000fe20000000800 */
[----:B------:R-:W-:Y:S01]  /*3d60*/  SHF.R.U32.HI R8, RZ, 0x18, R3 ;  /* 0x00000018ff087819 */ /* 0x000fe20000011603 */
[----:B------:R-:W-:Y:S01]  /*3d70*/  FFMA.FTZ R34, R34, c[0x0][0x23c], -R173 ;  /* 0x00008f0022227a23 */ /* 0x000fe200000108ad */
[----:B------:R-:W-:Y:S01]  /*3d80*/  LOP3.LUT R3, R0, 0xffff, RZ, 0xc0, !PT ;  /* 0x0000ffff00037812 */ /* 0x000fe200078ec0ff */
[----:B------:R-:W-:Y:S01]  /*3d90*/  @!P6 FADD.FTZ R219, -R219, -RZ ;  /* 0x800000ffdbdbe221 */ /* 0x000fe20000010100 */
[----:B------:R-:W-:Y:S02]  /*3da0*/  @!P0 FSEL R35, R35, -INF , !P4 ;  /* 0xff80000023238808 */ /* 0x000fe40006000000 */
[----:B------:R-:W-:Y:S02]  /*3db0*/  ISETP.LE.U32.AND P0, PT, R9, UR9, PT ;  /* 0x0000000909007c0c */ /* 0x000fe4000bf03070 */
[----:B------:R-:W-:Y:S01]  /*3dc0*/  SHF.R.U32.HI R3, RZ, 0x8, R3 ;  /* 0x00000008ff037819 */ /* 0x000fe20000011603 */
[----:B------:R-:W-:Y:S01]  /*3dd0*/  @!P3 FADD.FTZ R218, -R218, -RZ ;  /* 0x800000ffdadab221 */ /* 0x000fe20000010100 */
[----:B------:R-:W-:Y:S01]  /*3de0*/  ISETP.LE.U32.AND P4, PT, R8, UR9, PT ;  /* 0x0000000908007c0c */ /* 0x000fe2000bf83070 */
[----:B------:R-:W-:Y:S01]  /*3df0*/  MUFU.EX2 R180, R180 ;  /* 0x000000b400b47308 */ /* 0x000fe20000000800 */
[----:B------:R-:W-:Y:S01]  /*3e00*/  LOP3.LUT R3, R3, 0xffff, RZ, 0xc0, !PT ;  /* 0x0000ffff03037812 */ /* 0x000fe200078ec0ff */
[----:B------:R-:W-:Y:S01]  /*3e10*/  FFMA.FTZ R173, R35, c[0x0][0x23c], -R173 ;  /* 0x00008f0023ad7a23 */ /* 0x000fe200000108ad */
[----:B------:R-:W-:Y:S02]  /*3e20*/  LOP3.LUT R8, R0, 0xff, RZ, 0xc0, !PT ;  /* 0x000000ff00087812 */ /* 0x000fe400078ec0ff */
[----:B------:R-:W-:Y:S02]  /*3e30*/  ISETP.LE.U32.AND P3, PT, R3, UR9, PT ;  /* 0x0000000903007c0c */ /* 0x000fe4000bf63070 */
[----:B------:R-:W-:Y:S01]  /*3e40*/  LOP3.LUT R7, R6, 0xffff, RZ, 0xc0, !PT ;  /* 0x0000ffff06077812 */ /* 0x000fe200078ec0ff */
[----:B------:R-:W-:Y:S01]  /*3e50*/  @!P0 FADD.FTZ R217, -R217, -RZ ;  /* 0x800000ffd9d98221 */ /* 0x000fe20000010100 */
[--C-:B------:R-:W-:Y:S01]  /*3e60*/  SHF.R.U32.HI R3, RZ, 0x10, R0.reuse ;  /* 0x00000010ff037819 */ /* 0x100fe20000011600 */
[----:B------:R-:W1:Y:S01]  /*3e70*/  MUFU.EX2 R182, R32 ;  /* 0x0000002000b67308 */ /* 0x000e620000000800 */
[----:B------:R-:W-:Y:S01]  /*3e80*/  SHF.R.U32.HI R0, RZ, 0x18, R0 ;  /* 0x00000018ff007819 */ /* 0x000fe20000011600 */
[----:B------:R-:W-:Y:S01]  /*3e90*/  @!P4 FADD.FTZ R224, -R224, -RZ ;  /* 0x800000ffe0e0c221 */ /* 0x000fe20000010100 */
[----:B------:R-:W-:Y:S02]  /*3ea0*/  ISETP.LE.U32.AND P6, PT, R8, UR9, PT ;  /* 0x0000000908007c0c */ /* 0x000fe4000bfc3070 */
[----:B------:R-:W-:Y:S02]  /*3eb0*/  ISETP.LE.U32.AND P0, PT, R0, UR9, PT ;  /* 0x0000000900007c0c */ /* 0x000fe4000bf03070 */
[----:B------:R-:W-:Y:S01]  /*3ec0*/  SHF.R.U32.HI R0, RZ, 0x8, R7 ;  /* 0x00000008ff007819 */ /* 0x000fe20000011607 */
[----:B------:R-:W-:Y:S01]  /*3ed0*/  @!P3 FADD.FTZ R225, -R225, -RZ ;  /* 0x800000ffe1e1b221 */ /* 0x000fe20000010100 */
[----:B------:R-:W-:Y:S01]  /*3ee0*/  LOP3.LUT R3, R3, 0xff, RZ, 0xc0, !PT ;  /* 0x000000ff03037812 */ /* 0x000fe200078ec0ff */
[----:B------:R-:W-:Y:S01]  /*3ef0*/  MUFU.EX2 R185, R2 ;  /* 0x0000000200b97308 */ /* 0x000fe20000000800 */
[----:B------:R-:W-:Y:S02]  /*3f00*/  LOP3.LUT R0, R0, 0xffff, RZ, 0xc0, !PT ;  /* 0x0000ffff00007812 */ /* 0x000fe400078ec0ff */
[----:B------:R-:W-:Y:S02]  /*3f10*/  ISETP.LE.U32.AND P4, PT, R3, UR9, PT ;  /* 0x0000000903007c0c */ /* 0x000fe4000bf83070 */
[----:B------:R-:W-:Y:S01]  /*3f20*/  LOP3.LUT R7, R6, 0xff, RZ, 0xc0, !PT ;  /* 0x000000ff06077812 */ /* 0x000fe200078ec0ff */
[----:B----4-:R-:W-:Y:S01]  /*3f30*/  @!P6 FADD.FTZ R226, -R226, -RZ ;  /* 0x800000ffe2e2e221 */ /* 0x010fe20000010100 */
[----:B------:R-:W-:Y:S01]  /*3f40*/  ISETP.LE.U32.AND P3, PT, R0, UR9, PT ;  /* 0x0000000900007c0c */ /* 0x000fe2000bf63070 */
[----:B------:R-:W-:Y:S01]  /*3f50*/  @!P0 FADD.FTZ R227, -R227, -RZ ;  /* 0x800000ffe3e38221 */ /* 0x000fe20000010100 */
[----:B------:R-:W-:Y:S01]  /*3f60*/  ISETP.LE.U32.AND P6, PT, R7, UR9, PT ;  /* 0x0000000907007c0c */ /* 0x000fe2000bfc3070 */
[----:B------:R-:W-:Y:S01]  /*3f70*/  MUFU.EX2 R212, R26 ;  /* 0x0000001a00d47308 */ /* 0x000fe20000000800 */
[----:B------:R-:W-:Y:S02]  /*3f80*/  SHF.R.U32.HI R0, RZ, 0x8, R11 ;  /* 0x00000008ff007819 */ /* 0x000fe4000001160b */
[--C-:B------:R-:W-:Y:S01]  /*3f90*/  SHF.R.U32.HI R3, RZ, 0x10, R6.reuse ;  /* 0x00000010ff037819 */ /* 0x100fe20000011606 */
[----:B-1----:R-:W-:Y:S01]  /*3fa0*/  @!P2 FADD.FTZ R182, -R182, -RZ ;  /* 0x800000ffb6b6a221 */ /* 0x002fe20000010100 */
[----:B------:R-:W-:Y:S01]  /*3fb0*/  SHF.R.U32.HI R6, RZ, 0x18, R6 ;  /* 0x00000018ff067819 */ /* 0x000fe20000011606 */
[----:B------:R-:W-:Y:S01]  /*3fc0*/  @!P4 FADD.FTZ R228, -R228, -RZ ;  /* 0x800000ffe4e4c221 */ /* 0x000fe20000010100 */
[----:B------:R-:W-:Y:S02]  /*3fd0*/  LOP3.LUT R3, R3, 0xff, RZ, 0xc0, !PT ;  /* 0x000000ff03037812 */ /* 0x000fe400078ec0ff */
[----:B------:R-:W-:Y:S01]  /*3fe0*/  LOP3.LUT R0, R0, 0xffff, RZ, 0xc0, !PT ;  /* 0x0000ffff00007812 */ /* 0x000fe200078ec0ff */
[----:B------:R-:W-:Y:S01]  /*3ff0*/  @!P3 FADD.FTZ R220, -R220, -RZ ;  /* 0x800000ffdcdcb221 */ /* 0x000fe20000010100 */
[----:B------:R-:W-:Y:S01]  /*4000*/  ISETP.LE.U32.AND P4, PT, R3, UR9, PT ;  /* 0x0000000903007c0c */ /* 0x000fe2000bf83070 */
[----:B------:R-:W-:Y:S01]  /*4010*/  @!P6 FADD.FTZ R221, -R221, -RZ ;  /* 0x800000ffdddde221 */ /* 0x000fe20000010100 */
[----:B------:R-:W-:Y:S01]  /*4020*/  ISETP.LE.U32.AND P0, PT, R6, UR9, PT ;  /* 0x0000000906007c0c */ /* 0x000fe2000bf03070 */
[----:B------:R-:W-:Y:S01]  /*4030*/  MUFU.EX2 R195, R27 ;  /* 0x0000001b00c37308 */ /* 0x000fe20000000800 */
[----:B------:R-:W-:Y:S02]  /*4040*/  ISETP.LE.U32.AND P3, PT, R0, UR9, PT ;  /* 0x0000000900007c0c */ /* 0x000fe4000bf63070 */
[----:B------:R-:W-:Y:S02]  /*4050*/  LOP3.LUT R0, R10, 0xffff, RZ, 0xc0, !PT ;  /* 0x0000ffff0a007812 */ /* 0x000fe400078ec0ff */
[----:B------:R-:W-:Y:S02]  /*4060*/  ISETP.LE.U32.AND P6, PT, R13, UR9, PT ;  /* 0x000000090d007c0c */ /* 0x000fe4000bfc3070 */
[----:B------:R-:W-:Y:S02]  /*4070*/  SHF.R.U32.HI R0, RZ, 0x8, R0 ;  /* 0x00000008ff007819 */ /* 0x000fe40000011600 */
[----:B------:R-:W-:Y:S01]  /*4080*/  LOP3.LUT R3, R12, 0xff, RZ, 0xc0, !PT ;  /* 0x000000ff0c037812 */ /* 0x000fe200078ec0ff */
[----:B------:R-:W-:Y:S01]  /*4090*/  @!P4 FADD.FTZ R222, -R222, -RZ ;  /* 0x800000ffdedec221 */ /* 0x000fe20000010100 */
[----:B------:R-:W-:Y:S01]  /*40a0*/  LOP3.LUT R0, R0, 0xffff, RZ, 0xc0, !PT ;  /* 0x0000ffff00007812 */ /* 0x000fe200078ec0ff */
[----:B------:R-:W-:Y:S01]  /*40b0*/  @!P0 FADD.FTZ R223, -R223, -RZ ;  /* 0x800000ffdfdf8221 */ /* 0x000fe20000010100 */
[----:B------:R-:W-:Y:S01]  /*40c0*/  ISETP.LE.U32.AND P4, PT, R14, UR9, PT ;  /* 0x000000090e007c0c */ /* 0x000fe2000bf83070 */
[----:B------:R-:W-:Y:S01]  /*40d0*/  @!P3 FADD.FTZ R215, -R215, -RZ ;  /* 0x800000ffd7d7b221 */ /* 0x000fe20000010100 */
[----:B------:R-:W-:Y:S01]  /*40e0*/  ISETP.LE.U32.AND P0, PT, R3, UR9, PT ;  /* 0x0000000903007c0c */ /* 0x000fe2000bf03070 */
[----:B------:R-:W-:Y:S01]  /*40f0*/  MUFU.EX2 R183, R34 ;  /* 0x0000002200b77308 */ /* 0x000fe20000000800 */
[----:B------:R-:W-:Y:S01]  /*4100*/  ISETP.LE.U32.AND P3, PT, R0, UR9, PT ;  /* 0x0000000900007c0c */ /* 0x000fe2000bf63070 */
[----:B------:R-:W-:Y:S01]  /*4110*/  @!P6 FADD.FTZ R216, -R216, -RZ ;  /* 0x800000ffd8d8e221 */ /* 0x000fe20000010100 */
[----:B------:R-:W-:Y:S02]  /*4120*/  LOP3.LUT R3, R10, 0xff, RZ, 0xc0, !PT ;  /* 0x000000ff0a037812 */ /* 0x000fe400078ec0ff */
[----:B------:R-:W-:Y:S02]  /*4130*/  LOP3.LUT R0, R5, 0xffff, RZ, 0xc0, !PT ;  /* 0x0000ffff05007812 */ /* 0x000fe400078ec0ff */
[----:B------:R-:W-:Y:S02]  /*4140*/  ISETP.LE.U32.AND P6, PT, R3, UR9, PT ;  /* 0x0000000903007c0c */ /* 0x000fe4000bfc3070 */
[----:B------:R-:W-:Y:S01]  /*4150*/  SHF.R.U32.HI R0, RZ, 0x8, R0 ;  /* 0x00000008ff007819 */ /* 0x000fe20000011600 */
[----:B------:R-:W-:Y:S01]  /*4160*/  @!P4 FADD.FTZ R213, -R213, -RZ ;  /* 0x800000ffd5d5c221 */ /* 0x000fe20000010100 */
[----:B------:R-:W-:Y:S01]  /*4170*/  SHF.R.U32.HI R3, RZ, 0x10, R10 ;  /* 0x00000010ff037819 */ /* 0x000fe2000001160a */
[----:B------:R-:W-:Y:S01]  /*4180*/  @!P0 FADD.FTZ R214, -R214, -RZ ;  /* 0x800000ffd6d68221 */ /* 0x000fe20000010100 */
[----:B------:R-:W-:Y:S01]  /*4190*/  LOP3.LUT R0, R0, 0xffff, RZ, 0xc0, !PT ;  /* 0x0000ffff00007812 */ /* 0x000fe200078ec0ff */
[----:B------:R-:W-:Y:S01]  /*41a0*/  @!P3 FADD.FTZ R189, -R189, -RZ ;  /* 0x800000ffbdbdb221 */ /* 0x000fe20000010100 */
[----:B------:R-:W-:Y:S01]  /*41b0*/  LOP3.LUT R3, R3, 0xff, RZ, 0xc0, !PT ;  /* 0x000000ff03037812 */ /* 0x000fe200078ec0ff */
[----:B------:R-:W1:Y:S01]  /*41c0*/  MUFU.EX2 R181, R173 ;  /* 0x000000ad00b57308 */ /* 0x000e620000000800 */
[----:B------:R-:W-:Y:S02]  /*41d0*/  ISETP.LE.U32.AND P3, PT, R0, UR9, PT ;  /* 0x0000000900007c0c */ /* 0x000fe4000bf63070 */
[----:B------:R-:W-:Y:S01]  /*41e0*/  LOP3.LUT R4, R5, 0xff, RZ, 0xc0, !PT ;  /* 0x000000ff05047812 */ /* 0x000fe200078ec0ff */
[----:B------:R-:W-:Y:S01]  /*41f0*/  @!P6 FADD.FTZ R193, -R193, -RZ ;  /* 0x800000ffc1c1e221 */ /* 0x000fe20000010100 */
[----:B------:R-:W-:Y:S02]  /*4200*/  ISETP.LE.U32.AND P4, PT, R3, UR9, PT ;  /* 0x0000000903007c0c */ /* 0x000fe4000bf83070 */
[----:B------:R-:W-:Y:S02]  /*4210*/  ISETP.LE.U32.AND P6, PT, R4, UR9, PT ;  /* 0x0000000904007c0c */ /* 0x000fe4000bfc3070 */
[----:B------:R-:W-:Y:S01]  /*4220*/  SHF.R.U32.HI R0, RZ, 0x8, R166 ;  /* 0x00000008ff007819 */ /* 0x000fe200000116a6 */
[----:B------:R-:W-:Y:S01]  /*4230*/  MUFU.EX2 R187, R28 ;  /* 0x0000001c00bb7308 */ /* 0x000fe20000000800 */
[----:B------:R-:W-:Y:S02]  /*4240*/  SHF.R.U32.HI R3, RZ, 0x10, R5 ;  /* 0x00000010ff037819 */ /* 0x000fe40000011605 */
[----:B------:R-:W-:Y:S01]  /*4250*/  LOP3.LUT R0, R0, 0xffff, RZ, 0xc0, !PT ;  /* 0x0000ffff00007812 */ /* 0x000fe200078ec0ff */
[----:B------:R-:W-:Y:S01]  /*4260*/  @!P3 FADD.FTZ R192, -R192, -RZ ;  /* 0x800000ffc0c0b221 */ /* 0x000fe20000010100 */
[----:B------:R-:W-:Y:S02]  /*4270*/  LOP3.LUT R3, R3, 0xff, RZ, 0xc0, !PT ;  /* 0x000000ff03037812 */ /* 0x000fe400078ec0ff */
[----:B------:R-:W-:Y:S01]  /*4280*/  ISETP.LE.U32.AND P3, PT, R0, UR9, PT ;  /* 0x0000000900007c0c */ /* 0x000fe2000bf63070 */
[----:B------:R-:W-:Y:S01]  /*4290*/  @!P4 FADD.FTZ R190, -R190, -RZ ;  /* 0x800000ffbebec221 */ /* 0x000fe20000010100 */
[----:B------:R-:W-:Y:S01]  /*42a0*/  SHF.R.U32.HI R0, RZ, 0x8, R19 ;  /* 0x00000008ff007819 */ /* 0x000fe20000011613 */
[----:B------:R-:W-:Y:S01]  /*42b0*/  @!P6 FADD.FTZ R194, -R194, -RZ ;  /* 0x800000ffc2c2e221 */ /* 0x000fe20000010100 */
[----:B------:R-:W-:Y:S01]  /*42c0*/  ISETP.LE.U32.AND P4, PT, R3, UR9, PT ;  /* 0x0000000903007c0c */ /* 0x000fe2000bf83070 */
[----:B------:R-:W2:Y:S01]  /*42d0*/  MUFU.EX2 R188, R30 ;  /* 0x0000001e00bc7308 */ /* 0x000ea20000000800 */
[----:B------:R-:W-:Y:S01]  /*42e0*/  LOP3.LUT R3, R18, 0xff, RZ, 0xc0, !PT ;  /* 0x000000ff12037812 */ /* 0x000fe200078ec0ff */
[----:B-1----:R-:W-:Y:S01]  /*42f0*/  @!P5 FADD.FTZ R181, -R181, -RZ ;  /* 0x800000ffb5b5d221 */ /* 0x002fe20000010100 */
[----:B------:R-:W-:Y:S02]  /*4300*/  SHF.R.U32.HI R10, RZ, 0x18, R10 ;  /* 0x00000018ff0a7819 */ /* 0x000fe4000001160a */
[----:B------:R-:W-:Y:S02]  /*4310*/  ISETP.LE.U32.AND P6, PT, R3, UR9, PT ;  /* 0x0000000903007c0c */ /* 0x000fe4000bfc3070 */
[----:B------:R-:W-:Y:S01]  /*4320*/  LOP3.LUT R3, R0, 0xffff, RZ, 0xc0, !PT ;  /* 0x0000ffff00037812 */ /* 0x000fe200078ec0ff */
[----:B------:R-:W-:Y:S01]  /*4330*/  @!P3 FADD.FTZ R180, -R180, -RZ ;  /* 0x800000ffb4b4b221 */ /* 0x000fe20000010100 */
[----:B------:R-:W-:Y:S02]  /*4340*/  F2FP.RELU.BF16.PACK_AB R0, R218, R219 ;  /* 0x000000dbda00723e */ /* 0x000fe400000018ff */
[----:B------:R-:W-:Y:S01]  /*4350*/  ISETP.LE.U32.AND P0, PT, R10, UR9, PT ;  /* 0x000000090a007c0c */ /* 0x000fe2000bf03070 */
[----:B------:R-:W-:Y:S01]  /*4360*/  @!P4 FADD.FTZ R212, -R212, -RZ ;  /* 0x800000ffd4d4c221 */ /* 0x000fe20000010100 */
[----:B------:R-:W-:Y:S01]  /*4370*/  SHF.R.U32.HI R5, RZ, 0x18, R5 ;  /* 0x00000018ff057819 */ /* 0x000fe20000011605 */
[----:B------:R1:W-:Y:S01]  /*4380*/  STS [R235+0x20000], R0 ;  /* 0x02000000eb007388 */ /* 0x0003e20000000800 */
[----:B------:R-:W-:Y:S02]  /*4390*/  LOP3.LUT R4, R15, 0xff, RZ, 0xc0, !PT ;  /* 0x000000ff0f047812 */ /* 0x000fe400078ec0ff */
[----:B------:R-:W-:Y:S01]  /*43a0*/  ISETP.LE.U32.AND P3, PT, R3, UR9, PT ;  /* 0x0000000903007c0c */ /* 0x000fe2000bf63070 */
[----:B------:R-:W-:Y:S01]  /*43b0*/  @!P6 FADD.FTZ R183, -R183, -RZ ;  /* 0x800000ffb7b7e221 */ /* 0x000fe20000010100 */
[----:B------:R-:W-:Y:S02]  /*43c0*/  F2FP.RELU.BF16.PACK_AB R3, R215, R216 ;  /* 0x000000d8d703723e */ /* 0x000fe400000018ff */
[----:B------:R-:W-:Y:S02]  /*43d0*/  ISETP.LE.U32.AND P2, PT, R4, UR9, PT ;  /* 0x0000000904007c0c */ /* 0x000fe4000bf43070 */
[----:B------:R-:W-:Y:S01]  /*43e0*/  F2FP.RELU.BF16.PACK_AB R4, R225, R226 ;  /* 0x000000e2e104723e */ /* 0x000fe200000018ff */
[----:B------:R-:W-:Y:S01]  /*43f0*/  @!P0 FADD.FTZ R191, -R191, -RZ ;  /* 0x800000ffbfbf8221 */ /* 0x000fe20000010100 */
[----:B------:R-:W-:Y:S02]  /*4400*/  ISETP.LE.U32.AND P0, PT, R5, UR9, PT ;  /* 0x0000000905007c0c */ /* 0x000fe4000bf03070 */
[----:B------:R-:W-:Y:S02]  /*4410*/  F2FP.RELU.BF16.PACK_AB R5, R224, R217 ;  /* 0x000000d9e005723e */ /* 0x000fe400000018ff */
[----:B------:R-:W-:Y:S01]  /*4420*/  F2FP.RELU.BF16.PACK_AB R2, R227, R228 ;  /* 0x000000e4e302723e */ /* 0x000fe200000018ff */
[----:B------:R-:W-:Y:S01]  /*4430*/  @!P3 FADD.FTZ R186, -R186, -RZ ;  /* 0x800000ffbabab221 */ /* 0x000fe20000010100 */
[----:B------:R-:W-:Y:S01]  /*4440*/  ISETP.LE.U32.AND P4, PT, R17, UR9, PT ;  /* 0x0000000911007c0c */ /* 0x000fe2000bf83070 */
[----:B------:R3:W-:Y:S01]  /*4450*/  STS [R235+0x20400], R5 ;  /* 0x02040005eb007388 */ /* 0x0007e20000000800 */
[----:B------:R-:W-:Y:S01]  /*4460*/  FSETP.GE.FTZ.AND P3, PT, R219, RZ, PT ;  /* 0x000000ffdb00720b */ /* 0x000fe20003f76000 */
[----:B--2---:R-:W-:Y:S01]  /*4470*/  @!P2 FADD.FTZ R188, -R188, -RZ ;  /* 0x800000ffbcbca221 */ /* 0x004fe20000010100 */
[----:B------:R-:W-:Y:S01]  /*4480*/  FSETP.GE.FTZ.AND P2, PT, R218, RZ, PT ;  /* 0x000000ffda00720b */ /* 0x000fe20003f56000 */
[----:B------:R2:W-:Y:S01]  /*4490*/  STS [R236+0x20000], R3 ;  /* 0x02000003ec007388 */ /* 0x0005e20000000800 */
[----:B------:R-:W-:Y:S01]  /*44a0*/  FSETP.GE.FTZ.AND P6, PT, R216, RZ, PT ;  /* 0x000000ffd800720b */ /* 0x000fe20003fd6000 */
[----:B------:R-:W-:Y:S01]  /*44b0*/  @!P0 FADD.FTZ R195, -R195, -RZ ;  /* 0x800000ffc3c38221 */ /* 0x000fe20000010100 */
[----:B-1----:R-:W-:Y:S02]  /*44c0*/  F2FP.RELU.BF16.PACK_AB R0, R213, R214 ;  /* 0x000000d6d500723e */ /* 0x002fe400000018ff */
[----:B------:R-:W-:Y:S02]  /*44d0*/  ISETP.LE.U32.AND P0, PT, R165, UR9, PT ;  /* 0x00000009a5007c0c */ /* 0x000fe4000bf03070 */
[----:B------:R-:W-:Y:S01]  /*44e0*/  FSETP.GE.FTZ.AND P5, PT, R215, RZ, PT ;  /* 0x000000ffd700720b */ /* 0x000fe20003fb6000 */
[----:B------:R1:W-:Y:S01]  /*44f0*/  STS [R236+0x20400], R0 ;  /* 0x02040000ec007388 */ /* 0x0003e20000000800 */
[----:B------:R-:W-:Y:S01]  /*4500*/  @!P4 FADD.FTZ R187, -R187, -RZ ;  /* 0x800000ffbbbbc221 */ /* 0x000fe20000010100 */
[----:B------:R-:W-:Y:S02]  /*4510*/  FSETP.GE.FTZ.AND P4, PT, R193, RZ, PT ;  /* 0x000000ffc100720b */ /* 0x000fe40003f96000 */
[----:B------:R4:W-:Y:S04]  /*4520*/  STS [R235+0x21000], R4 ;  /* 0x02100004eb007388 */ /* 0x0009e80000000800 */
[----:B------:R4:W-:Y:S02]  /*4530*/  STS [R235+0x21400], R2 ;  /* 0x02140002eb007388 */ /* 0x0009e40000000800 */
[----:B------:R-:W-:Y:S01]  /*4540*/  @!P0 FADD.FTZ R185, -R185, -RZ ;  /* 0x800000ffb9b98221 */ /* 0x000fe20000010100 */
[----:B---3--:R-:W-:Y:S02]  /*4550*/  F2FP.RELU.BF16.PACK_AB R5, R220, R221 ;  /* 0x000000dddc05723e */ /* 0x008fe400000018ff */
[----:B--2---:R-:W-:Y:S03]  /*4560*/  F2FP.RELU.BF16.PACK_AB R3, R189, R193 ;  /* 0x000000c1bd03723e */ /* 0x004fe600000018ff */
[----:B------:R2:W-:Y:S01]  /*4570*/  STS [R236+0x21000], R5 ;  /* 0x02100005ec007388 */ /* 0x0005e20000000800 */
[----:B-1----:R-:W-:Y:S02]  /*4580*/  F2FP.RELU.BF16.PACK_AB R0, R180, R182 ;  /* 0x000000b6b400723e */ /* 0x002fe400000018ff */
[----:B----4-:R-:W-:Y:S02]  /*4590*/  F2FP.RELU.BF16.PACK_AB R4, R223, R222 ;  /* 0x000000dedf04723e */ /* 0x010fe400000018ff */
[----:B------:R-:W-:Y:S03]  /*45a0*/  F2FP.RELU.BF16.PACK_AB R2, R191, R190 ;  /* 0x000000bebf02723e */ /* 0x000fe600000018ff */
[----:B------:R1:W-:Y:S04]  /*45b0*/  STS [R236+0x21400], R4 ;  /* 0x02140004ec007388 */ /* 0x0003e80000000800 */
[----:B------:R3:W-:Y:S04]  /*45c0*/  STS [R229+0x20000], R3 ;  /* 0x02000003e5007388 */ /* 0x0007e80000000800 */
[----:B------:R4:W-:Y:S01]  /*45d0*/  STS [R229+0x20400], R2 ;  /* 0x02040002e5007388 */ /* 0x0009e20000000800 */
[----:B--2---:R-:W-:Y:S03]  /*45e0*/  F2FP.RELU.BF16.PACK_AB R5, R192, R194 ;  /* 0x000000c2c005723e */ /* 0x004fe600000018ff */
[----:B------:R2:W-:Y:S01]  /*45f0*/  STS [R234+0x20000], R0 ;  /* 0x02000000ea007388 */ /* 0x0005e20000000800 */
[----:B-1----:R-:W-:Y:S02]  /*4600*/  F2FP.RELU.BF16.PACK_AB R4, R195, R212 ;  /* 0x000000d4c304723e */ /* 0x002fe400000018ff */
[----:B---3--:R-:W-:Y:S02]  /*4610*/  F2FP.RELU.BF16.PACK_AB R3, R181, R183 ;  /* 0x000000b7b503723e */ /* 0x008fe400000018ff */
[----:B----4-:R-:W-:Y:S03]  /*4620*/  F2FP.RELU.BF16.PACK_AB R2, R186, R187 ;  /* 0x000000bbba02723e */ /* 0x010fe600000018ff */
[----:B------:R1:W-:Y:S01]  /*4630*/  STS [R234+0x20400], R3 ;  /* 0x02040003ea007388 */ /* 0x0003e20000000800 */
[----:B--2---:R-:W-:Y:S03]  /*4640*/  F2FP.RELU.BF16.PACK_AB R0, R185, R188 ;  /* 0x000000bcb900723e */ /* 0x004fe600000018ff */
        /* <DEDUP_REMOVED lines=105> */
[----:B------:R-:W-:Y:S01]  /*4ce0*/  IMAD.MOV.U32 R5, RZ, RZ, c[0x0][0x1c0] ;  /* 0x00007000ff057624 */ /* 0x000fe200078e00ff */
[-C--:B------:R-:W-:Y:S01]  /*4cf0*/  FSEL R2, R2, R177.reuse, P2 ;  /* 0x000000b102027208 */ /* 0x080fe20001000000 */
[----:B---3--:R-:W-:Y:S01]  /*4d00*/  FADD.FTZ R0, -R176, R6 ;  /* 0x00000006b0007221 */ /* 0x008fe20000010100 */
[----:B------:R-:W-:Y:S01]  /*4d10*/  FSETP.GE.FTZ.AND P2, PT, R182, RZ, PT ;  /* 0x000000ffb600720b */ /* 0x000fe20003f56000 */
[----:B------:R-:W-:Y:S02]  /*4d20*/  IMAD R5, R5, c[0x0][0x22c], RZ ;  /* 0x00008b0005057a24 */ /* 0x000fe400078e02ff */
[----:B------:R-:W-:Y:S02]  /*4d30*/  FMUL.FTZ R218, R218, R2 ;  /* 0x00000002dada7220 */ /* 0x000fe40000410000 */
[----:B------:R-:W2:Y:S01]  /*4d40*/  LDG.E R2, [R178.64+0x80] ;  /* 0x00008026b2027981 */ /* 0x000ea2000c1e1900 */
[----:B------:R-:W-:Y:S01]  /*4d50*/  FADD.FTZ R4, -R177, R4 ;  /* 0x00000004b1047221 */ /* 0x000fe20000010100 */
[----:B------:R-:W-:Y:S01]  /*4d60*/  FSEL R0, R0, R176, P0 ;  /* 0x000000b000007208 */ /* 0x000fe20000000000 */
[----:B------:R-:W-:Y:S03]  /*4d70*/  IMAD.U32 R5, R5, -0x40, RZ ;  /* 0xffffffc005057824 */ /* 0x000fe600078e00ff */
[----:B------:R-:W-:Y:S01]  /*4d80*/  FSEL R4, R4, R177, P3 ;  /* 0x000000b104047208 */ /* 0x000fe20001800000 */
[----:B------:R-:W-:Y:S01]  /*4d90*/  FMUL.FTZ R217, R217, R0 ;  /* 0x00000000d9d97220 */ /* 0x000fe20000410000 */
[----:B------:R-:W-:Y:S01]  /*4da0*/  LEA R210, P0, R5, R210, 0x2 ;  /* 0x000000d205d27211 */ /* 0x000fe200078010ff */
[----:B------:R-:W3:Y:S01]  /*4db0*/  LDG.E R0, [R178.64+0xa0] ;  /* 0x0000a026b2007981 */ /* 0x000ee2000c1e1900 */
[----:B------:R-:W-:Y:S01]  /*4dc0*/  FSETP.GE.FTZ.AND P3, PT, R189, RZ, PT ;  /* 0x000000ffbd00720b */ /* 0x000fe20003f76000 */
[----:B------:R-:W-:Y:S01]  /*4dd0*/  FMUL.FTZ R219, R219, R4 ;  /* 0x00000004dbdb7220 */ /* 0x000fe20000410000 */
[----:B------:R-:W-:Y:S01]  /*4de0*/  LEA.HI.X.SX32 R211, R5, R211, 0x2, P0 ;  /* 0x000000d305d37211 */ /* 0x000fe200000f16ff */
[C---:B------:R-:W-:Y:S01]  /*4df0*/  FADD.FTZ R4, -R177.reuse, R16 ;  /* 0x00000010b1047221 */ /* 0x040fe20000010100 */
[----:B------:R-:W-:Y:S01]  /*4e00*/  FSETP.GE.FTZ.AND P0, PT, R180, RZ, PT ;  /* 0x000000ffb400720b */ /* 0x000fe20003f16000 */
[----:B------:R-:W-:Y:S02]  /*4e10*/  FADD.FTZ R16, -R177, R17 ;  /* 0x00000011b1107221 */ /* 0x000fe40000010100 */
[----:B------:R-:W-:Y:S01]  /*4e20*/  FADD.FTZ R18, -R176, R18 ;  /* 0x00000012b0127221 */ /* 0x000fe20000010100 */
        /* <DEDUP_REMOVED lines=16> */
[C---:B------:R-:W-:Y:S02]  /*4f30*/  FADD.FTZ R6, -R176.reuse, R7 ;  /* 0x00000007b0067221 */ /* 0x040fe40000010100 */
        /* <DEDUP_REMOVED lines=19> */
[----:B------:R-:W-:Y:S01]  /*5070*/  FSEL R6, R18, R176, P3 ;  /* 0x000000b012067208 */ /* 0x000fe20001800000 */
[----:B------:R-:W-:Y:S01]  /*5080*/  FMUL.FTZ R213, R213, R5 ;  /* 0x00000005d5d57220 */ /* 0x000fe20000410000 */
[----:B------:R-:W-:Y:S01]  /*5090*/  FSETP.GE.FTZ.AND P3, PT, R181, RZ, PT ;  /* 0x000000ffb500720b */ /* 0x000fe20003f76000 */
[----:B------:R-:W-:Y:S01]  /*50a0*/  FMUL.FTZ R190, R190, R4 ;  /* 0x00000004bebe7220 */ /* 0x000fe20000410000 */
[----:B------:R-:W-:Y:S01]  /*50b0*/  FSETP.GE.FTZ.AND P0, PT, R225, RZ, PT ;  /* 0x000000ffe100720b */ /* 0x000fe20003f16000 */
[----:B------:R-:W-:Y:S01]  /*50c0*/  FMUL.FTZ R214, R214, R6 ;  /* 0x00000006d6d67220 */ /* 0x000fe20000410000 */
[----:B------:R-:W-:Y:S01]  /*50d0*/  FSETP.GE.FTZ.AND P2, PT, R226, RZ, PT ;  /* 0x000000ffe200720b */ /* 0x000fe20003f56000 */
        /* <DEDUP_REMOVED lines=9> */
[----:B------:R-:W-:Y:S01]  /*5170*/  FADD.FTZ R12, -R2, R12 ;  /* 0x0000000c020c7221 */ /* 0x000fe20000010100 */
[-C--:B------:R-:W-:Y:S01]  /*5180*/  FSEL R4, R4, R2.reuse, P0 ;  /* 0x0000000204047208 */ /* 0x080fe20000000000 */
[----:B------:R-:W-:Y:S01]  /*5190*/  FADD.FTZ R25, -R2, R25 ;  /* 0x0000001902197221 */ /* 0x000fe20000010100 */
[----:B------:R-:W-:Y:S01]  /*51a0*/  FSETP.GE.FTZ.AND P0, PT, R186, RZ, PT ;  /* 0x000000ffba00720b */ /* 0x000fe20003f16000 */
[C---:B------:R-:W-:Y:S01]  /*51b0*/  FADD.FTZ R13, -R2.reuse, R13 ;  /* 0x0000000d020d7221 */ /* 0x040fe20000010100 */
[-C--:B------:R-:W-:Y:S01]  /*51c0*/  FSEL R5, R5, R2.reuse, P2 ;  /* 0x0000000205057208 */ /* 0x080fe20001000000 */
[C---:B------:R-:W-:Y:S01]  /*51d0*/  FADD.FTZ R24, -R2.reuse, R24 ;  /* 0x0000001802187221 */ /* 0x040fe20000010100 */
[----:B------:R-:W-:Y:S01]  /*51e0*/  FSETP.GE.FTZ.AND P2, PT, R221, RZ, PT ;  /* 0x000000ffdd00720b */ /* 0x000fe20003f56000 */
[----:B------:R-:W-:Y:S01]  /*51f0*/  FADD.FTZ R28, -R2, R28 ;  /* 0x0000001c021c7221 */ /* 0x000fe20000010100 */
[----:B------:R-:W-:Y:S01]  /*5200*/  FSEL R13, R13, R2, P4 ;  /* 0x000000020d0d7208 */ /* 0x000fe20002000000 */
[----:B------:R-:W-:Y:S01]  /*5210*/  FMUL.FTZ R23, R225, R4 ;  /* 0x00000004e1177220 */ /* 0x000fe20000410000 */
[-C--:B------:R-:W-:Y:S01]  /*5220*/  FSEL R12, R12, R2.reuse, P2 ;  /* 0x000000020c0c7208 */ /* 0x080fe20001000000 */
[----:B---3--:R-:W-:Y:S01]  /*5230*/  FADD.FTZ R4, -R0, R14 ;  /* 0x0000000e00047221 */ /* 0x008fe20000010100 */
[----:B------:R-:W-:Y:S01]  /*5240*/  FSETP.GE.FTZ.AND P2, PT, R192, RZ, PT ;  /* 0x000000ffc000720b */ /* 0x000fe20003f56000 */
[----:B------:R-:W-:Y:S01]  /*5250*/  FADD.FTZ R11, -R0, R11 ;  /* 0x0000000b000b7221 */ /* 0x000fe20000010100 */
[-C--:B------:R-:W-:Y:S01]  /*5260*/  FSEL R24, R24, R2.reuse, P3 ;  /* 0x0000000218187208 */ /* 0x080fe20001800000 */
[C---:B------:R-:W-:Y:S01]  /*5270*/  FADD.FTZ R6, -R0.reuse, R15 ;  /* 0x0000000f00067221 */ /* 0x040fe20000010100 */
[-C--:B------:R-:W-:Y:S01]  /*5280*/  FSEL R25, R25, R2.reuse, P2 ;  /* 0x0000000219197208 */ /* 0x080fe20001000000 */
[----:B------:R-:W-:Y:S01]  /*5290*/  FADD.FTZ R10, -R0, R10 ;  /* 0x0000000a000a7221 */ /* 0x000fe20000010100 */
[----:B------:R-:W-:Y:S01]  /*52a0*/  FSETP.GE.FTZ.AND P2, PT, R187, RZ, PT ;  /* 0x000000ffbb00720b */ /* 0x000fe20003f56000 */
[----:B------:R-:W-:Y:S01]  /*52b0*/  FMUL.FTZ R32, R226, R5 ;  /* 0x00000005e2207220 */ /* 0x000fe20000410000 */
[----:B------:R-:W-:Y:S01]  /*52c0*/  FSETP.GE.FTZ.AND P3, PT, R228, RZ, PT ;  /* 0x000000ffe400720b */ /* 0x000fe20003f76000 */
[----:B------:R-:W-:Y:S01]  /*52d0*/  FADD.FTZ R5, -R0, R26 ;  /* 0x0000001a00057221 */ /* 0x000fe20000010100 */
        /* <DEDUP_REMOVED lines=12> */
[----:B------:R-:W-:Y:S01]  /*53a0*/  FSETP.GE.FTZ.AND P2, PT, R185, RZ, PT ;  /* 0x000000ffb900720b */ /* 0x000fe20003f56000 */
[----:B------:R-:W-:Y:S01]  /*53b0*/  FADD.FTZ R4, -R0, R27 ;  /* 0x0000001b00047221 */ /* 0x000fe20000010100 */
[----:B------:R-:W-:Y:S01]  /*53c0*/  FSEL R6, R6, R0, P0 ;  /* 0x0000000006067208 */ /* 0x000fe20000000000 */
[----:B------:R-:W-:Y:S01]  /*53d0*/  FMUL.FTZ R24, R194, R24 ;  /* 0x00000018c2187220 */ /* 0x000fe20000410000 */
[----:B------:R-:W-:Y:S01]  /*53e0*/  PLOP3.LUT P0, PT, PT, PT, UP3, 0x80, 0x0 ;  /* 0x000000000000781c */ /* 0x000fe20003f0f038 */
[----:B------:R-:W-:Y:S01]  /*53f0*/  FMUL.FTZ R25, R192, R25 ;  /* 0x00000019c0197220 */ /* 0x000fe20000410000 */
[----:B------:R-:W-:Y:S01]  /*5400*/  FSEL R10, R10, R0, P3 ;  /* 0x000000000a0a7208 */ /* 0x000fe20001800000 */
[----:B------:R-:W-:Y:S01]  /*5410*/  FMUL.FTZ R28, R187, R28 ;  /* 0x0000001cbb1c7220 */ /* 0x000fe20000410000 */
[----:B------:R-:W-:Y:S01]  /*5420*/  FSETP.GE.FTZ.AND P4, PT, R195, RZ, PT ;  /* 0x000000ffc300720b */ /* 0x000fe20003f96000 */
        /* <DEDUP_REMOVED lines=35> */
.L_x_788:
        /* <DEDUP_REMOVED lines=127> */
[----:B------:R-:W2:Y:S01]  /*5e50*/  LDL R178, [R1+0x4] ;  /* 0x0000040001b27983 */ /* 0x000ea20000100800 */
        /* <DEDUP_REMOVED lines=18> */
.L_x_789:
[----:B------:R-:W-:Y:S01]  /*5f80*/  LDSM.16.M88.4 R32, [R199+0x1c000] ;  /* 0x01c00000c720783b */ /* 0x000fe20000000200 */
[----:B-1----:R-:W-:Y:S01]  /*5f90*/  @P0 IADD3 R0, R239, -0x40, RZ ;  /* 0xffffffc0ef000810 */ /* 0x002fe20007ffe0ff */
[----:B------:R-:W-:Y:S01]  /*5fa0*/  IMAD.MOV.U32 R2, RZ, RZ, 0x4 ;  /* 0x00000004ff027424 */ /* 0x000fe200078e00ff */
[----:B------:R-:W-:Y:S01]  /*5fb0*/  ULOP3.LUT UR9, UR8, 0x1, URZ, 0xc0, !UPT ;  /* 0x0000000108097892 */ /* 0x000fe2000f8ec03f */
[----:B------:R-:W-:Y:S01]  /*5fc0*/  IMAD.MOV.U32 R185, RZ, RZ, c[0x0][0x22c] ;  /* 0x00008b00ffb97624 */ /* 0x000fe200078e00ff */
[----:B------:R-:W1:Y:S01]  /*5fd0*/  LDSM.16.MT88.4 R16, [R196] ;  /* 0x00000000c410783b */ /* 0x000e620000004200 */
[----:B------:R-:W-:Y:S01]  /*5fe0*/  IMAD.MOV.U32 R186, RZ, RZ, c[0x0][0x22c] ;  /* 0x00008b00ffba7624 */ /* 0x000fe200078e00ff */
[----:B------:R-:W-:Y:S01]  /*5ff0*/  UISETP.NE.U32.AND UP0, UPT, UR9, 0x1, UPT ;  /* 0x000000010900788c */ /* 0x000fe2000bf05070 */
[----:B------:R-:W-:Y:S01]  /*6000*/  IMAD R185, R185, c[0x0][0x1c0], RZ ;  /* 0x00007000b9b97a24 */ /* 0x000fe200078e02ff */
[----:B------:R-:W-:Y:S01]  /*6010*/  UISETP.GT.AND UP2, UPT, UR8, UR4, UPT ;  /* 0x000000040800728c */ /* 0x000fe2000bf44270 */
[----:B------:R-:W2:Y:S01]  /*6020*/  LDSM.16.M88.4 R28, [R199+0x1d000] ;  /* 0x01d00000c71c783b */ /* 0x000ea20000000200 */
[----:B------:R-:W-:Y:S01]  /*6030*/  IMAD R186, R186, c[0x0][0x1c0], RZ ;  /* 0x00007000baba7a24 */ /* 0x000fe200078e02ff */
[----:B------:R-:W-:Y:S01]  /*6040*/  @UP3 UIADD3 UR11, UP1, UR46, -0x100, URZ ;  /* 0xffffff002e0b3890 */ /* 0x000fe2000ff3e03f */
[----:B------:R-:W-:Y:S01]  /*6050*/  IMAD.SHL.U32 R185, R185, 0x10, RZ ;  /* 0x00000010b9b97824 */ /* 0x000fe200078e00ff */
[----:B------:R-:W-:Y:S01]  /*6060*/  UIADD3 UR8, UR8, -0x1, URZ ;  /* 0xffffffff08087890 */ /* 0x000fe2000fffe03f */
[----:B------:R-:W3:Y:S01]  /*6070*/  LDSM.16.MT88.4 R164, [R196+0x4000] ;  /* 0x00400000c4a4783b */ /* 0x000ee20000004200 */
[----:B------:R-:W-:Y:S01]  /*6080*/  IMAD R186, R186, 0x18, RZ ;  /* 0x00000018baba7824 */ /* 0x000fe200078e02ff */
[----:B------:R-:W-:Y:S01]  /*6090*/  @UP3 UIADD3.X UR9, UR47, -0x1, URZ, UP1, !UPT ;  /* 0xffffffff2f093890 */ /* 0x000fe20008ffe43f */
[----:B------:R-:W-:Y:S02]  /*60a0*/  IMAD.MOV.U32 R189, RZ, RZ, c[0x0][0x22c] ;  /* 0x00008b00ffbd7624 */ /* 0x000fe400078e00ff */
[----:B------:R-:W-:Y:S01]  /*60b0*/  LDSM.16.M88.4 R168, [R200+0x1c000] ;  /* 0x01c00000c8a8783b */ /* 0x000fe20000000200 */
[----:B------:R-:W-:Y:S02]  /*60c0*/  IMAD.MOV.U32 R188, RZ, RZ, c[0x0][0x22c] ;  /* 0x00008b00ffbc7624 */ /* 0x000fe400078e00ff */
[----:B------:R-:W-:Y:S02]  /*60d0*/  IMAD R189, R189, c[0x0][0x1c0], RZ ;  /* 0x00007000bdbd7a24 */ /* 0x000fe400078e02ff */
[----:B------:R-:W4:Y:S01]  /*60e0*/  LDSM.16.MT88.4 R172, [R196+0x800] ;  /* 0x00080000c4ac783b */ /* 0x000f220000004200 */
[----:B------:R-:W-:Y:S02]  /*60f0*/  IMAD R188, R188, c[0x0][0x1c0], RZ ;  /* 0x00007000bcbc7a24 */ /* 0x000fe400078e02ff */
[----:B------:R-:W-:Y:S02]  /*6100*/  IMAD.SHL.U32 R189, R189, 0x20, RZ ;  /* 0x00000020bdbd7824 */ /* 0x000fe400078e00ff */
[----:B------:R-:W3:Y:S01]  /*6110*/  LDSM.16.M88.4 R176, [R200+0x1d000] ;  /* 0x01d00000c8b0783b */ /* 0x000ee20000000200 */
[----:B------:R-:W-:Y:S02]  /*6120*/  IMAD R188, R188, 0x28, RZ ;  /* 0x00000028bcbc7824 */ /* 0x000fe400078e02ff */
[----:B------:R-:W-:Y:S02]  /*6130*/  IMAD.MOV.U32 R187, RZ, RZ, c[0x0][0x22c] ;  /* 0x00008b00ffbb7624 */ /* 0x000fe400078e00ff */
[----:B------:R-:W3:Y:S02]  /*6140*/  LDSM.16.MT88.4 R180, [R196+0x4800] ;  /* 0x00480000c4b4783b */ /* 0x000ee40000004200 */
[----:B------:R-:W-:Y:S04]  /*6150*/  IMAD R187, R187, c[0x0][0x1c0], RZ ;  /* 0x00007000bbbb7a24 */ /* 0x000fe800078e02ff */
[----:B------:R-:W-:Y:S01]  /*6160*/  IMAD R187, R187, 0x38, RZ ;  /* 0x00000038bbbb7824 */ /* 0x000fe200078e02ff */
        /* <DEDUP_REMOVED lines=79> */
[----:B------:R-:W3:Y:S07]  /*6660*/  LDSM.16.MT88.4 R164, [R196+0x7800] ;  /* 0x00780000c4a4783b */ /* 0x000eee0000004200 */
[-C--:B-1----:R-:W-:Y:S08]  /*6670*/  HMMA.16816.F32.BF16 R4, R172, R176.reuse, R4 ;  /* 0x000000b0ac04723c */ /* 0x082ff00000041804 */
[C---:B--2---:R-:W-:Y:S08]  /*6680*/  HMMA.16816.F32.BF16 R8, R180.reuse, R176, R8 ;  /* 0x000000b0b408723c */ /* 0x044ff00000041808 */
[-C--:B------:R-:W-:Y:S08]  /*6690*/  HMMA.16816.F32.BF16 R12, R180, R178.reuse, R12 ;  /* 0x000000b2b40c723c */ /* 0x080ff0000004180c */
[C---:B------:R-:W-:Y:S08]  /*66a0*/  HMMA.16816.F32.BF16 R16, R172.reuse, R178, R16 ;  /* 0x000000b2ac10723c */ /* 0x040ff00000041810 */
[-C--:B---3--:R-:W-:Y:S08]  /*66b0*/  HMMA.16816.F32.BF16 R20, R172, R164.reuse, R20 ;  /* 0x000000a4ac14723c */ /* 0x088ff00000041814 */
[C---:B------:R-:W-:Y:S07]  /*66c0*/  HMMA.16816.F32.BF16 R24, R180.reuse, R164, R24 ;  /* 0x000000a4b418723c */ /* 0x040fee0000041818 */
[----:B------:R-:W-:Y:S01]  /*66d0*/  @P0 IMAD.WIDE R164, R0, R2, UR46 ;  /* 0x0000002e00a40e25 */ /* 0x000fe2000f8e0202 */
[-C--:B------:R-:W-:Y:S01]  /*66e0*/  HMMA.16816.F32.BF16 R28, R180, R166.reuse, R28 ;  /* 0x000000a6b41c723c */ /* 0x080fe2000004181c */
[----:B------:R-:W-:Y:S02]  /*66f0*/  @UP3 UMOV UR46, UR11 ;  /* 0x0000000b002e3c82 */ /* 0x000fe40008000000 */
[----:B------:R-:W-:Y:S01]  /*6700*/  @UP3 UMOV UR47, UR9 ;  /* 0x00000009002f3c82 */ /* 0x000fe20008000000 */
[----:B------:R1:W5:Y:S01]  /*6710*/  @P0 LDG.E R243, [R164.64] ;  /* 0x00000026a4f30981 */ /* 0x000362000c1e1900 */
[CC--:B------:R-:W-:Y:S03]  /*6720*/  LEA R2, P2, R238.reuse, R210.reuse, 0x2 ;  /* 0x000000d2ee027211 */ /* 0x0c0fe600078410ff */
[----:B------:R-:W-:Y:S01]  /*6730*/  HMMA.16816.F32.BF16 R32, R172, R166, R32 ;  /* 0x000000a6ac20723c */ /* 0x000fe20000041820 */
[----:B------:R1:W5:Y:S03]  /*6740*/  @P0 LDG.E R242, [R164.64+0x20] ;  /* 0x00002026a4f20981 */ /* 0x000366000c1e1900 */
[-C--:B------:R-:W-:Y:S02]  /*6750*/  LEA.HI.X.SX32 R3, R238, R211.reuse, 0x2, P2 ;  /* 0x000000d3ee037211 */ /* 0x080fe400010f16ff */
[----:B------:R1:W5:Y:S01]  /*6760*/  @P0 LDG.E R241, [R164.64+0x80] ;  /* 0x00008026a4f10981 */ /* 0x000362000c1e1900 */
[CC--:B------:R-:W-:Y:S04]  /*6770*/  LEA R168, P2, R186.reuse, R210.reuse, 0x2 ;  /* 0x000000d2baa87211 */ /* 0x0c0fe800078410ff */
[----:B------:R1:W5:Y:S01]  /*6780*/  @P0 LDG.E R240, [R164.64+0xa0] ;  /* 0x0000a026a4f00981 */ /* 0x000362000c1e1900 */
[CC--:B------:R-:W-:Y:S02]  /*6790*/  LEA R170, P0, R185.reuse, R210.reuse, 0x2 ;  /* 0x000000d2b9aa7211 */ /* 0x0c0fe400078010ff */
[-C--:B------:R-:W-:Y:S01]  /*67a0*/  LEA.HI.X.SX32 R169, R186, R211.reuse, 0x2, P2 ;  /* 0x000000d3baa97211 */ /* 0x080fe200010f16ff */
[----:B------:R-:W-:Y:S01]  /*67b0*/  IMAD.MOV.U32 R186, RZ, RZ, c[0x0][0x22c] ;  /* 0x00008b00ffba7624 */ /* 0x000fe200078e00ff */
[----:B------:R2:W-:Y:S01]  /*67c0*/  RED.E.ADD.F32.FTZ.RN.STRONG.GPU [R210.64], R4 ;  /* 0x00000004d200798e */ /* 0x0005e2000c10e7a6 */
[-C--:B------:R-:W-:Y:S02]  /*67d0*/  LEA.HI.X.SX32 R171, R185, R211.reuse, 0x2, P0 ;  /* 0x000000d3b9ab7211 */ /* 0x080fe400000f16ff */
[CC--:B------:R-:W-:Y:S01]  /*67e0*/  LEA R166, P0, R189.reuse, R210.reuse, 0x2 ;  /* 0x000000d2bda67211 */ /* 0x0c0fe200078010ff */
[----:B------:R-:W-:Y:S01]  /*67f0*/  IMAD R186, R186, c[0x0][0x1c0], RZ ;  /* 0x00007000baba7a24 */ /* 0x000fe200078e02ff */
[----:B------:R3:W-:Y:S02]  /*6800*/  RED.E.ADD.F32.FTZ.RN.STRONG.GPU [R2.64], R5 ;  /* 0x000000050200798e */ /* 0x0007e4000c10e7a6 */
[-C--:B------:R-:W-:Y:S01]  /*6810*/  LEA.HI.X.SX32 R167, R189, R211.reuse, 0x2, P0 ;  /* 0x000000d3bda77211 */ /* 0x080fe200000f16ff */
[----:B------:R-:W-:Y:S02]  /*6820*/  IMAD R186, R186, 0x30, RZ ;  /* 0x00000030baba7824 */ /* 0x000fe400078e02ff */
[----:B------:R4:W-:Y:S05]  /*6830*/  RED.E.ADD.F32.FTZ.RN.STRONG.GPU [R170.64], R6 ;  /* 0x00000006aa00798e */ /* 0x0009ea000c10e7a6 */
[----:B------:R4:W-:Y:S01]  /*6840*/  RED.E.ADD.F32.FTZ.RN.STRONG.GPU [R168.64], R7 ;  /* 0x00000007a800798e */ /* 0x0009e2000c10e7a6 */
[CC--:B-1----:R-:W-:Y:S04]  /*6850*/  LEA R164, P3, R188.reuse, R210.reuse, 0x2 ;  /* 0x000000d2bca47211 */ /* 0x0c2fe800078610ff */
[----:B------:R1:W-:Y:S01]  /*6860*/  RED.E.ADD.F32.FTZ.RN.STRONG.GPU [R166.64], R8 ;  /* 0x00000008a600798e */ /* 0x0003e2000c10e7a6 */
[-C--:B------:R-:W-:Y:S02]  /*6870*/  LEA.HI.X.SX32 R165, R188, R211.reuse, 0x2, P3 ;  /* 0x000000d3bca57211 */ /* 0x080fe400018f16ff */
[CC--:B--2---:R-:W-:Y:S03]  /*6880*/  LEA R4, P2, R186.reuse, R210.reuse, 0x2 ;  /* 0x000000d2ba047211 */ /* 0x0c4fe600078410ff */
[----:B------:R2:W-:Y:S01]  /*6890*/  RED.E.ADD.F32.FTZ.RN.STRONG.GPU [R164.64], R9 ;  /* 0x00000009a400798e */ /* 0x0005e2000c10e7a6 */
[-C--:B---3--:R-:W-:Y:S01]  /*68a0*/  LEA.HI.X.SX32 R5, R186, R211.reuse, 0x2, P2 ;  /* 0x000000d3ba057211 */ /* 0x088fe200010f16ff */
[----:B------:R-:W-:Y:S04]  /*68b0*/  IMAD.MOV.U32 R186, RZ, RZ, c[0x0][0x22c] ;  /* 0x00008b00ffba7624 */ /* 0x000fe800078e00ff */
[----:B------:R3:W-:Y:S01]  /*68c0*/  RED.E.ADD.F32.FTZ.RN.STRONG.GPU [R4.64], R10 ;  /* 0x0000000a0400798e */ /* 0x0007e2000c10e7a6 */
[CC--:B----4-:R-:W-:Y:S01]  /*68d0*/  LEA R6, P0, R187.reuse, R210.reuse, 0x2 ;  /* 0x000000d2bb067211 */ /* 0x0d0fe200078010ff */
[----:B------:R-:W-:Y:S03]  /*68e0*/  IMAD R186, R186, c[0x0][0x1c0], RZ ;  /* 0x00007000baba7a24 */ /* 0x000fe600078e02ff */
[-C--:B------:R-:W-:Y:S01]  /*68f0*/  LEA.HI.X.SX32 R7, R187, R211.reuse, 0x2, P0 ;  /* 0x000000d3bb077211 */ /* 0x080fe200000f16ff */
[----:B------:R-:W-:Y:S04]  /*6900*/  IMAD.SHL.U32 R186, R186, 0x10, RZ ;  /* 0x00000010baba7824 */ /* 0x000fe800078e00ff */
[----:B------:R4:W-:Y:S01]  /*6910*/  RED.E.ADD.F32.FTZ.RN.STRONG.GPU [R6.64], R11 ;  /* 0x0000000b0600798e */ /* 0x0009e2000c10e7a6 */
[C---:B------:R-:W-:Y:S02]  /*6920*/  IADD3 R178, R186.reuse, 0x20, RZ ;  /* 0x00000020bab27810 */ /* 0x040fe40007ffe0ff */
[C---:B------:R-:W-:Y:S02]  /*6930*/  IADD3 R176, R186.reuse, 0x20, RZ ;  /* 0x00000020bab07810 */ /* 0x040fe40007ffe0ff */
[----:B------:R-:W-:Y:S01]  /*6940*/  RED.E.ADD.F32.FTZ.RN.STRONG.GPU [R210.64+0x80], R16 ;  /* 0x00008010d200798e */ /* 0x000fe2000c10e7a6 */
[----:B------:R-:W-:Y:S01]  /*6950*/  IADD3 R177, R186, 0x20, RZ ;  /* 0x00000020bab17810 */ /* 0x000fe20007ffe0ff */
[----:B------:R-:W-:Y:S01]  /*6960*/  IMAD.MOV.U32 R186, RZ, RZ, c[0x0][0x22c] ;  /* 0x00008b00ffba7624 */ /* 0x000fe200078e00ff */
[CC--:B-1----:R-:W-:Y:S01]  /*6970*/  LEA R8, P3, R251.reuse, R210.reuse, 0x2 ;  /* 0x000000d2fb087211 */ /* 0x0c2fe200078610ff */
[C---:B------:R-:W-:Y:S01]  /*6980*/  IMAD.IADD R176, R238.reuse, 0x1, R176 ;  /* 0x00000001eeb07824 */ /* 0x040fe200078e02b0 */
[----:B------:R1:W-:Y:S01]  /*6990*/  RED.E.ADD.F32.FTZ.RN.STRONG.GPU [R2.64+0x80], R17 ;  /* 0x000080110200798e */ /* 0x0003e2000c10e7a6 */
[----:B------:R-:W-:Y:S01]  /*69a0*/  IMAD.IADD R177, R238, 0x1, R177 ;  /* 0x00000001eeb17824 */ /* 0x000fe200078e02b1 */
[-C--:B--2---:R-:W-:Y:S01]  /*69b0*/  LEA.HI.X.SX32 R9, R251, R211.reuse, 0x2, P3 ;  /* 0x000000d3fb097211 */ /* 0x084fe200018f16ff */
[----:B------:R-:W-:Y:S02]  /*69c0*/  IMAD R186, R186, c[0x0][0x1c0], RZ ;  /* 0x00007000baba7a24 */ /* 0x000fe400078e02ff */
[----:B------:R-:W-:Y:S01]  /*69d0*/  IMAD.IADD R177, R238, 0x1, R177 ;  /* 0x00000001eeb17824 */ /* 0x000fe200078e02b1 */
[-C--:B---3--:R-:W-:Y:S01]  /*69e0*/  LEA R4, P0, R178, R210.reuse, 0x2 ;  /* 0x000000d2b2047211 */ /* 0x088fe200078010ff */
[----:B------:R-:W-:Y:S03]  /*69f0*/  IMAD.SHL.U32 R186, R186, 0x10, RZ ;  /* 0x00000010baba7824 */ /* 0x000fe600078e00ff */
[-C--:B------:R-:W-:Y:S02]  /*6a00*/  LEA.HI.X.SX32 R5, R178, R211.reuse, 0x2, P0 ;  /* 0x000000d3b2057211 */ /* 0x080fe400000f16ff */
[CC--:B------:R-:W-:Y:S02]  /*6a10*/  LEA R10, P0, R177.reuse, R210.reuse, 0x2 ;  /* 0x000000d2b10a7211 */ /* 0x0c0fe400078010ff */
[----:B------:R-:W-:Y:S01]  /*6a20*/  IADD3 R170, R186, 0x40, RZ ;  /* 0x00000040baaa7810 */ /* 0x000fe20007ffe0ff */
[----:B------:R2:W-:Y:S01]  /*6a30*/  RED.E.ADD.F32.FTZ.RN.STRONG.GPU [R4.64], R18 ;  /* 0x000000120400798e */ /* 0x0005e2000c10e7a6 */
[CC--:B----4-:R-:W-:Y:S02]  /*6a40*/  LEA R6, P2, R176.reuse, R210.reuse, 0x2 ;  /* 0x000000d2b0067211 */ /* 0x0d0fe400078410ff */
[-C--:B------:R-:W-:Y:S02]  /*6a50*/  LEA.HI.X.SX32 R11, R177, R211.reuse, 0x2, P0 ;  /* 0x000000d3b10b7211 */ /* 0x080fe400000f16ff */
[-C--:B------:R-:W-:Y:S01]  /*6a60*/  LEA.HI.X.SX32 R7, R176, R211.reuse, 0x2, P2 ;  /* 0x000000d3b0077211 */ /* 0x080fe200010f16ff */
[----:B------:R-:W-:Y:S01]  /*6a70*/  IMAD.IADD R176, R238, 0x1, R250 ;  /* 0x00000001eeb07824 */ /* 0x000fe200078e02fa */
[C---:B------:R-:W-:Y:S02]  /*6a80*/  IADD3 R0, R186.reuse, 0x40, RZ ;  /* 0x00000040ba007810 */ /* 0x040fe40007ffe0ff */
[----:B------:R-:W-:Y:S01]  /*6a90*/  IADD3 R168, R186, 0x40, RZ ;  /* 0x00000040baa87810 */ /* 0x000fe20007ffe0ff */
[----:B------:R3:W-:Y:S01]  /*6aa0*/  RED.E.ADD.F32.FTZ.RN.STRONG.GPU [R6.64], R19 ;  /* 0x000000130600798e */ /* 0x0007e2000c10e7a6 */
[C---:B-1----:R-:W-:Y:S01]  /*6ab0*/  IADD3 R17, R185.reuse, 0x60, RZ ;  /* 0x00000060b9117810 */ /* 0x042fe20007ffe0ff */
[C---:B------:R-:W-:Y:S01]  /*6ac0*/  IMAD.IADD R0, R238.reuse, 0x1, R0 ;  /* 0x00000001ee007824 */ /* 0x040fe200078e0200 */
[----:B------:R-:W-:Y:S01]  /*6ad0*/  IADD3 R16, R185, 0x60, RZ ;  /* 0x00000060b9107810 */ /* 0x000fe20007ffe0ff */
[C---:B------:R-:W-:Y:S01]  /*6ae0*/  IMAD.IADD R168, R238.reuse, 0x1, R168 ;  /* 0x00000001eea87824 */ /* 0x040fe200078e02a8 */
[----:B------:R-:W-:Y:S03]  /*6af0*/  RED.E.ADD.F32.FTZ.RN.STRONG.GPU [R10.64], R12 ;  /* 0x0000000c0a00798e */ /* 0x000fe6000c10e7a6 */
[C---:B------:R-:W-:Y:S02]  /*6b00*/  IMAD.IADD R168, R238.reuse, 0x1, R168 ;  /* 0x00000001eea87824 */ /* 0x040fe400078e02a8 */
[----:B------:R1:W-:Y:S01]  /*6b10*/  RED.E.ADD.F32.FTZ.RN.STRONG.GPU [R8.64], R13 ;  /* 0x0000000d0800798e */ /* 0x0003e2000c10e7a6 */
[----:B------:R-:W-:Y:S01]  /*6b20*/  IMAD.IADD R16, R238, 0x1, R16 ;  /* 0x00000001ee107824 */ /* 0x000fe200078e0210 */
[CC--:B--2---:R-:W-:Y:S04]  /*6b30*/  LEA R4, P2, R250.reuse, R210.reuse, 0x2 ;  /* 0x000000d2fa047211 */ /* 0x0c4fe800078410ff */
[-C--:B------:R-:W-:Y:S05]  /*6b40*/  LEA.HI.X.SX32 R5, R250, R211.reuse, 0x2, P2 ;  /* 0x000000d3fa057211 */ /* 0x080fea00010f16ff */
[----:B------:R2:W-:Y:S01]  /*6b50*/  RED.E.ADD.F32.FTZ.RN.STRONG.GPU [R4.64], R14 ;  /* 0x0000000e0400798e */ /* 0x0005e2000c10e7a6 */
[CC--:B---3--:R-:W-:Y:S04]  /*6b60*/  LEA R6, P0, R176.reuse, R210.reuse, 0x2 ;  /* 0x000000d2b0067211 */ /* 0x0c8fe800078010ff */
[-C--:B------:R-:W-:Y:S05]  /*6b70*/  LEA.HI.X.SX32 R7, R176, R211.reuse, 0x2, P0 ;  /* 0x000000d3b0077211 */ /* 0x080fea00000f16ff */
[----:B------:R3:W-:Y:S01]  /*6b80*/  RED.E.ADD.F32.FTZ.RN.STRONG.GPU [R6.64], R15 ;  /* 0x0000000f0600798e */ /* 0x0007e2000c10e7a6 */
[CC--:B-1----:R-:W-:Y:S04]  /*6b90*/  LEA R8, P3, R249.reuse, R210.reuse, 0x2 ;  /* 0x000000d2f9087211 */ /* 0x0c2fe800078610ff */
[----:B------:R-:W-:Y:S01]  /*6ba0*/  RED.E.ADD.F32.FTZ.RN.STRONG.GPU [R210.64+0x100], R20 ;  /* 0x00010014d200798e */ /* 0x000fe2000c10e7a6 */
[-C--:B------:R-:W-:Y:S04]  /*6bb0*/  LEA.HI.X.SX32 R9, R249, R211.reuse, 0x2, P3 ;  /* 0x000000d3f9097211 */ /* 0x080fe800018f16ff */
[----:B------:R-:W-:Y:S05]  /*6bc0*/  RED.E.ADD.F32.FTZ.RN.STRONG.GPU [R2.64+0x100], R21 ;  /* 0x000100150200798e */ /* 0x000fea000c10e7a6 */
[----:B------:R-:W-:Y:S01]  /*6bd0*/  LDSM.16.MT88.4 R12, [R197+0x1e000] ;  /* 0x01e00000c50c783b */ /* 0x000fe20000004200 */
[CC--:B--2---:R-:W-:Y:S04]  /*6be0*/  LEA R4, P0, R170.reuse, R210.reuse, 0x2 ;  /* 0x000000d2aa047211 */ /* 0x0c4fe800078010ff */
[-C--:B------:R-:W-:Y:S02]  /*6bf0*/  LEA.HI.X.SX32 R5, R170, R211.reuse, 0x2, P0 ;  /* 0x000000d3aa057211 */ /* 0x080fe400000f16ff */
[-C--:B------:R-:W-:Y:S03]  /*6c00*/  LEA R10, P0, R168, R210.reuse, 0x2 ;  /* 0x000000d2a80a7211 */ /* 0x080fe600078010ff */
[----:B------:R1:W-:Y:S01]  /*6c10*/  RED.E.ADD.F32.FTZ.RN.STRONG.GPU [R4.64], R22 ;  /* 0x000000160400798e */ /* 0x0003e2000c10e7a6 */
[-C--:B---3--:R-:W-:Y:S02]  /*6c20*/  LEA R6, P2, R0, R210.reuse, 0x2 ;  /* 0x000000d200067211 */ /* 0x088fe400078410ff */
[-C--:B------:R-:W-:Y:S02]  /*6c30*/  LEA.HI.X.SX32 R11, R168, R211.reuse, 0x2, P0 ;  /* 0x000000d3a80b7211 */ /* 0x080fe400000f16ff */
[-C--:B------:R-:W-:Y:S01]  /*6c40*/  LEA.HI.X.SX32 R7, R0, R211.reuse, 0x2, P2 ;  /* 0x000000d300077211 */ /* 0x080fe200010f16ff */
[----:B------:R-:W-:Y:S01]  /*6c50*/  IMAD.IADD R0, R238, 0x1, R248 ;  /* 0x00000001ee007824 */ /* 0x000fe200078e02f8 */
[----:B------:R-:W-:Y:S05]  /*6c60*/  LDSM.16.MT88.4 R168, [R198+0x2800] ;  /* 0x00280000c6a8783b */ /* 0x000fea0000004200 */
[----:B------:R2:W-:Y:S05]  /*6c70*/  RED.E.ADD.F32.FTZ.RN.STRONG.GPU [R6.64], R23 ;  /* 0x000000170600798e */ /* 0x0005ea000c10e7a6 */
[----:B------:R3:W-:Y:S05]  /*6c80*/  RED.E.ADD.F32.FTZ.RN.STRONG.GPU [R10.64], R24 ;  /* 0x000000180a00798e */ /* 0x0007ea000c10e7a6 */
[----:B------:R4:W-:Y:S01]  /*6c90*/  RED.E.ADD.F32.FTZ.RN.STRONG.GPU [R8.64], R25 ;  /* 0x000000190800798e */ /* 0x0009e2000c10e7a6 */
[CC--:B-1----:R-:W-:Y:S04]  /*6ca0*/  LEA R4, P2, R248.reuse, R210.reuse, 0x2 ;  /* 0x000000d2f8047211 */ /* 0x0c2fe800078410ff */
[----:B------:R-:W-:Y:S01]  /*6cb0*/  LDSM.16.MT88.4 R20, [R198+0x2000] ;  /* 0x00200000c614783b */ /* 0x000fe20000004200 */
[-C--:B------:R-:W-:Y:S05]  /*6cc0*/  LEA.HI.X.SX32 R5, R248, R211.reuse, 0x2, P2 ;  /* 0x000000d3f8057211 */ /* 0x080fea00010f16ff */
[----:B------:R1:W-:Y:S01]  /*6cd0*/  RED.E.ADD.F32.FTZ.RN.STRONG.GPU [R4.64], R26 ;  /* 0x0000001a0400798e */ /* 0x0003e2000c10e7a6 */
[CC--:B--2---:R-:W-:Y:S04]  /*6ce0*/  LEA R6, P0, R0.reuse, R210.reuse, 0x2 ;  /* 0x000000d200067211 */ /* 0x0c4fe800078010ff */
[-C--:B------:R-:W-:Y:S02]  /*6cf0*/  LEA.HI.X.SX32 R7, R0, R211.reuse, 0x2, P0 ;  /* 0x000000d300077211 */ /* 0x080fe400000f16ff */
[----:B------:R-:W-:Y:S02]  /*6d00*/  IADD3 R0, R185, 0x60, RZ ;  /* 0x00000060b9007810 */ /* 0x000fe40007ffe0ff */
[-C--:B---3--:R-:W-:Y:S01]  /*6d10*/  LEA R10, P0, R16, R210.reuse, 0x2 ;  /* 0x000000d2100a7211 */ /* 0x088fe200078010ff */
[----:B------:R2:W-:Y:S02]  /*6d20*/  RED.E.ADD.F32.FTZ.RN.STRONG.GPU [R6.64], R27 ;  /* 0x0000001b0600798e */ /* 0x0005e4000c10e7a6 */
[----:B------:R-:W-:Y:S01]  /*6d30*/  IMAD.IADD R0, R238, 0x1, R0 ;  /* 0x00000001ee007824 */ /* 0x000fe200078e0200 */
[-C--:B------:R-:W-:Y:S02]  /*6d40*/  LEA.HI.X.SX32 R11, R16, R211.reuse, 0x2, P0 ;  /* 0x000000d3100b7211 */ /* 0x080fe400000f16ff */
[----:B------:R-:W-:Y:S01]  /*6d50*/  RED.E.ADD.F32.FTZ.RN.STRONG.GPU [R210.64+0x180], R32 ;  /* 0x00018020d200798e */ /* 0x000fe2000c10e7a6 */
[----:B------:R-:W-:Y:S04]  /*6d60*/  IMAD.IADD R0, R238, 0x1, R0 ;  /* 0x00000001ee007824 */ /* 0x000fe800078e0200 */
[----:B------:R3:W-:Y:S01]  /*6d70*/  RED.E.ADD.F32.FTZ.RN.STRONG.GPU [R2.64+0x180], R33 ;  /* 0x000180210200798e */ /* 0x0007e2000c10e7a6 */
[CC--:B----4-:R-:W-:Y:S02]  /*6d80*/  LEA R8, P4, R0.reuse, R210.reuse, 0x2 ;  /* 0x000000d200087211 */ /* 0x0d0fe400078810ff */
[CC--:B-1----:R-:W-:Y:S02]  /*6d90*/  LEA R4, P2, R17.reuse, R210.reuse, 0x2 ;  /* 0x000000d211047211 */ /* 0x0c2fe400078410ff */
[-C--:B------:R-:W-:Y:S01]  /*6da0*/  LEA.HI.X.SX32 R9, R0, R211.reuse, 0x2, P4 ;  /* 0x000000d300097211 */ /* 0x080fe200020f16ff */
[----:B------:R-:W-:Y:S01]  /*6db0*/  IMAD.IADD R0, R206, 0x1, R198 ;  /* 0x00000001ce007824 */ /* 0x000fe200078e02c6 */
        /* <DEDUP_REMOVED lines=8> */
[-C--:B------:R-:W-:Y:S04]  /*6e40*/  LEA.HI.X.SX32 R3, R252, R211.reuse, 0x2, P0 ;  /* 0x000000d3fc037211 */ /* 0x080fe800000f16ff */
[----:B------:R-:W-:Y:S01]  /*6e50*/  RED.E.ADD.F32.FTZ.RN.STRONG.GPU [R6.64], R29 ;  /* 0x0000001d0600798e */ /* 0x000fe2000c10e7a6 */
[----:B------:R-:W-:Y:S04]  /*6e60*/  PLOP3.LUT P0, PT, PT, PT, UP2, 0x80, 0x0 ;  /* 0x000000000000781c */ /* 0x000fe80003f0f028 */
[----:B------:R-:W-:Y:S05]  /*6e70*/  LDSM.16.MT88.4 R8, [R198] ;  /* 0x00000000c608783b */ /* 0x000fea0000004200 */
[----:B------:R-:W-:Y:S01]  /*6e80*/  LDSM.16.MT88.4 R24, [R0+0x2000] ;  /* 0x002000000018783b */ /* 0x000fe20000004200 */
[C---:B-1----:R-:W-:Y:S04]  /*6e90*/  LEA R4, P2, R246.reuse, R210, 0x2 ;  /* 0x000000d2f6047211 */ /* 0x042fe800078410ff */
[----:B------:R-:W-:Y:S01]  /*6ea0*/  LDSM.16.MT88.4 R32, [R197+0x1e800] ;  /* 0x01e80000c520783b */ /* 0x000fe20000004200 */
[----:B------:R-:W-:Y:S02]  /*6eb0*/  LEA.HI.X.SX32 R5, R246, R211, 0x2, P2 ;  /* 0x000000d3f6057211 */ /* 0x000fe400010f16ff */
[----:B------:R-:W-:Y:S01]  /*6ec0*/  PLOP3.LUT P2, PT, PT, PT, UP0, 0x80, 0x0 ;  /* 0x000000000000781c */ /* 0x000fe20003f4f008 */
[----:B------:R-:W-:Y:S01]  /*6ed0*/  @UP3 UIADD3 UR6, UP0, UR6, -0x100, URZ ;  /* 0xffffff0006063890 */ /* 0x000fe2000ff1e03f */
[----:B------:R-:W-:Y:S03]  /*6ee0*/  LDSM.16.MT88.4 R164, [R0+0x800] ;  /* 0x0008000000a4783b */ /* 0x000fe60000004200 */
[----:B------:R-:W-:Y:S02]  /*6ef0*/  @UP3 UIADD3.X UR31, UR31, -0x1, URZ, UP0, !UPT ;  /* 0xffffffff1f1f3890 */ /* 0x000fe400087fe43f */
[----:B------:R-:W-:Y:S05]  /*6f00*/  RED.E.ADD.F32.FTZ.RN.STRONG.GPU [R4.64], R30 ;  /* 0x0000001e0400798e */ /* 0x000fea000c10e7a6 */
[----:B------:R-:W1:Y:S05]  /*6f10*/  LDSM.16.MT88.4 R4, [R197+0x1c000] ;  /* 0x01c00000c504783b */ /* 0x000e6a0000004200 */
        /* <DEDUP_REMOVED lines=84> */
.L_x_787:
[----:B------:R-:W2:Y:S01]  /*7460*/  LDL R172, [R1+0x10] ;  /* 0x0000100001ac7983 */ /* 0x000ea20000100800 */
[----:B------:R-:W-:Y:S01]  /*7470*/  FMUL.FTZ R58, R58, c[0x0][0x2dc] ;  /* 0x0000b7003a3a7a20 */ /* 0x000fe20000410000 */
[----:B------:R-:W-:-:S02]  /*7480*/  ULDC.64 UR6, c[0x0][0x3a0] ;  /* 0x0000e80000067ab9 */ /* 0x000fc40000000a00 */
[----:B------:R-:W3:Y:S01]  /*7490*/  LDL R171, [R1+0x1c] ;  /* 0x00001c0001ab7983 */ /* 0x000ee20000100800 */
[----:B------:R-:W-:Y:S01]  /*74a0*/  FMUL.FTZ R27, R59, c[0x0][0x2dc] ;  /* 0x0000b7003b1b7a20 */ /* 0x000fe20000410000 */
[----:B------:R-:W-:Y:S02]  /*74b0*/  ULDC.64 UR4, c[0x0][0x3a8] ;  /* 0x0000ea0000047ab9 */ /* 0x000fe40000000a00 */
[----:B------:R-:W4:Y:S01]  /*74c0*/  LDL R173, [R1+0x34] ;  /* 0x0000340001ad7983 */ /* 0x000f220000100800 */
[----:B------:R-:W-:Y:S02]  /*74d0*/  FMUL.FTZ R60, R60, c[0x0][0x2dc] ;  /* 0x0000b7003c3c7a20 */ /* 0x000fe40000410000 */
[----:B------:R-:W-:Y:S01]  /*74e0*/  FMUL.FTZ R24, R61, c[0x0][0x2dc] ;  /* 0x0000b7003d187a20 */ /* 0x000fe20000410000 */
[----:B------:R-:W4:Y:S01]  /*74f0*/  LDL R59, [R1+0x14] ;  /* 0x00001400013b7983 */ /* 0x000f220000100800 */
[----:B------:R-:W-:-:S03]  /*7500*/  F2FP.BF16.PACK_AB R27, R27, R58 ;  /* 0x0000003a1b1b723e */ /* 0x000fc600000010ff */
[----:B------:R-:W-:Y:S01]  /*7510*/  F2FP.BF16.PACK_AB R24, R24, R60 ;  /* 0x0000003c1818723e */ /* 0x000fe200000010ff */
[----:B------:R-:W4:Y:S04]  /*7520*/  LDL R58, [R1+0x20] ;  /* 0x00002000013a7983 */ /* 0x000f280000100800 */
[----:B------:R-:W4:Y:S04]  /*7530*/  LDL R60, [R1+0x30] ;  /* 0x00003000013c7983 */ /* 0x000f280000100800 */
[----:B------:R-:W4:Y:S04]  /*7540*/  LDL.64 R174, [R1+0x28] ;  /* 0x0000280001ae7983 */ /* 0x000f280000100a00 */
[----:B------:R-:W4:Y:S01]  /*7550*/  LDL R170, [R1+0x4] ;  /* 0x0000040001aa7983 */ /* 0x000f220000100800 */
[----:B------:R-:W-:-:S02]  /*7560*/  FMUL.FTZ R100, R100, c[0x0][0x2e0] ;  /* 0x0000b80064647a20 */ /* 0x000fc40000410000 */
[----:B-1----:R-:W-:Y:S02]  /*7570*/  FMUL.FTZ R7, R101, c[0x0][0x2e0] ;  /* 0x0000b80065077a20 */ /* 0x002fe40000410000 */
        /* <DEDUP_REMOVED lines=111> */
[----:B------:R-:W-:Y:S02]  /*7c70*/  F2FP.BF16.PACK_AB R154, R155, R154 ;  /* 0x0000009a9b9a723e */ /* 0x000fe400000010ff */
[----:B------:R-:W-:Y:S02]  /*7c80*/  F2FP.BF16.PACK_AB R156, R157, R156 ;  /* 0x0000009c9d9c723e */ /* 0x000fe400000010ff */
[----:B------:R-:W-:Y:S02]  /*7c90*/  F2FP.BF16.PACK_AB R158, R159, R158 ;  /* 0x0000009e9f9e723e */ /* 0x000fe400000010ff */
[----:B------:R-:W-:Y:S02]  /*7ca0*/  F2FP.BF16.PACK_AB R38, R168, R169 ;  /* 0x000000a9a826723e */ /* 0x000fe400000010ff */
[----:B------:R-:W-:-:S02]  /*7cb0*/  F2FP.BF16.PACK_AB R37, R37, R167 ;  /* 0x000000a72525723e */ /* 0x000fc400000010ff */
        /* <DEDUP_REMOVED lines=20> */
[----:B------:R-:W1:Y:S01]  /*7e00*/  S2R R55, SR_CTAID.Y ;  /* 0x0000000000377919 */ /* 0x000e620000002600 */
[----:B------:R-:W-:Y:S01]  /*7e10*/  FMUL.FTZ R22, R69, c[0x0][0x2dc] ;  /* 0x0000b70045167a20 */ /* 0x000fe20000410000 */
[----:B------:R-:W-:Y:S01]  /*7e20*/  F2FP.BF16.PACK_AB R28, R28, R56 ;  /* 0x000000381c1c723e */ /* 0x000fe200000010ff */
[----:B------:R-:W-:-:S02]  /*7e30*/  FMUL.FTZ R70, R70, c[0x0][0x2dc] ;  /* 0x0000b70046467a20 */ /* 0x000fc40000410000 */
        /* <DEDUP_REMOVED lines=18> */
[----:B--2---:R-:W-:Y:S04]  /*7f60*/  STS [R172], R7 ;  /* 0x00000007ac007388 */ /* 0x004fe80000000800 */
[----:B------:R1:W-:Y:S04]  /*7f70*/  STS [R172+0x400], R6 ;  /* 0x00040006ac007388 */ /* 0x0003e80000000800 */
[----:B---3--:R-:W-:Y:S04]  /*7f80*/  STS [R171], R40 ;  /* 0x00000028ab007388 */ /* 0x008fe80000000800 */
[----:B----4-:R2:W-:Y:S04]  /*7f90*/  STS [R173], R39 ;  /* 0x00000027ad007388 */ /* 0x0105e80000000800 */
[----:B------:R-:W-:Y:S04]  /*7fa0*/  STS [R172+0x2000], R42 ;  /* 0x0020002aac007388 */ /* 0x000fe80000000800 */
[----:B------:R-:W-:Y:S04]  /*7fb0*/  STS [R172+0x2400], R41 ;  /* 0x00240029ac007388 */ /* 0x000fe80000000800 */
[----:B------:R-:W-:Y:S04]  /*7fc0*/  STS [R171+0x2000], R45 ;  /* 0x0020002dab007388 */ /* 0x000fe80000000800 */
[----:B------:R-:W-:Y:S04]  /*7fd0*/  STS [R171+0x2400], R44 ;  /* 0x0024002cab007388 */ /* 0x000fe80000000800 */
        /* <DEDUP_REMOVED lines=35> */
[----:B------:R-:W-:-:S03]  /*8210*/  FMUL.FTZ R84, R84, c[0x0][0x2dc] ;  /* 0x0000b70054547a20 */ /* 0x000fc60000410000 */
[----:B------:R-:W-:Y:S01]  /*8220*/  STS [R60+0x8000], R25 ;  /* 0x008000193c007388 */ /* 0x000fe20000000800 */
[----:B------:R-:W-:-:S03]  /*8230*/  FMUL.FTZ R14, R85, c[0x0][0x2dc] ;  /* 0x0000b700550e7a20 */ /* 0x000fc60000410000 */
[----:B------:R-:W-:Y:S01]  /*8240*/  STS [R59+0xa000], R28 ;  /* 0x00a0001c3b007388 */ /* 0x000fe20000000800 */
[----:B------:R-:W-:Y:S01]  /*8250*/  FMUL.FTZ R86, R86, c[0x0][0x2dc] ;  /* 0x0000b70056567a20 */ /* 0x000fe20000410000 */
[----:B------:R-:W-:Y:S02]  /*8260*/  F2FP.BF16.PACK_AB R20, R20, R72 ;  /* 0x000000481414723e */ /* 0x000fe400000010ff */
[----:B------:R-:W-:Y:S01]  /*8270*/  STS [R59+0xa400], R27 ;  /* 0x00a4001b3b007388 */ /* 0x000fe20000000800 */
[----:B------:R-:W-:Y:S01]  /*8280*/  FMUL.FTZ R13, R87, c[0x0][0x2dc] ;  /* 0x0000b700570d7a20 */ /* 0x000fe20000410000 */
[----:B------:R-:W-:Y:S02]  /*8290*/  F2FP.BF16.PACK_AB R19, R19, R74 ;  /* 0x0000004a1313723e */ /* 0x000fe400000010ff */
        /* <DEDUP_REMOVED lines=25> */
[----:B------:R-:W-:-:S03]  /*8430*/  F2FP.BF16.PACK_AB R12, R12, R88 ;  /* 0x000000580c0c723e */ /* 0x000fc600000010ff */
[----:B------:R-:W3:Y:S01]  /*8440*/  S2R R56, SR_CTAID.Z ;  /* 0x0000000000387919 */ /* 0x000ee20000002700 */
[----:B------:R-:W-:-:S03]  /*8450*/  F2FP.BF16.PACK_AB R11, R11, R90 ;  /* 0x0000005a0b0b723e */ /* 0x000fc600000010ff */
[----:B------:R-:W-:Y:S01]  /*8460*/  STS [R172+0xe400], R19 ;  /* 0x00e40013ac007388 */ /* 0x000fe20000000800 */
[----:B------:R-:W-:Y:S01]  /*8470*/  SHF.R.S32.HI R3, RZ, 0x1f, R174 ;  /* 0x0000001fff037819 */ /* 0x000fe200000114ae */
[----:B------:R-:W-:Y:S02]  /*8480*/  UIMAD UR8, UR42, UR6, URZ ;  /* 0x000000062a0872a4 */ /* 0x000fe4000f8e023f */
[----:B------:R-:W-:Y:S01]  /*8490*/  STS [R171+0xe000], R16 ;  /* 0x00e00010ab007388 */ /* 0x000fe20000000800 */
[----:B------:R-:W-:Y:S02]  /*84a0*/  MOV R4, UR43 ;  /* 0x0000002b00047c02 */ /* 0x000fe40008000f00 */
[----:B------:R-:W-:Y:S01]  /*84b0*/  MOV R2, R174 ;  /* 0x000000ae00027202 */ /* 0x000fe20000000f00 */
[----:B------:R-:W-:Y:S01]  /*84c0*/  STS [R171+0xe400], R15 ;  /* 0x00e4000fab007388 */ /* 0x000fe20000000800 */
[----:B------:R-:W-:-:S03]  /*84d0*/  F2FP.BF16.PACK_AB R8, R8, R92 ;  /* 0x0000005c0808723e */ /* 0x000fc600000010ff */
[----:B------:R-:W4:Y:S01]  /*84e0*/  S2R R57, SR_TID.X ;  /* 0x0000000000397919 */ /* 0x000f220000002100 */
[----:B------:R-:W-:-:S03]  /*84f0*/  F2FP.BF16.PACK_AB R0, R0, R94 ;  /* 0x0000005e0000723e */ /* 0x000fc600000010ff */
[----:B------:R-:W-:Y:S01]  /*8500*/  STS [R59+0xc000], R14 ;  /* 0x00c0000e3b007388 */ /* 0x000fe20000000800 */
[----:B------:R-:W-:-:S03]  /*8510*/  UIMAD UR8, UR43, UR7, UR8 ;  /* 0x000000072b0872a4 */ /* 0x000fc6000f8e0208 */
[----:B------:R-:W-:Y:S01]  /*8520*/  STS [R59+0xc400], R13 ;  /* 0x00c4000d3b007388 */ /* 0x000fe20000000800 */
[----:B------:R-:W-:-:S03]  /*8530*/  IMAD.WIDE.U32 R4, R4, c[0x0][0x3a0], R2 ;  /* 0x0000e80004047a25 */ /* 0x000fc600078e0002 */
[----:B------:R-:W-:Y:S01]  /*8540*/  STS [R58+0xc000], R10 ;  /* 0x00c0000a3a007388 */ /* 0x000fe20000000800 */
[----:B-1----:R-:W-:-:S03]  /*8550*/  SHF.R.S32.HI R6, RZ, 0x1f, R55 ;  /* 0x0000001fff067819 */ /* 0x002fc60000011437 */
[----:B------:R-:W-:Y:S04]  /*8560*/  STS [R58+0xc400], R9 ;  /* 0x00c400093a007388 */ /* 0x000fe80000000800 */
[----:B------:R-:W-:Y:S04]  /*8570*/  STS [R59+0xe000], R12 ;  /* 0x00e0000c3b007388 */ /* 0x000fe80000000800 */
[----:B------:R-:W-:Y:S01]  /*8580*/  STS [R59+0xe400], R11 ;  /* 0x00e4000b3b007388 */ /* 0x000fe20000000800 */
[----:B------:R-:W-:-:S03]  /*8590*/  MOV R43, UR43 ;  /* 0x0000002b002b7c02 */ /* 0x000fc60008000f00 */
[----:B------:R-:W-:Y:S01]  /*85a0*/  STS [R58+0xe000], R8 ;  /* 0x00e000083a007388 */ /* 0x000fe20000000800 */
[----:B------:R-:W-:-:S03]  /*85b0*/  UIMAD UR42, UR42, UR4, URZ ;  /* 0x000000042a2a72a4 */ /* 0x000fc6000f8e023f */
[----:B------:R1:W-:Y:S01]  /*85c0*/  STS [R58+0xe400], R0 ;  /* 0x00e400003a007388 */ /* 0x0003e20000000800 */
[----:B------:R-:W-:Y:S01]  /*85d0*/  IADD3 R5, R5, UR8, RZ ;  /* 0x0000000805057c10 */ /* 0x000fe2000fffe0ff */
[----:B------:R-:W-:Y:S01]  /*85e0*/  IMAD R7, R6, c[0x0][0x388], RZ ;  /* 0x0000e20006077a24 */ /* 0x000fe200078e02ff */
[----:B------:R-:W-:Y:S01]  /*85f0*/  UIMAD UR42, UR43, UR5, UR42 ;  /* 0x000000052b2a72a4 */ /* 0x000fe2000f8e022a */
[----:B------:R-:W-:-:S04]  /*8600*/  IMAD.WIDE.U32 R2, R43, c[0x0][0x3a8], R2 ;  /* 0x0000ea002b027a25 */ /* 0x000fc800078e0002 */
[C---:B------:R-:W-:Y:S02]  /*8610*/  IMAD R7, R55.reuse, c[0x0][0x38c], R7 ;  /* 0x0000e30037077a24 */ /* 0x040fe400078e0207 */
[----:B------:R-:W-:Y:S01]  /*8620*/  IMAD.WIDE.U32 R4, R55, c[0x0][0x388], R4 ;  /* 0x0000e20037047a25 */ /* 0x000fe200078e0004 */
[----:B------:R-:W-:-:S03]  /*8630*/  IADD3 R3, R3, UR42, RZ ;  /* 0x0000002a03037c10 */ /* 0x000fc6000fffe0ff */
[----:B------:R-:W-:Y:S01]  /*8640*/  IMAD R6, R6, c[0x0][0x390], RZ ;  /* 0x0000e40006067a24 */ /* 0x000fe200078e02ff */
[----:B------:R-:W-:Y:S02]  /*8650*/  IADD3 R5, R5, R7, RZ ;  /* 0x0000000705057210 */ /* 0x000fe40007ffe0ff */
[----:B---3--:R-:W-:Y:S01]  /*8660*/  SHF.R.S32.HI R7, RZ, 0x1f, R56 ;  /* 0x0000001fff077819 */ /* 0x008fe20000011438 */
[C---:B------:R-:W-:Y:S01]  /*8670*/  IMAD R6, R55.reuse, c[0x0][0x394], R6 ;  /* 0x0000e50037067a24 */ /* 0x040fe200078e0206 */
[----:B----4-:R-:W-:Y:S01]  /*8680*/  SHF.R.S32.HI R43, RZ, 0x1f, R57 ;  /* 0x0000001fff2b7819 */ /* 0x010fe20000011439 */
[----:B------:R-:W-:Y:S01]  /*8690*/  IMAD.WIDE.U32 R2, R55, c[0x0][0x390], R2 ;  /* 0x0000e40037027a25 */ /* 0x000fe200078e0002 */
[----:B------:R-:W-:Y:S01]  /*86a0*/  SHF.L.U32 R76, R170, 0x1, RZ ;  /* 0x00000001aa4c7819 */ /* 0x000fe200000006ff */
[----:B------:R-:W-:Y:S02]  /*86b0*/  BAR.SYNC.DEFER_BLOCKING 0x0 ;  /* 0x0000000000007b1d */ /* 0x000fe40000010000 */
[----:B--2---:R-:W-:Y:S01]  /*86c0*/  IMAD R39, R7, c[0x0][0x3b8], RZ ;  /* 0x0000ee0007277a24 */ /* 0x004fe200078e02ff */
[----:B------:R-:W-:Y:S01]  /*86d0*/  LEA.HI R43, R43, R57, RZ, 0x3 ;  /* 0x000000392b2b7211 */ /* 0x000fe200078f18ff */
[----:B------:R-:W-:Y:S01]  /*86e0*/  IMAD.WIDE.U32 R4, R56, c[0x0][0x3b8], R4 ;  /* 0x0000ee0038047a25 */ /* 0x000fe200078e0004 */
[----:B------:R-:W-:-:S03]  /*86f0*/  IADD3 R3, R3, R6, RZ ;  /* 0x0000000603037210 */ /* 0x000fc60007ffe0ff */
[C---:B------:R-:W-:Y:S01]  /*8700*/  IMAD R39, R56.reuse, c[0x0][0x3bc], R39 ;  /* 0x0000ef0038277a24 */ /* 0x040fe200078e0227 */
[----:B-1----:R-:W-:Y:S01]  /*8710*/  SHF.R.S32.HI R0, RZ, 0x3, R43 ;  /* 0x00000003ff007819 */ /* 0x002fe2000001142b */
[----:B------:R-:W-:Y:S02]  /*8720*/  IMAD R40, R7, c[0x0][0x3c0], RZ ;  /* 0x0000f00007287a24 */ /* 0x000fe400078e02ff */
[C---:B------:R-:W-:Y:S01]  /*8730*/  IMAD.WIDE.U32 R6, R56.reuse, c[0x0][0x3c0], R2 ;  /* 0x0000f00038067a25 */ /* 0x040fe200078e0002 */
[----:B------:R-:W-:Y:S02]  /*8740*/  IADD3 R3, R5, R39, RZ ;  /* 0x0000002705037210 */ /* 0x000fe40007ffe0ff */
[----:B------:R-:W-:Y:S01]  /*8750*/  SHF.R.S32.HI R5, RZ, 0x1f, R0 ;  /* 0x0000001fff057819 */ /* 0x000fe20000011400 */
[----:B------:R-:W-:Y:S01]  /*8760*/  IMAD R40, R56, c[0x0][0x3c4], R40 ;  /* 0x0000f10038287a24 */ /* 0x000fe200078e0228 */
[----:B------:R-:W1:Y:S04]  /*8770*/  LDS.128 R60, [R76+0xc000] ;  /* 0x00c000004c3c7984 */ /* 0x000e680000000c00 */
[----:B------:R-:W2:Y:S01]  /*8780*/  LDS.128 R68, [R76+0x10000] ;  /* 0x010000004c447984 */ /* 0x000ea20000000c00 */
[----:B------:R-:W-:-:S03]  /*8790*/  MOV R2, R4 ;  /* 0x0000000400027202 */ /* 0x000fc60000000f00 */
[----:B------:R-:W3:Y:S04]  /*87a0*/  LDS.128 R72, [R76+0xd000] ;  /* 0x00d000004c487984 */ /* 0x000ee80000000c00 */
[----:B------:R-:W4:Y:S01]  /*87b0*/  LDS.128 R64, [R76+0x11000] ;  /* 0x011000004c407984 */ /* 0x000f220000000c00 */
[----:B------:R-:W-:-:S03]  /*87c0*/  IMAD R4, R5, c[0x0][0x3a0], RZ ;  /* 0x0000e80005047a24 */ /* 0x000fc600078e02ff */
[----:B------:R-:W1:Y:S01]  /*87d0*/  LDS.128 R56, [R76+0xe000] ;  /* 0x00e000004c387984 */ /* 0x000e620000000c00 */
[----:B------:R-:W-:-:S03]  /*87e0*/  IADD3 R7, R7, R40, RZ ;  /* 0x0000002807077210 */ /* 0x000fc60007ffe0ff */
[----:B------:R-:W1:Y:S01]  /*87f0*/  LDS.128 R52, [R76+0x12000] ;  /* 0x012000004c347984 */ /* 0x000e620000000c00 */
[C---:B------:R-:W-:Y:S02]  /*8800*/  IMAD R4, R0.reuse, c[0x0][0x3a4], R4 ;  /* 0x0000e90000047a24 */ /* 0x040fe400078e0204 */
[C---:B------:R-:W-:Y:S01]  /*8810*/  IMAD.WIDE.U32 R2, R0.reuse, c[0x0][0x3a0], R2 ;  /* 0x0000e80000027a25 */ /* 0x040fe200078e0002 */
[----:B------:R-:W1:Y:S03]  /*8820*/  LDS.128 R48, [R76+0xf000] ;  /* 0x00f000004c307984 */ /* 0x000e660000000c00 */
[----:B------:R-:W-:Y:S01]  /*8830*/  IMAD R5, R5, c[0x0][0x3a8], RZ ;  /* 0x0000ea0005057a24 */ /* 0x000fe200078e02ff */
[----:B------:R-:W1:Y:S01]  /*8840*/  LDS.128 R44, [R76+0x13000] ;  /* 0x013000004c2c7984 */ /* 0x000e620000000c00 */
[----:B------:R-:W-:Y:S01]  /*8850*/  IADD3 R3, R3, R4, RZ ;  /* 0x0000000403037210 */ /* 0x000fe20007ffe0ff */
[----:B------:R-:W-:Y:S01]  /*8860*/  IMAD.WIDE.U32 R6, R0, c[0x0][0x3a8], R6 ;  /* 0x0000ea0000067a25 */ /* 0x000fe200078e0006 */
[----:B------:R-:W-:Y:S01]  /*8870*/  USHF.L.U64.HI UR7, UR6, UR20, UR7 ;  /* 0x0000001406077299 */ /* 0x000fe20008010207 */
[----:B------:R-:W1:Y:S01]  /*8880*/  LDS.128 R40, [R76+0x14000] ;  /* 0x014000004c287984 */ /* 0x000e620000000c00 */
[----:B------:R-:W-:Y:S01]  /*8890*/  LEA R4, P0, R2, c[0x0][0x340], 0x1 ;  /* 0x0000d00002047a11 */ /* 0x000fe200078008ff */
[----:B------:R-:W-:-:S02]  /*88a0*/  IMAD R8, R0, c[0x0][0x3ac], R5 ;  /* 0x0000eb0000087a24 */ /* 0x000fc400078e0205 */
[----:B------:R-:W1:Y:S01]  /*88b0*/  LDS.128 R24, [R76+0x18000] ;  /* 0x018000004c187984 */ /* 0x000e620000000c00 */
[----:B------:R-:W-:-:S03]  /*88c0*/  USHF.L.U32 UR6, UR6, 0x6, URZ ;  /* 0x0000000606067899 */ /* 0x000fc6000800063f */
[----:B------:R-:W2:Y:S04]  /*88d0*/  LDS.128 R36, [R76+0x15000] ;  /* 0x015000004c247984 */ /* 0x000ea80000000c00 */
[----:B------:R-:W3:Y:S04]  /*88e0*/  LDS.128 R20, [R76+0x19000] ;  /* 0x019000004c147984 */ /* 0x000ee80000000c00 */
[----:B------:R-:W4:Y:S04]  /*88f0*/  LDS.128 R32, [R76+0x16000] ;  /* 0x016000004c207984 */ /* 0x000f280000000c00 */
[----:B------:R-:W4:Y:S01]  /*8900*/  LDS.128 R16, [R76+0x1a000] ;  /* 0x01a000004c107984 */ /* 0x000f220000000c00 */
[----:B------:R-:W-:-:S03]  /*8910*/  LEA.HI.X R5, R2, c[0x0][0x344], R3, 0x1, P0 ;  /* 0x0000d10002057a11 */ /* 0x000fc600000f0c03 */
[----:B------:R-:W4:Y:S01]  /*8920*/  LDS.128 R28, [R76+0x17000] ;  /* 0x017000004c1c7984 */ /* 0x000f220000000c00 */
[----:B------:R-:W-:-:S03]  /*8930*/  IADD3 R0, R7, R8, RZ ;  /* 0x0000000807007210 */ /* 0x000fc60007ffe0ff */
[----:B------:R-:W4:Y:S01]  /*8940*/  LDS.128 R12, [R76+0x1b000] ;  /* 0x01b000004c0c7984 */ /* 0x000f220000000c00 */
        /* <DEDUP_REMOVED lines=32> */
.L_x_784:
        /* <DEDUP_REMOVED lines=11> */
.L_x_791:
[----:B------:R-:W-:Y:S05]  /*8c00*/  EXIT ;  /* 0x000000000000794d */ /* 0x000fea0003800000 */
.L_x_793:
        /* <DEDUP_REMOVED lines=15> */
.L_x_1084:


//--------------------- .text._ZN5flash44flash_bwd_dq_dk_dv_loop_seqk_parallel_kernelI23Flash_bwd_kernel_traitsILi128ELi64ELi128ELi8ELi2ELi4ELi2ELb0ELb0EN7cutlass10bfloat16_tE19Flash_kernel_traitsILi128ELi64ELi128ELi8ES3_EELb0ELb1ELb0ELb0ELb1ELb1ELb1EEEvNS_16Flash_bwd_paramsE --------------------------
	.section	.text._ZN5flash44flash_bwd_dq_dk_dv_loop_seqk_parallel_kernelI23Flash_bwd_kernel_traitsILi128ELi64ELi128ELi8ELi2ELi4ELi2ELb0ELb0EN7cutlass10bfloat16_tE19Flash_kernel_traitsILi128ELi64ELi128ELi8ES3_EELb0ELb1ELb0ELb0ELb1ELb1ELb1EEEvNS_16Flash_bwd_paramsE,"ax",@progbits
	.sectioninfo	@"SHI_REGISTERS=255"
	.align	128
        .global         _ZN5flash44flash_bwd_dq_dk_dv_loop_seqk_parallel_kernelI23Flash_bwd_kernel_traitsILi128ELi64ELi128ELi8ELi2ELi4ELi2ELb0ELb0EN7cutlass10bfloat16_tE19Flash_kernel_traitsILi128ELi64ELi128ELi8ES3_EELb0ELb1ELb0ELb0ELb1ELb1ELb1EEEvNS_16Flash_bwd_paramsE
        .type           _ZN5flash44flash_bwd_dq_dk_dv_loop_seqk_parallel_kernelI23Flash_bwd_kernel_traitsILi128ELi64ELi128ELi8ELi2ELi4ELi2ELb0ELb0EN7cutlass10bfloat16_tE19Flash_kernel_traitsILi128ELi64ELi128ELi8ES3_EELb0ELb1ELb0ELb0ELb1ELb1ELb1EEEvNS_16Flash_bwd_paramsE,@function
        .size           _ZN5flash44flash_bwd_dq_dk_dv_loop_seqk_parallel_kernelI23Flash_bwd_kernel_traitsILi128ELi64ELi128ELi8ELi2ELi4ELi2ELb0ELb0EN7cutlass10bfloat16_tE19Flash_kernel_traitsILi128ELi64ELi128ELi8ES3_EELb0ELb1ELb0ELb0ELb1ELb1ELb1EEEvNS_16Flash_bwd_paramsE,(.L_x_1085 - _ZN5flash44flash_bwd_dq_dk_dv_loop_seqk_parallel_kernelI23Flash_bwd_kernel_traitsILi128ELi64ELi128ELi8ELi2ELi4ELi2ELb0ELb0EN7cutlass10bfloat16_tE19Flash_kernel_traitsILi128ELi64ELi128ELi8ES3_EELb0ELb1ELb0ELb0ELb1ELb1ELb1EEEvNS_16Flash_bwd_paramsE)
        .other          _ZN5flash44flash_bwd_dq_dk_dv_loop_seqk_parallel_kernelI23Flash_bwd_kernel_traitsILi128ELi64ELi128ELi8ELi2ELi4ELi2ELb0ELb0EN7cutlass10bfloat16_tE19Flash_kernel_traitsILi128ELi64ELi128ELi8ES3_EELb0ELb1ELb0ELb0ELb1ELb1ELb1EEEvNS_16Flash_bwd_paramsE,@"STO_CUDA_ENTRY STV_DEFAULT"
_ZN5flash44flash_bwd_dq_dk_dv_loop_seqk_parallel_kernelI23Flash_bwd_kernel_traitsILi128ELi64ELi128ELi8ELi2ELi4ELi2ELb0ELb0EN7cutlass10bfloat16_tE19Flash_kernel_traitsILi128ELi64ELi128ELi8ES3_EELb0ELb1ELb0ELb0ELb1ELb1ELb1EEEvNS_16Flash_bwd_paramsE:
.text._ZN5flash44flash_bwd_dq_dk_dv_loop_seqk_parallel_kernelI23Flash_bwd_kernel_traitsILi128ELi64ELi128ELi8ELi2ELi4ELi2ELb0ELb0EN7cutlass10bfloat16_tE19Flash_kernel_traitsILi128ELi64ELi128ELi8ES3_EELb0ELb1ELb0ELb0ELb1ELb1ELb1EEEvNS_16Flash_bwd_paramsE:
        /* <DEDUP_REMOVED lines=112> */
[----:B------:R-:W-:Y:S01]  /*0700*/  STL [R1+0x28], R8 ;  /* 0x0000280801007387 */ /* 0x000fe20000100800 */
        /* <DEDUP_REMOVED lines=24> */
[----:B------:R-:W-:Y:S01]  /*0890*/  IMAD.SHL.U32 R217, R6, 0x2, RZ ;  /* 0x0000000206d97824 */ /* 0x000fe200078e00ff */
[----:B------:R-:W-:Y:S01]  /*08a0*/  LEA R7, R7, 0xc000, 0x1 ;  /* 0x0000c00007077811 */ /* 0x000fe200078e08ff */
        /* <DEDUP_REMOVED lines=37> */
[----:B------:R-:W-:Y:S02]  /*0b00*/  IMAD.IADD R225, R225, 0x1, R224 ;  /* 0x00000001e1e17824 */ /* 0x000fe400078e02e0 */
        /* <DEDUP_REMOVED lines=11> */
.L_x_802:
        /* <DEDUP_REMOVED lines=31> */
[----:B------:R-:W-:Y:S05]  /*0db0*/  @P0 BRA `(.L_x_794) ;  /* 0x00007a2000000947 */ /* 0x000fea0003800000 */
        /* <DEDUP_REMOVED lines=73> */
.L_x_795:
[----:B------:R-:W-:-:S04]  /*1250*/  UIMAD UR45, UR43, UR18, UR42 ;  /* 0x000000122b2d72a4 */ /* 0x000fc8000f8e022a */
[----:B------:R-:W-:Y:S02]  /*1260*/  UIMAD UR45, UR45, UR17, URZ ;  /* 0x000000112d2d72a4 */ /* 0x000fe4000f8e023f */
.L_x_796:
        /* <DEDUP_REMOVED lines=43> */
[----:B------:R-:W3:Y:S01]  /*1520*/  LDL R24, [R1+0x28] ;  /* 0x0000280001187983 */ /* 0x000ee20000100800 */
        /* <DEDUP_REMOVED lines=222> */
[----:B------:R1:W2:Y:S04]  /*2310*/  LDG.E R7, [R2.64] ;  /* 0x0000002402077981 */ /* 0x0002a8000c1e1900 */
[----:B------:R1:W3:Y:S04]  /*2320*/  LDG.E R6, [R2.64+0x20] ;  /* 0x0000202402067981 */ /* 0x0002e8000c1e1900 */
[----:B------:R1:W4:Y:S04]  /*2330*/  LDG.E R5, [R2.64+0x80] ;  /* 0x0000802402057981 */ /* 0x000328000c1e1900 */
[----:B-1----:R1:W5:Y:S01]  /*2340*/  LDG.E R3, [R2.64+0xa0] ;  /* 0x0000a02402037981 */ /* 0x002362000c1e1900 */
[----:B------:R-:W-:Y:S01]  /*2350*/  LEA.HI R0, R21, R22, RZ, 0x4 ;  /* 0x0000001615007211 */ /* 0x000fe200078f20ff */
[----:B------:R-:W-:Y:S01]  /*2360*/  IMAD.MOV.U32 R215, RZ, RZ, 0x20 ;  /* 0x00000020ffd77424 */ /* 0x000fe200078e00ff */
[----:B------:R-:W-:Y:S01]  /*2370*/  UIADD3 UR9, UR38, UR12, URZ ;  /* 0x0000000c26097290 */ /* 0x000fe2000fffe03f */
[----:B------:R-:W-:Y:S01]  /*2380*/  IMAD.MOV.U32 R192, RZ, RZ, 0x40 ;  /* 0x00000040ffc07424 */ /* 0x000fe200078e00ff */
[----:B------:R-:W-:Y:S01]  /*2390*/  LOP3.LUT R0, R0, 0xfffffff0, RZ, 0xc0, !PT ;  /* 0xfffffff000007812 */ /* 0x000fe200078ec0ff */
[----:B------:R-:W-:Y:S01]  /*23a0*/  IMAD.MOV.U32 R159, RZ, RZ, RZ ;  /* 0x000000ffff9f7224 */ /* 0x000fe200078e00ff */
[----:B------:R-:W-:-:S03]  /*23b0*/  UIADD3 UR9, -UR39, 0x80, UR9 ;  /* 0x0000008027097890 */ /* 0x000fc6000fffe109 */
[----:B------:R-:W-:-:S05]  /*23c0*/  IMAD.IADD R0, R22, 0x1, -R0 ;  /* 0x0000000116007824 */ /* 0x000fca00078e0a00 */
        /* <DEDUP_REMOVED lines=13> */
[----:B------:R-:W-:Y:S01]  /*24a0*/  IMAD.SHL.U32 R206, R0, 0x2, RZ ;  /* 0x0000000200ce7824 */ /* 0x000fe200078e00ff */
[----:B-----5:R1:W-:Y:S04]  /*24b0*/  STL [R1], R3 ;  /* 0x0000000301007387 */ /* 0x0203e80000100800 */
[----:B--2---:R1:W-:Y:S04]  /*24c0*/  STL [R1+0xc], R7 ;  /* 0x00000c0701007387 */ /* 0x0043e80000100800 */
[----:B----4-:R1:W-:Y:S04]  /*24d0*/  STL [R1+0x4], R5 ;  /* 0x0000040501007387 */ /* 0x0103e80000100800 */
[----:B---3--:R1:W-:Y:S02]  /*24e0*/  STL [R1+0x8], R6 ;  /* 0x0000080601007387 */ /* 0x0083e40000100800 */
[----:B------:R-:W-:Y:S01]  /*24f0*/  IMAD.MOV.U32 R0, RZ, RZ, c[0x0][0x22c] ;  /* 0x00008b00ff007624 */ /* 0x000fe200078e00ff */
[----:B------:R-:W-:Y:S01]  /*2500*/  SHF.L.U64.HI R2, R13, 0x2, R4 ;  /* 0x000000020d027819 */ /* 0x000fe20000010204 */
[----:B------:R-:W-:-:S02]  /*2510*/  IMAD.SHL.U32 R207, R216, 0x2, RZ ;  /* 0x00000002d8cf7824 */ /* 0x000fc400078e00ff */
[----:B------:R-:W-:Y:S02]  /*2520*/  IMAD R0, R0, c[0x0][0x1c0], RZ ;  /* 0x0000700000007a24 */ /* 0x000fe400078e02ff */
[----:B------:R2:W-:Y:S01]  /*2530*/  STL [R1+0x2c], R2 ;  /* 0x00002c0201007387 */ /* 0x0005e20000100800 */
[----:B------:R-:W-:Y:S01]  /*2540*/  IADD3 R208, R215, R207, RZ ;  /* 0x000000cfd7d07210 */ /* 0x000fe20007ffe0ff */
[C---:B-1----:R-:W-:Y:S02]  /*2550*/  IMAD.SHL.U32 R5, R0.reuse, 0x10, RZ ;  /* 0x0000001000057824 */ /* 0x042fe400078e00ff */
[----:B------:R-:W-:-:S03]  /*2560*/  IMAD.SHL.U32 R241, R0, 0x8, RZ ;  /* 0x0000000800f17824 */ /* 0x000fc600078e00ff */
[C---:B------:R-:W-:Y:S02]  /*2570*/  IADD3 R4, R5.reuse, 0x20, RZ ;  /* 0x0000002005047810 */ /* 0x040fe40007ffe0ff */
[----:B------:R-:W-:Y:S02]  /*2580*/  IADD3 R3, R5, 0x40, RZ ;  /* 0x0000004005037810 */ /* 0x000fe40007ffe0ff */
[----:B------:R-:W-:-:S03]  /*2590*/  IADD3 R4, R241, R4, RZ ;  /* 0x00000004f1047210 */ /* 0x000fc60007ffe0ff */
[C---:B------:R-:W-:Y:S02]  /*25a0*/  IMAD.IADD R3, R241.reuse, 0x1, R3 ;  /* 0x00000001f1037824 */ /* 0x040fe400078e0203 */
[----:B------:R-:W-:-:S03]  /*25b0*/  IMAD.IADD R4, R241, 0x1, R4 ;  /* 0x00000001f1047824 */ /* 0x000fc600078e0204 */
[C---:B------:R-:W-:Y:S02]  /*25c0*/  IADD3 R3, R241.reuse, R3, RZ ;  /* 0x00000003f1037210 */ /* 0x040fe40007ffe0ff */
[----:B------:R-:W-:-:S03]  /*25d0*/  IADD3 R4, R241, R4, RZ ;  /* 0x00000004f1047210 */ /* 0x000fc60007ffe0ff */
[----:B------:R-:W-:Y:S01]  /*25e0*/  IMAD.IADD R3, R241, 0x1, R3 ;  /* 0x00000001f1037824 */ /* 0x000fe200078e0203 */
[----:B--2---:R-:W-:Y:S01]  /*25f0*/  SHF.L.U32 R2, R13, 0x2, RZ ;  /* 0x000000020d027819 */ /* 0x004fe200000006ff */
[----:B------:R-:W-:-:S03]  /*2600*/  IMAD.IADD R4, R241, 0x1, R4 ;  /* 0x00000001f1047824 */ /* 0x000fc600078e0204 */
[C---:B------:R-:W-:Y:S01]  /*2610*/  IADD3 R3, R241.reuse, R3, RZ ;  /* 0x00000003f1037210 */ /* 0x040fe20007ffe0ff */
[----:B------:R1:W-:Y:S01]  /*2620*/  STL [R1+0x30], R2 ;  /* 0x0000300201007387 */ /* 0x0003e20000100800 */
[----:B------:R-:W-:-:S03]  /*2630*/  IADD3 R0, R241, R4, RZ ;  /* 0x00000004f1007210 */ /* 0x000fc60007ffe0ff */
[----:B------:R-:W-:Y:S04]  /*2640*/  STL [R1+0x18], R4 ;  /* 0x0000180401007387 */ /* 0x000fe80000100800 */
[----:B------:R2:W-:Y:S04]  /*2650*/  STL [R1+0x14], R3 ;  /* 0x0000140301007387 */ /* 0x0005e80000100800 */
[----:B------:R3:W-:Y:S01]  /*2660*/  STL [R1+0x24], R0 ;  /* 0x0000240001007387 */ /* 0x0007e20000100800 */
[----:B-1----:R-:W-:-:S04]  /*2670*/  IADD3 R2, R5, 0x60, RZ ;  /* 0x0000006005027810 */ /* 0x002fc80007ffe0ff */
[C---:B------:R-:W-:Y:S01]  /*2680*/  IADD3 R2, R241.reuse, R2, RZ ;  /* 0x00000002f1027210 */ /* 0x040fe20007ffe0ff */
[----:B--2---:R-:W-:-:S04]  /*2690*/  IMAD.IADD R3, R241, 0x1, R3 ;  /* 0x00000001f1037824 */ /* 0x004fc800078e0203 */
[----:B------:R-:W-:-:S05]  /*26a0*/  IMAD.IADD R2, R241, 0x1, R2 ;  /* 0x00000001f1027824 */ /* 0x000fca00078e0202 */
[----:B------:R-:W-:-:S05]  /*26b0*/  IADD3 R2, R241, R2, RZ ;  /* 0x00000002f1027210 */ /* 0x000fca0007ffe0ff */
[----:B------:R-:W-:-:S05]  /*26c0*/  IMAD.IADD R2, R241, 0x1, R2 ;  /* 0x00000001f1027824 */ /* 0x000fca00078e0202 */
[----:B---3--:R-:W-:Y:S01]  /*26d0*/  IADD3 R0, R241, R2, RZ ;  /* 0x00000002f1007210 */ /* 0x008fe20007ffe0ff */
[----:B------:R1:W-:Y:S04]  /*26e0*/  STL [R1+0x10], R2 ;  /* 0x0000100201007387 */ /* 0x0003e80000100800 */
[----:B------:R1:W-:Y:S04]  /*26f0*/  STL [R1+0x20], R3 ;  /* 0x0000200301007387 */ /* 0x0003e80000100800 */
[----:B------:R1:W-:Y:S02]  /*2700*/  STL [R1+0x1c], R0 ;  /* 0x00001c0001007387 */ /* 0x0003e40000100800 */
.L_x_800:
[----:B------:R-:W0:Y:S01]  /*2710*/  LDGDEPBAR ;  /* 0x00000000000079af */ /* 0x000e220000000000 */
[C---:B-1----:R-:W-:Y:S01]  /*2720*/  IADD3 R0, R209.reuse, R215, RZ ;  /* 0x000000d7d1007210 */ /* 0x042fe20007ffe0ff */
[----:B------:R-:W-:Y:S01]  /*2730*/  USHF.L.U32 UR7, UR8, 0x6, URZ ;  /* 0x0000000608077899 */ /* 0x000fe2000800063f */
[-C--:B------:R-:W-:Y:S01]  /*2740*/  IADD3 R3, R209, R192.reuse, RZ ;  /* 0x000000c0d1037210 */ /* 0x080fe20007ffe0ff */
[----:B------:R-:W-:Y:S01]  /*2750*/  UISETP.GT.AND UP3, UPT, UR8, UR4, UPT ;  /* 0x000000040800728c */ /* 0x000fe2000bf64270 */
[----:B------:R-:W-:Y:S01]  /*2760*/  IADD3 R2, R0, R192, RZ ;  /* 0x000000c000027210 */ /* 0x000fe20007ffe0ff */
[----:B------:R-:W-:Y:S02]  /*2770*/  UISETP.GE.AND UP0, UPT, UR7, UR9, UPT ;  /* 0x000000090700728c */ /* 0x000fe4000bf06270 */
[----:B------:R-:W2:Y:S04]  /*2780*/  LDL R232, [R1+0x44] ;  /* 0x0000440001e87983 */ /* 0x000ea80000100800 */
[----:B------:R-:W3:Y:S01]  /*2790*/  LDL R231, [R1+0x48] ;  /* 0x0000480001e77983 */ /* 0x000ee20000100800 */
[----:B------:R-:W-:Y:S03]  /*27a0*/  PLOP3.LUT P0, PT, PT, PT, UP0, 0x80, 0x0 ;  /* 0x000000000000781c */ /* 0x000fe60003f0f008 */
[----:B------:R-:W4:Y:S04]  /*27b0*/  LDL R230, [R1+0xc] ;  /* 0x00000c0001e67983 */ /* 0x000f280000100800 */
        /* <DEDUP_REMOVED lines=56> */
[C---:B---3--:R-:W-:Y:S08]  /*2b40*/  HMMA.16816.F32.BF16 R8, R164.reuse, R188, R8 ;  /* 0x000000bca408723c */ /* 0x048ff00000041808 */
[-C--:B------:R-:W-:Y:S03]  /*2b50*/  HMMA.16816.F32.BF16 R12, R164, R190.reuse, R12 ;  /* 0x000000bea40c723c */ /* 0x080fe6000004180c */
[----:B----4-:R-:W-:Y:S05]  /*2b60*/  FSETP.NEU.FTZ.AND P2, PT, R230, -INF , PT ;  /* 0xff800000e600780b */ /* 0x010fea0003f5d000 */
        /* <DEDUP_REMOVED lines=45> */
[C---:B-1----:R-:W-:Y:S01]  /*2e40*/  HMMA.16816.F32.BF16 R8, R164.reuse, R200, R8 ;  /* 0x000000c8a408723c */ /* 0x042fe20000041808 */
[----:B----4-:R-:W-:Y:S04]  /*2e50*/  MOV R2, UR7 ;  /* 0x0000000700027c02 */ /* 0x010fe80008000f00 */
[----:B------:R-:W-:Y:S03]  /*2e60*/  @!P0 IADD3 R2, R2, UR39, R232 ;  /* 0x0000002702028c10 */ /* 0x000fe6000fffe0e8 */
        /* <DEDUP_REMOVED lines=38> */
[----:B----4-:R-:W4:Y:S09]  /*30d0*/  LDL R15, [R1] ;  /* 0x00000000010f7983 */ /* 0x010f320000100800 */
        /* <DEDUP_REMOVED lines=41> */
[----:B------:R-:W2:Y:S01]  /*3370*/  MUFU.TANH R198, R18 ;  /* 0x0000001200c67308 */ /* 0x000ea20000002400 */
[----:B------:R-:W-:Y:S01]  /*3380*/  MOV R2, R242 ;  /* 0x000000f200027202 */ /* 0x000fe20000000f00 */
[----:B------:R-:W-:Y:S01]  /*3390*/  FMUL.FTZ R26, R26, c[0x0][0x2ec] ;  /* 0x0000bb001a1a7a20 */ /* 0x000fe20000410000 */
[----:B------:R-:W-:Y:S01]  /*33a0*/  MOV R6, R251 ;  /* 0x000000fb00067202 */ /* 0x000fe20000000f00 */
[----:B-1----:R-:W-:Y:S02]  /*33b0*/  FMUL.FTZ R8, R229, 1.4426950216293334961 ;  /* 0x3fb8aa3be5087820 */ /* 0x002fe40000410000 */
[----:B------:R-:W-:Y:S02]  /*33c0*/  FMUL.FTZ R27, R27, c[0x0][0x2ec] ;  /* 0x0000bb001b1b7a20 */ /* 0x000fe40000410000 */
[----:B------:R-:W-:Y:S01]  /*33d0*/  FMUL.FTZ R28, R28, c[0x0][0x2ec] ;  /* 0x0000bb001c1c7a20 */ /* 0x000fe20000410000 */
[----:B------:R-:W-:Y:S01]  /*33e0*/  FSEL R8, R8, RZ, P2 ;  /* 0x000000ff08087208 */ /* 0x000fe20001000000 */
[----:B------:R-:W1:Y:S01]  /*33f0*/  MUFU.TANH R196, R19 ;  /* 0x0000001300c47308 */ /* 0x000e620000002400 */
[----:B------:R-:W-:Y:S01]  /*3400*/  @!P0 ISETP.GE.AND P2, PT, R12, R10, PT ;  /* 0x0000000a0c00820c */ /* 0x000fe20003f46270 */
[----:B------:R-:W-:Y:S02]  /*3410*/  FMUL.FTZ R29, R29, c[0x0][0x2ec] ;  /* 0x0000bb001d1d7a20 */ /* 0x000fe40000410000 */
[--C-:B------:R-:W-:Y:S01]  /*3420*/  FFMA.FTZ R4, R3, c[0x0][0x23c], -R8.reuse ;  /* 0x00008f0003047a23 */ /* 0x100fe20000010808 */
[----:B------:R-:W-:Y:S01]  /*3430*/  MOV R3, R203 ;  /* 0x000000cb00037202 */ /* 0x000fe20000000f00 */
[----:B------:R-:W-:Y:S01]  /*3440*/  FMUL.FTZ R30, R30, c[0x0][0x2ec] ;  /* 0x0000bb001e1e7a20 */ /* 0x000fe20000410000 */
[----:B------:R-:W-:Y:S01]  /*3450*/  @!P0 FSEL R3, R203, -INF , !P2 ;  /* 0xff800000cb038808 */ /* 0x000fe20005000000 */
[----:B------:R-:W-:Y:S02]  /*3460*/  FMUL.FTZ R32, R32, c[0x0][0x2ec] ;  /* 0x0000bb0020207a20 */ /* 0x000fe40000410000 */
[----:B------:R1:W-:Y:S01]  /*3470*/  MUFU.EX2 R53, R4 ;  /* 0x0000000400357308 */ /* 0x0003e20000000800 */
[----:B------:R-:W-:Y:S02]  /*3480*/  FMUL.FTZ R33, R33, c[0x0][0x2ec] ;  /* 0x0000bb0021217a20 */ /* 0x000fe40000410000 */
[----:B------:R-:W-:Y:S02]  /*3490*/  FFMA.FTZ R3, R3, c[0x0][0x23c], -R8 ;  /* 0x00008f0003037a23 */ /* 0x000fe40000010808 */
[----:B------:R-:W-:Y:S02]  /*34a0*/  FMUL.FTZ R34, R34, c[0x0][0x2ec] ;  /* 0x0000bb0022227a20 */ /* 0x000fe40000410000 */
[----:B------:R-:W-:Y:S02]  /*34b0*/  FMUL.FTZ R35, R35, c[0x0][0x2ec] ;  /* 0x0000bb0023237a20 */ /* 0x000fe40000410000 */
[----:B------:R-:W-:Y:S01]  /*34c0*/  FMUL.FTZ R31, R31, c[0x0][0x2ec] ;  /* 0x0000bb001f1f7a20 */ /* 0x000fe20000410000 */
[----:B------:R3:W-:Y:S10]  /*34d0*/  MUFU.EX2 R52, R3 ;  /* 0x0000000300347308 */ /* 0x0007f40000000800 */
[----:B------:R-:W2:Y:S01]  /*34e0*/  MUFU.TANH R189, R20 ;  /* 0x0000001400bd7308 */ /* 0x000ea20000002400 */
[----:B-1----:R-:W-:Y:S02]  /*34f0*/  MOV R4, R244 ;  /* 0x000000f400047202 */ /* 0x002fe40000000f00 */
[----:B------:R-:W-:Y:S07]  /*3500*/  @!P0 FSEL R4, R244, -INF , !P3 ;  /* 0xff800000f4048808 */ /* 0x000fee0005800000 */
[----:B------:R-:W1:Y:S10]  /*3510*/  MUFU.TANH R187, R21 ;  /* 0x0000001500bb7308 */ /* 0x000e740000002400 */
[----:B------:R-:W1:Y:S10]  /*3520*/  MUFU.TANH R200, R22 ;  /* 0x0000001600c87308 */ /* 0x000e740000002400 */
        /* <DEDUP_REMOVED lines=60> */
[-C--:B------:R-:W-:Y:S03]  /*38f0*/  @!P0 ISETP.GE.AND P2, PT, R12, R11.reuse, PT ;  /* 0x0000000b0c00820c */ /* 0x080fe60003f46270 */
[--C-:B------:R-:W-:Y:S01]  /*3900*/  FFMA.FTZ R7, R6, c[0x0][0x23c], -R9.reuse ;  /* 0x00008f0006077a23 */ /* 0x100fe20000010809 */
[----:B------:R-:W-:Y:S02]  /*3910*/  MOV R6, R186 ;  /* 0x000000ba00067202 */ /* 0x000fe40000000f00 */
[----:B------:R-:W-:Y:S01]  /*3920*/  @!P0 FSEL R6, R186, -INF , !P2 ;  /* 0xff800000ba068808 */ /* 0x000fe20005000000 */
[----:B------:R1:W-:Y:S01]  /*3930*/  MUFU.EX2 R234, R7 ;  /* 0x0000000700ea7308 */ /* 0x0003e20000000800 */
[----:B------:R-:W-:Y:S03]  /*3940*/  @!P0 ISETP.GE.AND P2, PT, R13, R10, PT ;  /* 0x0000000a0d00820c */ /* 0x000fe60003f46270 */
        /* <DEDUP_REMOVED lines=21> */
[----:B------:R-:W-:Y:S03]  /*3aa0*/  @!P0 ISETP.GE.AND P2, PT, R7, R10, PT ;  /* 0x0000000a0700820c */ /* 0x000fe60003f46270 */
        /* <DEDUP_REMOVED lines=19> */
[----:B------:R-:W-:Y:S02]  /*3be0*/  @!P0 ISETP.GE.AND P2, PT, R7, R4, PT ;  /* 0x000000040700820c */ /* 0x000fe40003f46270 */
[----:B------:R-:W-:Y:S01]  /*3bf0*/  MOV R7, R240 ;  /* 0x000000f000077202 */ /* 0x000fe20000000f00 */
[--C-:B------:R-:W-:Y:S01]  /*3c00*/  FFMA.FTZ R12, R12, c[0x0][0x23c], -R3.reuse ;  /* 0x00008f000c0c7a23 */ /* 0x100fe20000010803 */
[----:B------:R-:W-:Y:S02]  /*3c10*/  @!P0 FSEL R7, R240, -INF , !P2 ;  /* 0xff800000f0078808 */ /* 0x000fe40005000000 */
[-C--:B------:R-:W-:Y:S02]  /*3c20*/  @!P0 ISETP.GE.AND P2, PT, R6, R4.reuse, PT ;  /* 0x000000040600820c */ /* 0x080fe40003f46270 */
[C---:B------:R-:W-:Y:S01]  /*3c30*/  @!P0 IADD3 R6, R0.reuse, 0x18, RZ ;  /* 0x0000001800068810 */ /* 0x040fe20007ffe0ff */
[----:B------:R1:W-:Y:S01]  /*3c40*/  MUFU.EX2 R46, R12 ;  /* 0x0000000c002e7308 */ /* 0x0003e20000000800 */
[----:B------:R-:W-:Y:S02]  /*3c50*/  @!P0 IADD3 R0, R0, 0x19, RZ ;  /* 0x0000001900008810 */ /* 0x000fe40007ffe0ff */
[----:B------:R-:W-:Y:S01]  /*3c60*/  @!P0 ISETP.GE.AND P3, PT, R6, R5, PT ;  /* 0x000000050600820c */ /* 0x000fe20003f66270 */
        /* <DEDUP_REMOVED lines=45> */
[----:B------:R-:W4:Y:S02]  /*3f40*/  MUFU.EX2 R235, R8 ;  /* 0x0000000800eb7308 */ /* 0x000f240000000800 */
        /* <DEDUP_REMOVED lines=129> */
[C---:B--2---:R-:W-:Y:S01]  /*4760*/  FADD.FTZ R2, -R176.reuse, R4 ;  /* 0x00000004b0027221 */ /* 0x044fe20000010100 */
[C---:B------:R-:W-:Y:S01]  /*4770*/  HMMA.16816.F32.BF16 R16, R168.reuse, R166, R16 ;  /* 0x000000a6a810723c */ /* 0x040fe20000041810 */
[----:B------:R-:W2:Y:S03]  /*4780*/  LDG.E R4, [R178.64+0x20] ;  /* 0x00002024b2047981 */ /* 0x000ea6000c1e1900 */
[----:B------:R-:W-:Y:S01]  /*4790*/  FMUL.FTZ R2, R245, R2 ;  /* 0x00000002f5027220 */ /* 0x000fe20000410000 */
[----:B------:R-:W1:Y:S01]  /*47a0*/  LDSM.16.M88.4 R164, [R212+0x18800] ;  /* 0x01880000d4a4783b */ /* 0x000e620000000200 */
[----:B------:R-:W-:Y:S01]  /*47b0*/  FADD.FTZ R5, -R176, R5 ;  /* 0x00000005b0057221 */ /* 0x000fe20000010100 */
[----:B------:R-:W-:Y:S01]  /*47c0*/  MOV R245, c[0x0][0x1c0] ;  /* 0x0000700000f57a02 */ /* 0x000fe20000000f00 */
[----:B------:R-:W-:Y:S04]  /*47d0*/  FMUL.FTZ R180, R2, R0 ;  /* 0x0000000002b47220 */ /* 0x000fe80000410000 */
[----:B------:R-:W-:Y:S01]  /*47e0*/  FMUL.FTZ R177, R243, R5 ;  /* 0x00000005f3b17220 */ /* 0x000fe20000410000 */
[----:B------:R-:W3:Y:S01]  /*47f0*/  LDG.E R2, [R178.64+0x80] ;  /* 0x00008024b2027981 */ /* 0x000ee2000c1e1900 */
[----:B------:R-:W-:Y:S02]  /*4800*/  FFMA.FTZ R5, -R191, R191, 1 ;  /* 0x3f800000bf057423 */ /* 0x000fe400000101bf */
[----:B------:R-:W-:Y:S01]  /*4810*/  IMAD R245, R245, c[0x0][0x22c], RZ ;  /* 0x00008b00f5f57a24 */ /* 0x000fe200078e02ff */
[----:B------:R-:W4:Y:S01]  /*4820*/  LDG.E R0, [R178.64+0xa0] ;  /* 0x0000a024b2007981 */ /* 0x000f22000c1e1900 */
[----:B------:R-:W-:Y:S03]  /*4830*/  FMUL.FTZ R5, R5, c[0x0][0x2ec] ;  /* 0x0000bb0005057a20 */ /* 0x000fe60000410000 */
[----:B------:R-:W-:Y:S03]  /*4840*/  LEA R245, -R245, RZ, 0x6 ;  /* 0x000000fff5f57211 */ /* 0x000fe600078e31ff */
[C---:B------:R-:W-:Y:S01]  /*4850*/  FADD.FTZ R17, -R176.reuse, R17 ;  /* 0x00000011b0117221 */ /* 0x040fe20000010100 */
[----:B------:R-:W-:Y:S01]  /*4860*/  LEA R218, P0, R245, R218, 0x2 ;  /* 0x000000daf5da7211 */ /* 0x000fe200078010ff */
[----:B------:R-:W-:Y:S02]  /*4870*/  FADD.FTZ R16, -R176, R16 ;  /* 0x00000010b0107221 */ /* 0x000fe40000010100 */
[----:B------:R-:W-:Y:S01]  /*4880*/  FMUL.FTZ R17, R233, R17 ;  /* 0x00000011e9117220 */ /* 0x000fe20000410000 */
[----:B------:R-:W-:Y:S02]  /*4890*/  LEA.HI.X.SX32 R219, R245, R219, 0x2, P0 ;  /* 0x000000dbf5db7211 */ /* 0x000fe400000f16ff */
[----:B------:R-:W-:Y:S01]  /*48a0*/  PLOP3.LUT P0, PT, PT, PT, UP3, 0x80, 0x0 ;  /* 0x000000000000781c */ /* 0x000fe20003f0f038 */
[-C--:B-1----:R-:W-:Y:S08]  /*48b0*/  HMMA.16816.F32.BF16 R20, R168, R164.reuse, R20 ;  /* 0x000000a4a814723c */ /* 0x082ff00000041814 */
[C---:B------:R-:W-:Y:S07]  /*48c0*/  HMMA.16816.F32.BF16 R24, R172.reuse, R164, R24 ;  /* 0x000000a4ac18723c */ /* 0x040fee0000041818 */
[----:B------:R-:W-:Y:S01]  /*48d0*/  FMUL.FTZ R164, R234, R16 ;  /* 0x00000010eaa47220 */ /* 0x000fe20000410000 */
[-C--:B------:R-:W-:Y:S04]  /*48e0*/  HMMA.16816.F32.BF16 R28, R172, R166.reuse, R28 ;  /* 0x000000a6ac1c723c */ /* 0x080fe8000004181c */
[----:B------:R-:W-:Y:S03]  /*48f0*/  FFMA.FTZ R16, -R190, R190, 1 ;  /* 0x3f800000be107423 */ /* 0x000fe600000101be */
[----:B------:R-:W-:Y:S01]  /*4900*/  FMUL.FTZ R173, R177, R5 ;  /* 0x00000005b1ad7220 */ /* 0x000fe20000410000 */
[----:B------:R-:W-:Y:S04]  /*4910*/  HMMA.16816.F32.BF16 R32, R168, R166, R32 ;  /* 0x000000a6a820723c */ /* 0x000fe80000041820 */
[----:B------:R-:W-:Y:S02]  /*4920*/  FFMA.FTZ R5, -R186, R186, 1 ;  /* 0x3f800000ba057423 */ /* 0x000fe400000101ba */
[----:B------:R-:W-:Y:S02]  /*4930*/  FADD.FTZ R21, -R176, R21 ;  /* 0x00000015b0157221 */ /* 0x000fe40000010100 */
[----:B------:R-:W-:Y:S04]  /*4940*/  FMUL.FTZ R5, R5, c[0x0][0x2ec] ;  /* 0x0000bb0005057a20 */ /* 0x000fe80000410000 */
[----:B------:R-:W-:Y:S02]  /*4950*/  FMUL.FTZ R165, R229, R21 ;  /* 0x00000015e5a57220 */ /* 0x000fe40000410000 */
[----:B------:R-:W-:Y:S02]  /*4960*/  FMUL.FTZ R171, R17, R5 ;  /* 0x0000000511ab7220 */ /* 0x000fe40000410000 */
[----:B------:R-:W-:Y:S02]  /*4970*/  FFMA.FTZ R5, -R181, R181, 1 ;  /* 0x3f800000b5057423 */ /* 0x000fe400000101b5 */
[----:B------:R-:W-:Y:S02]  /*4980*/  FMUL.FTZ R16, R16, c[0x0][0x2ec] ;  /* 0x0000bb0010107a20 */ /* 0x000fe40000410000 */
[----:B------:R-:W-:Y:S02]  /*4990*/  FMUL.FTZ R5, R5, c[0x0][0x2ec] ;  /* 0x0000bb0005057a20 */ /* 0x000fe40000410000 */
[----:B------:R-:W-:Y:S02]  /*49a0*/  FMUL.FTZ R172, R164, R16 ;  /* 0x00000010a4ac7220 */ /* 0x000fe40000410000 */
[C---:B------:R-:W-:Y:S02]  /*49b0*/  FADD.FTZ R21, -R176.reuse, R33 ;  /* 0x00000021b0157221 */ /* 0x040fe40000010100 */
[----:B------:R-:W-:Y:S02]  /*49c0*/  FADD.FTZ R32, -R176, R32 ;  /* 0x00000020b0207221 */ /* 0x000fe40000010100 */
[----:B------:R-:W-:Y:S02]  /*49d0*/  FMUL.FTZ R21, R195, R21 ;  /* 0x00000015c3157220 */ /* 0x000fe40000410000 */
[----:B------:R-:W-:Y:S02]  /*49e0*/  FFMA.FTZ R17, -R187, R187, 1 ;  /* 0x3f800000bb117423 */ /* 0x000fe400000101bb */
[----:B------:R-:W-:Y:S02]  /*49f0*/  FFMA.FTZ R16, -R182, R182, 1 ;  /* 0x3f800000b6107423 */ /* 0x000fe400000101b6 */
[----:B------:R-:W-:Y:S02]  /*4a00*/  FMUL.FTZ R167, R21, R5 ;  /* 0x0000000515a77220 */ /* 0x000fe40000410000 */
[----:B------:R-:W-:Y:S02]  /*4a10*/  FFMA.FTZ R5, -R203, R203, 1 ;  /* 0x3f800000cb057423 */ /* 0x000fe400000101cb */
[----:B------:R-:W-:Y:S02]  /*4a20*/  FADD.FTZ R20, -R176, R20 ;  /* 0x00000014b0147221 */ /* 0x000fe40000010100 */
[----:B------:R-:W-:Y:S02]  /*4a30*/  FMUL.FTZ R32, R199, R32 ;  /* 0x00000020c7207220 */ /* 0x000fe40000410000 */
[----:B------:R-:W-:Y:S02]  /*4a40*/  FMUL.FTZ R17, R17, c[0x0][0x2ec] ;  /* 0x0000bb0011117a20 */ /* 0x000fe40000410000 */
[----:B------:R-:W-:Y:S02]  /*4a50*/  FMUL.FTZ R16, R16, c[0x0][0x2ec] ;  /* 0x0000bb0010107a20 */ /* 0x000fe40000410000 */
[----:B------:R-:W-:Y:S02]  /*4a60*/  FMUL.FTZ R5, R5, c[0x0][0x2ec] ;  /* 0x0000bb0005057a20 */ /* 0x000fe40000410000 */
[----:B------:R-:W-:Y:S02]  /*4a70*/  FMUL.FTZ R166, R230, R20 ;  /* 0x00000014e6a67220 */ /* 0x000fe40000410000 */
[----:B------:R-:W-:Y:S02]  /*4a80*/  FFMA.FTZ R20, -R189, R189, 1 ;  /* 0x3f800000bd147423 */ /* 0x000fe400000101bd */
[----:B------:R-:W-:Y:S02]  /*4a90*/  FMUL.FTZ R169, R165, R17 ;  /* 0x00000011a5a97220 */ /* 0x000fe40000410000 */
[----:B------:R-:W-:Y:S02]  /*4aa0*/  FMUL.FTZ R168, R32, R16 ;  /* 0x0000001020a87220 */ /* 0x000fe40000410000 */
[----:B------:R-:W-:Y:S02]  /*4ab0*/  FMUL.FTZ R20, R20, c[0x0][0x2ec] ;  /* 0x0000bb0014147a20 */ /* 0x000fe40000410000 */
[----:B------:R-:W-:Y:S02]  /*4ac0*/  FFMA.FTZ R21, -R244, R244, 1 ;  /* 0x3f800000f4157423 */ /* 0x000fe400000101f4 */
[----:B------:R-:W-:Y:S02]  /*4ad0*/  FMUL.FTZ R170, R166, R20 ;  /* 0x00000014a6aa7220 */ /* 0x000fe40000410000 */
[----:B------:R-:W-:Y:S02]  /*4ae0*/  FMUL.FTZ R21, R21, c[0x0][0x2ec] ;  /* 0x0000bb0015157a20 */ /* 0x000fe40000410000 */
[----:B------:R-:W-:Y:S04]  /*4af0*/  FFMA.FTZ R20, -R232, R232, 1 ;  /* 0x3f800000e8147423 */ /* 0x000fe800000101e8 */
[----:B------:R-:W-:Y:S02]  /*4b00*/  FMUL.FTZ R20, R20, c[0x0][0x2ec] ;  /* 0x0000bb0014147a20 */ /* 0x000fe40000410000 */
[C---:B--2---:R-:W-:Y:S02]  /*4b10*/  FADD.FTZ R7, -R4.reuse, R7 ;  /* 0x0000000704077221 */ /* 0x044fe40000010100 */
[----:B------:R-:W-:Y:S02]  /*4b20*/  FADD.FTZ R16, -R4, R6 ;  /* 0x0000000604107221 */ /* 0x000fe40000010100 */
[----:B------:R-:W-:Y:S02]  /*4b30*/  FMUL.FTZ R7, R52, R7 ;  /* 0x0000000734077220 */ /* 0x000fe40000410000 */
[----:B------:R-:W-:Y:S02]  /*4b40*/  FFMA.FTZ R6, -R228, R228, 1 ;  /* 0x3f800000e4067423 */ /* 0x000fe400000101e4 */
[----:B------:R-:W-:Y:S02]  /*4b50*/  FADD.FTZ R18, -R4, R18 ;  /* 0x0000001204127221 */ /* 0x000fe40000010100 */
[----:B------:R-:W-:Y:S02]  /*4b60*/  FMUL.FTZ R165, R7, R5 ;  /* 0x0000000507a57220 */ /* 0x000fe40000410000 */
[----:B------:R-:W-:Y:S02]  /*4b70*/  FFMA.FTZ R5, -R198, R198, 1 ;  /* 0x3f800000c6057423 */ /* 0x000fe400000101c6 */
[----:B------:R-:W-:Y:S02]  /*4b80*/  FMUL.FTZ R16, R53, R16 ;  /* 0x0000001035107220 */ /* 0x000fe40000410000 */
[----:B------:R-:W-:Y:S01]  /*4b90*/  FMUL.FTZ R6, R6, c[0x0][0x2ec] ;  /* 0x0000bb0006067a20 */ /* 0x000fe20000410000 */
[----:B------:R1:W5:Y:S01]  /*4ba0*/  LDL.LU R53, [R1+0xb0] ;  /* 0x0000b00001357983 */ /* 0x0003620000300800 */
[C---:B------:R-:W-:Y:S02]  /*4bb0*/  FADD.FTZ R19, -R4.reuse, R19 ;  /* 0x0000001304137221 */ /* 0x040fe40000010100 */
[----:B------:R-:W-:Y:S01]  /*4bc0*/  FMUL.FTZ R164, R249, R18 ;  /* 0x00000012f9a47220 */ /* 0x000fe20000410000 */
[----:B------:R1:W5:Y:S01]  /*4bd0*/  LDL.LU R52, [R1+0xac] ;  /* 0x0000ac0001347983 */ /* 0x0003620000300800 */
[C---:B------:R-:W-:Y:S02]  /*4be0*/  FADD.FTZ R17, -R4.reuse, R22 ;  /* 0x0000001604117221 */ /* 0x040fe40000010100 */
[----:B------:R-:W-:Y:S02]  /*4bf0*/  FADD.FTZ R23, -R4, R23 ;  /* 0x0000001704177221 */ /* 0x000fe40000010100 */
[----:B------:R-:W-:Y:S02]  /*4c00*/  FFMA.FTZ R7, -R196, R196, 1 ;  /* 0x3f800000c4077423 */ /* 0x000fe400000101c4 */
[----:B------:R-:W-:Y:S02]  /*4c10*/  FMUL.FTZ R5, R5, c[0x0][0x2ec] ;  /* 0x0000bb0005057a20 */ /* 0x000fe40000410000 */
[C---:B------:R-:W-:Y:S02]  /*4c20*/  FADD.FTZ R34, -R4.reuse, R34 ;  /* 0x0000002204227221 */ /* 0x040fe40000010100 */
[----:B------:R-:W-:Y:S02]  /*4c30*/  FADD.FTZ R32, -R4, R35 ;  /* 0x0000002304207221 */ /* 0x000fe40000010100 */
[----:B------:R-:W-:Y:S02]  /*4c40*/  FFMA.FTZ R4, -R183, R183, 1 ;  /* 0x3f800000b7047423 */ /* 0x000fe400000101b7 */
[----:B------:R-:W-:Y:S02]  /*4c50*/  FMUL.FTZ R166, R16, R6 ;  /* 0x0000000610a67220 */ /* 0x000fe40000410000 */
        /* <DEDUP_REMOVED lines=22> */
[----:B------:R-:W-:Y:S02]  /*4dc0*/  FADD.FTZ R6, -R2, R12 ;  /* 0x0000000c02067221 */ /* 0x000fe40000010100 */
[----:B------:R-:W-:Y:S02]  /*4dd0*/  FMUL.FTZ R5, R50, R5 ;  /* 0x0000000532057220 */ /* 0x000fe40000410000 */
[----:B------:R-:W-:Y:S01]  /*4de0*/  FMUL.FTZ R35, R17, R16 ;  /* 0x0000001011237220 */ /* 0x000fe20000410000 */
[----:B------:R1:W5:Y:S01]  /*4df0*/  LDL.LU R50, [R1+0xa4] ;  /* 0x0000a40001327983 */ /* 0x0003620000300800 */
[----:B------:R-:W-:Y:S02]  /*4e00*/  FADD.FTZ R8, -R2, R13 ;  /* 0x0000000d02087221 */ /* 0x000fe40000010100 */
[----:B------:R-:W-:Y:S02]  /*4e10*/  FMUL.FTZ R6, R49, R6 ;  /* 0x0000000631067220 */ /* 0x000fe40000410000 */
[----:B------:R-:W-:Y:S01]  /*4e20*/  FFMA.FTZ R17, -R242, R242, 1 ;  /* 0x3f800000f2117423 */ /* 0x000fe200000101f2 */
[----:B------:R1:W5:Y:S01]  /*4e30*/  LDL.LU R49, [R1+0xa0] ;  /* 0x0000a00001317983 */ /* 0x0003620000300800 */
[----:B------:R-:W-:Y:S02]  /*4e40*/  FFMA.FTZ R23, -R238, R238, 1 ;  /* 0x3f800000ee177423 */ /* 0x000fe400000101ee */
[----:B------:R-:W-:Y:S02]  /*4e50*/  FMUL.FTZ R8, R48, R8 ;  /* 0x0000000830087220 */ /* 0x000fe40000410000 */
[----:B------:R-:W-:Y:S01]  /*4e60*/  FMUL.FTZ R17, R17, c[0x0][0x2ec] ;  /* 0x0000bb0011117a20 */ /* 0x000fe20000410000 */
[----:B------:R1:W5:Y:S01]  /*4e70*/  LDL.LU R48, [R1+0x9c] ;  /* 0x00009c0001307983 */ /* 0x0003620000300800 */
[----:B------:R-:W-:Y:S02]  /*4e80*/  FMUL.FTZ R23, R23, c[0x0][0x2ec] ;  /* 0x0000bb0017177a20 */ /* 0x000fe40000410000 */
        /* <DEDUP_REMOVED lines=29> */
[----:B------:R-:W-:Y:S02]  /*5060*/  FFMA.FTZ R28, -R193, R193, 1 ;  /* 0x3f800000c11c7423 */ /* 0x000fe400000101c1 */
[----:B------:R-:W-:Y:S02]  /*5070*/  FMUL.FTZ R29, R5, R29 ;  /* 0x0000001d051d7220 */ /* 0x000fe40000410000 */
[----:B------:R-:W-:Y:S02]  /*5080*/  FADD.FTZ R5, -R0, R14 ;  /* 0x0000000e00057221 */ /* 0x000fe40000010100 */
[----:B------:R-:W-:Y:S02]  /*5090*/  FMUL.FTZ R4, R42, R4 ;  /* 0x000000042a047220 */ /* 0x000fe40000410000 */
[----:B------:R-:W-:Y:S01]  /*50a0*/  FMUL.FTZ R22, R8, R22 ;  /* 0x0000001608167220 */ /* 0x000fe20000410000 */
[----:B------:R1:W5:Y:S01]  /*50b0*/  LDL.LU R42, [R1+0x84] ;  /* 0x00008400012a7983 */ /* 0x0003620000300800 */
[----:B------:R-:W-:Y:S02]  /*50c0*/  FMUL.FTZ R28, R28, c[0x0][0x2ec] ;  /* 0x0000bb001c1c7a20 */ /* 0x000fe40000410000 */
[----:B------:R-:W-:Y:S02]  /*50d0*/  FADD.FTZ R8, -R0, R15 ;  /* 0x0000000f00087221 */ /* 0x000fe40000010100 */
[----:B------:R-:W-:Y:S02]  /*50e0*/  FMUL.FTZ R5, R41, R5 ;  /* 0x0000000529057220 */ /* 0x000fe40000410000 */
[----:B------:R-:W-:Y:S01]  /*50f0*/  FMUL.FTZ R28, R6, R28 ;  /* 0x0000001c061c7220 */ /* 0x000fe20000410000 */
[----:B------:R1:W5:Y:S01]  /*5100*/  LDL.LU R41, [R1+0x80] ;  /* 0x0000800001297983 */ /* 0x0003620000300800 */
[----:B------:R-:W-:Y:S02]  /*5110*/  FMUL.FTZ R8, R40, R8 ;  /* 0x0000000828087220 */ /* 0x000fe40000410000 */
[----:B------:R-:W-:Y:S01]  /*5120*/  FFMA.FTZ R6, -R39, R39, 1 ;  /* 0x3f80000027067423 */ /* 0x000fe20000010127 */
[----:B------:R1:W5:Y:S01]  /*5130*/  LDL.LU R40, [R1+0x7c] ;  /* 0x00007c0001287983 */ /* 0x0003620000300800 */
[----:B------:R-:W-:Y:S02]  /*5140*/  FFMA.FTZ R9, -R252, R252, 1 ;  /* 0x3f800000fc097423 */ /* 0x000fe400000101fc */
[----:B------:R-:W-:Y:S01]  /*5150*/  FFMA.FTZ R14, -R251, R251, 1 ;  /* 0x3f800000fb0e7423 */ /* 0x000fe200000101fb */
[----:B------:R1:W5:Y:S01]  /*5160*/  LDL.LU R39, [R1+0x78] ;  /* 0x0000780001277983 */ /* 0x0003620000300800 */
[----:B------:R-:W-:Y:S02]  /*5170*/  FMUL.FTZ R6, R6, c[0x0][0x2ec] ;  /* 0x0000bb0006067a20 */ /* 0x000fe40000410000 */
[----:B------:R-:W-:Y:S02]  /*5180*/  FMUL.FTZ R9, R9, c[0x0][0x2ec] ;  /* 0x0000bb0009097a20 */ /* 0x000fe40000410000 */
        /* <DEDUP_REMOVED lines=19> */
[----:B------:R-:W-:Y:S02]  /*52c0*/  FFMA.FTZ R19, -R231, R231, 1 ;  /* 0x3f800000e7137423 */ /* 0x000fe400000101e7 */
[----:B------:R-:W-:Y:S02]  /*52d0*/  IMAD R241, R241, c[0x0][0x1c0], RZ ;  /* 0x00007000f1f17a24 */ /* 0x000fe400078e02ff */
        /* <DEDUP_REMOVED lines=9> */
[----:B------:R-:W-:Y:S01]  /*5370*/  FMUL.FTZ R19, R5, R19 ;  /* 0x0000001305137220 */ /* 0x000fe20000410000 */
[----:B------:R-:W-:-:S05]  /*5380*/  @!P0 BRA `(.L_x_798) ;  /* 0x0000016000008947 */ /* 0x000fca0003800000 */
[----:B-1----:R-:W-:Y:S01]  /*5390*/  IMAD.MOV.U32 R5, RZ, RZ, c[0x0][0x190] ;  /* 0x00006400ff057624 */ /* 0x002fe200078e00ff */
        /* <DEDUP_REMOVED lines=21> */
.L_x_798:
[----:B-1----:R-:W-:Y:S02]  /*54f0*/  F2FP.BF16.PACK_AB R12, R173, R180 ;  /* 0x000000b4ad0c723e */ /* 0x002fe400000010ff */
        /* <DEDUP_REMOVED lines=41> */
[----:B------:R-:W3:Y:S05]  /*5790*/  LDSM.16.MT88.4 R24, [R2+0x2000] ;  /* 0x002000000218783b */ /* 0x000eea0000004200 */
[----:B------:R-:W-:Y:S05]  /*57a0*/  LDSM.16.MT88.4 R28, [R0+0x8800] ;  /* 0x00880000001c783b */ /* 0x000fea0000004200 */
[----:B------:R-:W-:Y:S05]  /*57b0*/  LDSM.16.MT88.4 R32, [R205+0x22800] ;  /* 0x02280000cd20783b */ /* 0x000fea0000004200 */
[----:B------:R-:W-:Y:S01]  /*57c0*/  LDSM.16.MT88.4 R164, [R2+0x800] ;  /* 0x0008000002a4783b */ /* 0x000fe20000004200 */
[-C--:B-1---5:R-:W-:Y:S04]  /*57d0*/  HMMA.16816.F32.BF16 R36, R4, R8.reuse, R36 ;  /* 0x000000080424723c */ /* 0x0a2fe80000041824 */
        /* <DEDUP_REMOVED lines=99> */
.L_x_799:
[----:B------:R-:W-:Y:S01]  /*5e10*/  LDSM.16.M88.4 R32, [R207+0x1c000] ;  /* 0x01c00000cf20783b */ /* 0x000fe20000000200 */
[----:B------:R-:W-:Y:S01]  /*5e20*/  IMAD.MOV.U32 R189, RZ, RZ, c[0x0][0x22c] ;  /* 0x00008b00ffbd7624 */ /* 0x000fe200078e00ff */
[----:B------:R-:W-:Y:S02]  /*5e30*/  ULOP3.LUT UR7, UR8, 0x1, URZ, 0xc0, !UPT ;  /* 0x0000000108077892 */ /* 0x000fe4000f8ec03f */
[----:B------:R-:W-:Y:S01]  /*5e40*/  UISETP.GT.AND UP2, UPT, UR8, UR4, UPT ;  /* 0x000000040800728c */ /* 0x000fe2000bf44270 */
[----:B------:R-:W2:Y:S01]  /*5e50*/  LDSM.16.MT88.4 R16, [R204] ;  /* 0x00000000cc10783b */ /* 0x000ea20000004200 */
[----:B------:R-:W-:Y:S01]  /*5e60*/  IMAD R189, R189, c[0x0][0x1c0], RZ ;  /* 0x00007000bdbd7a24 */ /* 0x000fe200078e02ff */
[----:B------:R-:W-:Y:S02]  /*5e70*/  UISETP.NE.U32.AND UP0, UPT, UR7, 0x1, UPT ;  /* 0x000000010700788c */ /* 0x000fe4000bf05070 */
[----:B------:R-:W-:Y:S01]  /*5e80*/  UIADD3 UR8, UR8, -0x1, URZ ;  /* 0xffffffff08087890 */ /* 0x000fe2000fffe03f */
[----:B------:R-:W3:Y:S01]  /*5e90*/  LDSM.16.M88.4 R28, [R207+0x1d000] ;  /* 0x01d00000cf1c783b */ /* 0x000ee20000000200 */
[----:B------:R-:W-:Y:S04]  /*5ea0*/  IMAD.SHL.U32 R189, R189, 0x20, RZ ;  /* 0x00000020bdbd7824 */ /* 0x000fe800078e00ff */
[----:B------:R-:W4:Y:S05]  /*5eb0*/  LDSM.16.MT88.4 R164, [R204+0x4000] ;  /* 0x00400000cca4783b */ /* 0x000f2a0000004200 */
[----:B------:R-:W5:Y:S05]  /*5ec0*/  LDL R188, [R1+0x3c] ;  /* 0x00003c0001bc7983 */ /* 0x000f6a0000100800 */
[----:B------:R-:W-:Y:S05]  /*5ed0*/  LDSM.16.M88.4 R168, [R208+0x1c000] ;  /* 0x01c00000d0a8783b */ /* 0x000fea0000000200 */
[----:B------:R-:W5:Y:S05]  /*5ee0*/  LDL R2, [R1+0x40] ;  /* 0x0000400001027983 */ /* 0x000f6a0000100800 */
[----:B------:R-:W1:Y:S05]  /*5ef0*/  LDSM.16.MT88.4 R172, [R204+0x800] ;  /* 0x00080000ccac783b */ /* 0x000e6a0000004200 */
[----:B------:R1:W5:Y:S02]  /*5f00*/  LDL R185, [R1+0xc] ;  /* 0x00000c0001b97983 */ /* 0x0003640000100800 */
[-C--:B-12---:R-:W-:Y:S03]  /*5f10*/  HMMA.16816.F32.BF16 R4, R32, R16.reuse, RZ ;  /* 0x000000102004723c */ /* 0x086fe600000418ff */
[----:B------:R-:W1:Y:S05]  /*5f20*/  LDSM.16.M88.4 R176, [R208+0x1d000] ;  /* 0x01d00000d0b0783b */ /* 0x000e6a0000000200 */
[----:B------:R2:W2:Y:S01]  /*5f30*/  LDL R0, [R1] ;  /* 0x0000000001007983 */ /* 0x0004a20000100800 */
[C---:B---3--:R-:W-:Y:S04]  /*5f40*/  HMMA.16816.F32.BF16 R8, R28.reuse, R16, RZ ;  /* 0x000000101c08723c */ /* 0x048fe800000418ff */
[----:B------:R-:W3:Y:S04]  /*5f50*/  LDSM.16.MT88.4 R180, [R204+0x4800] ;  /* 0x00480000ccb4783b */ /* 0x000ee80000004200 */
[-C--:B------:R-:W-:Y:S01]  /*5f60*/  HMMA.16816.F32.BF16 R12, R28, R18.reuse, RZ ;  /* 0x000000121c0c723c */ /* 0x080fe200000418ff */
[----:B------:R1:W2:Y:S05]  /*5f70*/  LDL R186, [R1+0x4] ;  /* 0x0000040001ba7983 */ /* 0x0002aa0000100800 */
[----:B------:R1:W2:Y:S02]  /*5f80*/  LDL R187, [R1+0x8] ;  /* 0x0000080001bb7983 */ /* 0x0002a40000100800 */
[C---:B------:R-:W-:Y:S08]  /*5f90*/  HMMA.16816.F32.BF16 R16, R32.reuse, R18, RZ ;  /* 0x000000122010723c */ /* 0x040ff000000418ff */
[-C--:B----4-:R-:W-:Y:S08]  /*5fa0*/  HMMA.16816.F32.BF16 R20, R32, R164.reuse, RZ ;  /* 0x000000a42014723c */ /* 0x090ff000000418ff */
        /* <DEDUP_REMOVED lines=9> */
[-C--:B---3--:R-:W-:Y:S08]  /*6040*/  HMMA.16816.F32.BF16 R20, R168, R180.reuse, R20 ;  /* 0x000000b4a814723c */ /* 0x088ff00000041814 */
[C---:B------:R-:W-:Y:S08]  /*6050*/  HMMA.16816.F32.BF16 R24, R176.reuse, R180, R24 ;  /* 0x000000b4b018723c */ /* 0x040ff00000041818 */
[-C--:B------:R-:W-:Y:S01]  /*6060*/  HMMA.16816.F32.BF16 R28, R176, R182.reuse, R28 ;  /* 0x000000b6b01c723c */ /* 0x080fe2000004181c */
[----:B------:R-:W3:Y:S07]  /*6070*/  LDSM.16.M88.4 R176, [R184+0x1d000] ;  /* 0x01d00000b8b0783b */ /* 0x000eee0000000200 */
[----:B------:R-:W-:Y:S01]  /*6080*/  HMMA.16816.F32.BF16 R32, R168, R182, R32 ;  /* 0x000000b6a820723c */ /* 0x000fe20000041820 */
[----:B------:R-:W4:Y:S05]  /*6090*/  LDSM.16.MT88.4 R168, [R204+0x5000] ;  /* 0x00500000cca8783b */ /* 0x000f2a0000004200 */
[----:B------:R-:W-:Y:S02]  /*60a0*/  LDSM.16.M88.4 R180, [R3+0x1d000] ;  /* 0x01d0000003b4783b */ /* 0x000fe40000000200 */
[-C--:B-1----:R-:W-:Y:S08]  /*60b0*/  HMMA.16816.F32.BF16 R4, R164, R172.reuse, R4 ;  /* 0x000000aca404723c */ /* 0x082ff00000041804 */
[C---:B---3--:R-:W-:Y:S08]  /*60c0*/  HMMA.16816.F32.BF16 R8, R176.reuse, R172, R8 ;  /* 0x000000acb008723c */ /* 0x048ff00000041808 */
[-C--:B------:R-:W-:Y:S08]  /*60d0*/  HMMA.16816.F32.BF16 R12, R176, R174.reuse, R12 ;  /* 0x000000aeb00c723c */ /* 0x080ff0000004180c */
[C---:B------:R-:W-:Y:S01]  /*60e0*/  HMMA.16816.F32.BF16 R16, R164.reuse, R174, R16 ;  /* 0x000000aea410723c */ /* 0x040fe20000041810 */
[----:B------:R-:W-:Y:S07]  /*60f0*/  LDSM.16.M88.4 R172, [R3+0x1c000] ;  /* 0x01c0000003ac783b */ /* 0x000fee0000000200 */
[-C--:B----4-:R-:W-:Y:S08]  /*6100*/  HMMA.16816.F32.BF16 R20, R164, R168.reuse, R20 ;  /* 0x000000a8a414723c */ /* 0x090ff00000041814 */
[C---:B------:R-:W-:Y:S08]  /*6110*/  HMMA.16816.F32.BF16 R24, R176.reuse, R168, R24 ;  /* 0x000000a8b018723c */ /* 0x040ff00000041818 */
[-C--:B------:R-:W-:Y:S01]  /*6120*/  HMMA.16816.F32.BF16 R28, R176, R170.reuse, R28 ;  /* 0x000000aab01c723c */ /* 0x080fe2000004181c */
[----:B------:R-:W1:Y:S07]  /*6130*/  LDSM.16.MT88.4 R176, [R204+0x1800] ;  /* 0x00180000ccb0783b */ /* 0x000e6e0000004200 */
[----:B------:R-:W-:Y:S01]  /*6140*/  HMMA.16816.F32.BF16 R32, R164, R170, R32 ;  /* 0x000000aaa420723c */ /* 0x000fe20000041820 */
[----:B------:R-:W3:Y:S05]  /*6150*/  LDSM.16.MT88.4 R164, [R204+0x5800] ;  /* 0x00580000cca4783b */ /* 0x000eea0000004200 */
[----:B------:R-:W-:Y:S02]  /*6160*/  LDSM.16.M88.4 R168, [R207+0x1e000] ;  /* 0x01e00000cfa8783b */ /* 0x000fe40000000200 */
[-C--:B-1----:R-:W-:Y:S08]  /*6170*/  HMMA.16816.F32.BF16 R4, R172, R176.reuse, R4 ;  /* 0x000000b0ac04723c */ /* 0x082ff00000041804 */
[C---:B------:R-:W-:Y:S08]  /*6180*/  HMMA.16816.F32.BF16 R8, R180.reuse, R176, R8 ;  /* 0x000000b0b408723c */ /* 0x040ff00000041808 */
        /* <DEDUP_REMOVED lines=14> */
[----:B------:R-:W1:Y:S07]  /*6270*/  LDSM.16.MT88.4 R176, [R204+0x2800] ;  /* 0x00280000ccb0783b */ /* 0x000e6e0000004200 */
[-C--:B----4-:R-:W-:Y:S08]  /*6280*/  HMMA.16816.F32.BF16 R20, R168, R164.reuse, R20 ;  /* 0x000000a4a814723c */ /* 0x090ff00000041814 */
        /* <DEDUP_REMOVED lines=26> */
[----:B------:R3:W4:Y:S07]  /*6430*/  LDSM.16.M88.4 R180, [R3+0x1f000] ;  /* 0x01f0000003b4783b */ /* 0x00072e0000000200 */
[----:B------:R-:W-:Y:S01]  /*6440*/  HMMA.16816.F32.BF16 R32, R168, R166, R32 ;  /* 0x000000a6a820723c */ /* 0x000fe20000041820 */
[----:B------:R-:W4:Y:S06]  /*6450*/  LDSM.16.MT88.4 R164, [R204+0x7800] ;  /* 0x00780000cca4783b */ /* 0x000f2c0000004200 */
[----:B-----5:R-:W-:Y:S01]  /*6460*/  @P0 IADD3 R168, P2, R188, UR6, RZ ;  /* 0x00000006bca80c10 */ /* 0x020fe2000ff5e0ff */
[----:B------:R-:W-:Y:S01]  /*6470*/  IMAD.MOV.U32 R188, RZ, RZ, c[0x0][0x22c] ;  /* 0x00008b00ffbc7624 */ /* 0x000fe200078e00ff */
[-C--:B-1----:R-:W-:Y:S01]  /*6480*/  HMMA.16816.F32.BF16 R4, R172, R176.reuse, R4 ;  /* 0x000000b0ac04723c */ /* 0x082fe20000041804 */
[----:B------:R-:W-:Y:S04]  /*6490*/  @UP3 UIADD3 UR6, UP1, UR6, -0x100, URZ ;  /* 0xffffff0006063890 */ /* 0x000fe8000ff3e03f */
[----:B------:R-:W-:Y:S01]  /*64a0*/  @P0 IADD3.X R169, R2, UR5, RZ, P2, !PT ;  /* 0x0000000502a90c10 */ /* 0x000fe200097fe4ff */
[----:B------:R-:W-:Y:S01]  /*64b0*/  IMAD R188, R188, c[0x0][0x1c0], RZ ;  /* 0x00007000bcbc7a24 */ /* 0x000fe200078e02ff */
[CC--:B------:R-:W-:Y:S01]  /*64c0*/  LEA R2, P2, R241.reuse, R218.reuse, 0x2 ;  /* 0x000000daf1027211 */ /* 0x0c0fe200078410ff */
[----:B------:R-:W-:Y:S02]  /*64d0*/  @UP3 UIADD3.X UR5, UR5, -0x1, URZ, UP1, !UPT ;  /* 0xffffffff05053890 */ /* 0x000fe40008ffe43f */
[----:B------:R-:W5:Y:S02]  /*64e0*/  @P0 LDG.E R185, [R168.64] ;  /* 0x00000024a8b90981 */ /* 0x000f64000c1e1900 */
[-C--:B---3--:R-:W-:Y:S01]  /*64f0*/  LEA.HI.X.SX32 R3, R241, R219.reuse, 0x2, P2 ;  /* 0x000000dbf1037211 */ /* 0x088fe200010f16ff */
[----:B------:R-:W-:Y:S02]  /*6500*/  IMAD R188, R188, 0x38, RZ ;  /* 0x00000038bcbc7824 */ /* 0x000fe400078e02ff */
[----:B--2---:R-:W2:Y:S05]  /*6510*/  @P0 LDG.E R0, [R168.64+0xa0] ;  /* 0x0000a024a8000981 */ /* 0x004eaa000c1e1900 */
[----:B------:R-:W3:Y:S01]  /*6520*/  @P0 LDG.E R186, [R168.64+0x80] ;  /* 0x00008024a8ba0981 */ /* 0x000ee2000c1e1900 */
[C---:B----4-:R-:W-:Y:S04]  /*6530*/  HMMA.16816.F32.BF16 R8, R180.reuse, R176, R8 ;  /* 0x000000b0b408723c */ /* 0x050fe80000041808 */
[----:B------:R-:W4:Y:S05]  /*6540*/  @P0 LDG.E R187, [R168.64+0x20] ;  /* 0x00002024a8bb0981 */ /* 0x000f2a000c1e1900 */
[----:B------:R-:W-:Y:S01]  /*6550*/  RED.E.ADD.F32.FTZ.RN.STRONG.GPU [R218.64], R4 ;  /* 0x00000004da00798e */ /* 0x000fe2000c10e7a4 */
[-C--:B------:R-:W-:Y:S04]  /*6560*/  HMMA.16816.F32.BF16 R12, R180, R178.reuse, R12 ;  /* 0x000000b2b40c723c */ /* 0x080fe8000004180c */
[----:B------:R-:W-:Y:S04]  /*6570*/  RED.E.ADD.F32.FTZ.RN.STRONG.GPU [R2.64], R5 ;  /* 0x000000050200798e */ /* 0x000fe8000c10e7a4 */
[C---:B------:R-:W-:Y:S08]  /*6580*/  HMMA.16816.F32.BF16 R16, R172.reuse, R178, R16 ;  /* 0x000000b2ac10723c */ /* 0x040ff00000041810 */
[-C--:B------:R-:W-:Y:S08]  /*6590*/  HMMA.16816.F32.BF16 R20, R172, R164.reuse, R20 ;  /* 0x000000a4ac14723c */ /* 0x080ff00000041814 */
[C---:B------:R-:W-:Y:S08]  /*65a0*/  HMMA.16816.F32.BF16 R24, R180.reuse, R164, R24 ;  /* 0x000000a4b418723c */ /* 0x040ff00000041818 */
[-C--:B------:R-:W-:Y:S08]  /*65b0*/  HMMA.16816.F32.BF16 R28, R180, R166.reuse, R28 ;  /* 0x000000a6b41c723c */ /* 0x080ff0000004181c */
[----:B------:R-:W-:Y:S01]  /*65c0*/  HMMA.16816.F32.BF16 R32, R172, R166, R32 ;  /* 0x000000a6ac20723c */ /* 0x000fe20000041820 */
[----:B-----5:R1:W-:Y:S05]  /*65d0*/  @P0 STL [R1+0xc], R185 ;  /* 0x00000cb901000387 */ /* 0x0203ea0000100800 */
[----:B------:R-:W5:Y:S05]  /*65e0*/  LDL R170, [R1+0x18] ;  /* 0x0000180001aa7983 */ /* 0x000f6a0000100800 */
[----:B--2---:R2:W-:Y:S01]  /*65f0*/  @P0 STL [R1], R0 ;  /* 0x0000000001000387 */ /* 0x0045e20000100800 */
[----:B-1----:R-:W-:Y:S04]  /*6600*/  IMAD.MOV.U32 R185, RZ, RZ, c[0x0][0x22c] ;  /* 0x00008b00ffb97624 */ /* 0x002fe800078e00ff */
[----:B------:R-:W-:Y:S04]  /*6610*/  IMAD R185, R185, c[0x0][0x1c0], RZ ;  /* 0x00007000b9b97a24 */ /* 0x000fe800078e02ff */
[----:B------:R-:W-:Y:S01]  /*6620*/  IMAD.SHL.U32 R185, R185, 0x10, RZ ;  /* 0x00000010b9b97824 */ /* 0x000fe200078e00ff */
[----:B--2---:R-:W2:Y:S05]  /*6630*/  LDL R0, [R1+0x24] ;  /* 0x0000240001007983 */ /* 0x004eaa0000100800 */
[----:B---3--:R1:W-:Y:S05]  /*6640*/  @P0 STL [R1+0x4], R186 ;  /* 0x000004ba01000387 */ /* 0x0083ea0000100800 */
[----:B----4-:R3:W-:Y:S01]  /*6650*/  @P0 STL [R1+0x8], R187 ;  /* 0x000008bb01000387 */ /* 0x0107e20000100800 */
[CC--:B------:R-:W-:Y:S04]  /*6660*/  LEA R164, P0, R185.reuse, R218.reuse, 0x2 ;  /* 0x000000dab9a47211 */ /* 0x0c0fe800078010ff */
[-C--:B------:R-:W-:Y:S02]  /*6670*/  LEA.HI.X.SX32 R165, R185, R219.reuse, 0x2, P0 ;  /* 0x000000dbb9a57211 */ /* 0x080fe400000f16ff */
[CC--:B------:R-:W-:Y:S03]  /*6680*/  LEA R166, P0, R189.reuse, R218.reuse, 0x2 ;  /* 0x000000dabda67211 */ /* 0x0c0fe600078010ff */
[----:B------:R4:W-:Y:S01]  /*6690*/  RED.E.ADD.F32.FTZ.RN.STRONG.GPU [R164.64], R6 ;  /* 0x00000006a400798e */ /* 0x0009e2000c10e7a4 */
[-C--:B------:R-:W-:Y:S01]  /*66a0*/  LEA.HI.X.SX32 R167, R189, R219.reuse, 0x2, P0 ;  /* 0x000000dbbda77211 */ /* 0x080fe200000f16ff */
[----:B-1----:R-:W-:Y:S04]  /*66b0*/  IMAD.MOV.U32 R186, RZ, RZ, c[0x0][0x22c] ;  /* 0x00008b00ffba7624 */ /* 0x002fe800078e00ff */
[----:B------:R-:W-:Y:S02]  /*66c0*/  IMAD R186, R186, c[0x0][0x1c0], RZ ;  /* 0x00007000baba7a24 */ /* 0x000fe400078e02ff */
[----:B---3--:R-:W-:Y:S02]  /*66d0*/  IMAD.MOV.U32 R187, RZ, RZ, c[0x0][0x22c] ;  /* 0x00008b00ffbb7624 */ /* 0x008fe400078e00ff */
[----:B------:R-:W-:Y:S02]  /*66e0*/  IMAD R186, R186, 0x18, RZ ;  /* 0x00000018baba7824 */ /* 0x000fe400078e02ff */
[----:B------:R-:W-:Y:S03]  /*66f0*/  IMAD R187, R187, c[0x0][0x1c0], RZ ;  /* 0x00007000bbbb7a24 */ /* 0x000fe600078e02ff */
[CC--:B------:R-:W-:Y:S01]  /*6700*/  LEA R168, P2, R186.reuse, R218.reuse, 0x2 ;  /* 0x000000dabaa87211 */ /* 0x0c0fe200078410ff */
[----:B------:R-:W-:Y:S03]  /*6710*/  IMAD R187, R187, 0x28, RZ ;  /* 0x00000028bbbb7824 */ /* 0x000fe600078e02ff */
[-C--:B------:R-:W-:Y:S01]  /*6720*/  LEA.HI.X.SX32 R169, R186, R219.reuse, 0x2, P2 ;  /* 0x000000dbbaa97211 */ /* 0x080fe200010f16ff */
[----:B------:R-:W-:Y:S01]  /*6730*/  IMAD.MOV.U32 R186, RZ, RZ, c[0x0][0x22c] ;  /* 0x00008b00ffba7624 */ /* 0x000fe200078e00ff */
[CC--:B----4-:R-:W-:Y:S02]  /*6740*/  LEA R164, P3, R187.reuse, R218.reuse, 0x2 ;  /* 0x000000dabba47211 */ /* 0x0d0fe400078610ff */
[-C--:B------:R-:W-:Y:S01]  /*6750*/  LEA R6, P0, R188, R218.reuse, 0x2 ;  /* 0x000000dabc067211 */ /* 0x080fe200078010ff */
[----:B------:R1:W-:Y:S01]  /*6760*/  RED.E.ADD.F32.FTZ.RN.STRONG.GPU [R168.64], R7 ;  /* 0x00000007a800798e */ /* 0x0003e2000c10e7a4 */
[-C--:B------:R-:W-:Y:S01]  /*6770*/  LEA.HI.X.SX32 R165, R187, R219.reuse, 0x2, P3 ;  /* 0x000000dbbba57211 */ /* 0x080fe200018f16ff */
[----:B------:R-:W-:Y:S02]  /*6780*/  IMAD R186, R186, c[0x0][0x1c0], RZ ;  /* 0x00007000baba7a24 */ /* 0x000fe400078e02ff */
[----:B------:R-:W-:Y:S01]  /*6790*/  IMAD.MOV.U32 R187, RZ, RZ, c[0x0][0x22c] ;  /* 0x00008b00ffbb7624 */ /* 0x000fe200078e00ff */
[----:B------:R3:W-:Y:S01]  /*67a0*/  RED.E.ADD.F32.FTZ.RN.STRONG.GPU [R166.64], R8 ;  /* 0x00000008a600798e */ /* 0x0007e2000c10e7a4 */
[----:B------:R-:W-:Y:S02]  /*67b0*/  IMAD R186, R186, 0x30, RZ ;  /* 0x00000030baba7824 */ /* 0x000fe400078e02ff */
[----:B------:R-:W-:Y:S02]  /*67c0*/  IMAD R187, R187, c[0x0][0x1c0], RZ ;  /* 0x00007000bbbb7a24 */ /* 0x000fe400078e02ff */
[----:B------:R4:W-:Y:S01]  /*67d0*/  RED.E.ADD.F32.FTZ.RN.STRONG.GPU [R164.64], R9 ;  /* 0x00000009a400798e */ /* 0x0009e2000c10e7a4 */
[CC--:B------:R-:W-:Y:S01]  /*67e0*/  LEA R4, P2, R186.reuse, R218.reuse, 0x2 ;  /* 0x000000daba047211 */ /* 0x0c0fe200078410ff */
[----:B------:R-:W-:Y:S03]  /*67f0*/  IMAD.SHL.U32 R187, R187, 0x10, RZ ;  /* 0x00000010bbbb7824 */ /* 0x000fe600078e00ff */
[-C--:B------:R-:W-:Y:S01]  /*6800*/  LEA.HI.X.SX32 R5, R186, R219.reuse, 0x2, P2 ;  /* 0x000000dbba057211 */ /* 0x080fe200010f16ff */
[----:B------:R-:W-:Y:S01]  /*6810*/  IMAD.MOV.U32 R186, RZ, RZ, c[0x0][0x22c] ;  /* 0x00008b00ffba7624 */ /* 0x000fe200078e00ff */
[----:B------:R-:W-:Y:S01]  /*6820*/  IADD3 R171, R187, 0x20, RZ ;  /* 0x00000020bbab7810 */ /* 0x000fe20007ffe0ff */
[----:B------:R-:W-:Y:S02]  /*6830*/  IMAD.MOV.U32 R187, RZ, RZ, c[0x0][0x22c] ;  /* 0x00008b00ffbb7624 */ /* 0x000fe400078e00ff */
[----:B------:R4:W-:Y:S01]  /*6840*/  RED.E.ADD.F32.FTZ.RN.STRONG.GPU [R4.64], R10 ;  /* 0x0000000a0400798e */ /* 0x0009e2000c10e7a4 */
[----:B------:R-:W-:Y:S02]  /*6850*/  IMAD R186, R186, c[0x0][0x1c0], RZ ;  /* 0x00007000baba7a24 */ /* 0x000fe400078e02ff */
[----:B------:R-:W-:Y:S02]  /*6860*/  IMAD R187, R187, c[0x0][0x1c0], RZ ;  /* 0x00007000bbbb7a24 */ /* 0x000fe400078e02ff */
[----:B------:R-:W-:Y:S01]  /*6870*/  IMAD.SHL.U32 R186, R186, 0x10, RZ ;  /* 0x00000010baba7824 */ /* 0x000fe200078e00ff */
[-C--:B-1----:R-:W-:Y:S01]  /*6880*/  LEA.HI.X.SX32 R7, R188, R219.reuse, 0x2, P0 ;  /* 0x000000dbbc077211 */ /* 0x082fe200000f16ff */
[----:B------:R-:W-:Y:S03]  /*6890*/  IMAD.SHL.U32 R187, R187, 0x10, RZ ;  /* 0x00000010bbbb7824 */ /* 0x000fe600078e00ff */
[C---:B------:R-:W-:Y:S01]  /*68a0*/  IADD3 R177, R186.reuse, 0x20, RZ ;  /* 0x00000020bab17810 */ /* 0x040fe20007ffe0ff */
[----:B------:R1:W-:Y:S01]  /*68b0*/  RED.E.ADD.F32.FTZ.RN.STRONG.GPU [R6.64], R11 ;  /* 0x0000000b0600798e */ /* 0x0003e2000c10e7a4 */
[----:B------:R-:W-:Y:S03]  /*68c0*/  IADD3 R176, R186, 0x20, RZ ;  /* 0x00000020bab07810 */ /* 0x000fe60007ffe0ff */
[----:B------:R-:W-:Y:S01]  /*68d0*/  IMAD.IADD R177, R241, 0x1, R177 ;  /* 0x00000001f1b17824 */ /* 0x000fe200078e02b1 */
[----:B---3--:R-:W-:Y:S01]  /*68e0*/  IADD3 R166, R187, 0x40, RZ ;  /* 0x00000040bba67810 */ /* 0x008fe20007ffe0ff */
[----:B----4-:R-:W3:Y:S01]  /*68f0*/  LDL R165, [R1+0x14] ;  /* 0x0000140001a57983 */ /* 0x010ee20000100800 */
[C---:B------:R-:W-:Y:S04]  /*6900*/  IMAD.IADD R176, R241.reuse, 0x1, R176 ;  /* 0x00000001f1b07824 */ /* 0x040fe800078e02b0 */
[----:B------:R-:W4:Y:S01]  /*6910*/  LDL R164, [R1+0x20] ;  /* 0x0000200001a47983 */ /* 0x000f220000100800 */
[----:B------:R-:W-:Y:S04]  /*6920*/  IMAD.IADD R176, R241, 0x1, R176 ;  /* 0x00000001f1b07824 */ /* 0x000fe800078e02b0 */
[----:B------:R-:W-:Y:S01]  /*6930*/  RED.E.ADD.F32.FTZ.RN.STRONG.GPU [R218.64+0x80], R16 ;  /* 0x00008010da00798e */ /* 0x000fe2000c10e7a4 */
[CC--:B------:R-:W-:Y:S04]  /*6940*/  LEA R4, P0, R171.reuse, R218.reuse, 0x2 ;  /* 0x000000daab047211 */ /* 0x0c0fe800078010ff */
[----:B------:R1:W-:Y:S01]  /*6950*/  RED.E.ADD.F32.FTZ.RN.STRONG.GPU [R2.64+0x80], R17 ;  /* 0x000080110200798e */ /* 0x0003e2000c10e7a4 */
[-C--:B------:R-:W-:Y:S02]  /*6960*/  LEA.HI.X.SX32 R5, R171, R219.reuse, 0x2, P0 ;  /* 0x000000dbab057211 */ /* 0x080fe400000f16ff */
[-C--:B------:R-:W-:Y:S02]  /*6970*/  LEA R10, P0, R176, R218.reuse, 0x2 ;  /* 0x000000dab00a7211 */ /* 0x080fe400078010ff */
[----:B------:R-:W-:Y:S01]  /*6980*/  IADD3 R171, R186, 0x20, RZ ;  /* 0x00000020baab7810 */ /* 0x000fe20007ffe0ff */
[----:B------:R1:W-:Y:S02]  /*6990*/  RED.E.ADD.F32.FTZ.RN.STRONG.GPU [R4.64], R18 ;  /* 0x000000120400798e */ /* 0x0003e4000c10e7a4 */
[-C--:B-1----:R-:W-:Y:S01]  /*69a0*/  LEA R6, P2, R177, R218.reuse, 0x2 ;  /* 0x000000dab1067211 */ /* 0x082fe200078410ff */
[----:B------:R-:W-:Y:S01]  /*69b0*/  IMAD.MOV.U32 R186, RZ, RZ, c[0x0][0x22c] ;  /* 0x00008b00ffba7624 */ /* 0x000fe200078e00ff */
[-C--:B------:R-:W-:Y:S01]  /*69c0*/  LEA.HI.X.SX32 R11, R176, R219.reuse, 0x2, P0 ;  /* 0x000000dbb00b7211 */ /* 0x080fe200000f16ff */
[----:B------:R-:W-:Y:S01]  /*69d0*/  IMAD.IADD R171, R241, 0x1, R171 ;  /* 0x00000001f1ab7824 */ /* 0x000fe200078e02ab */
[-C--:B------:R-:W-:Y:S01]  /*69e0*/  LEA.HI.X.SX32 R7, R177, R219.reuse, 0x2, P2 ;  /* 0x000000dbb1077211 */ /* 0x080fe200010f16ff */
[----:B------:R-:W-:Y:S02]  /*69f0*/  IMAD R186, R186, c[0x0][0x1c0], RZ ;  /* 0x00007000baba7a24 */ /* 0x000fe400078e02ff */
[C---:B------:R-:W-:Y:S02]  /*6a00*/  IMAD.IADD R171, R241.reuse, 0x1, R171 ;  /* 0x00000001f1ab7824 */ /* 0x040fe400078e02ab */
[----:B------:R-:W-:Y:S01]  /*6a10*/  RED.E.ADD.F32.FTZ.RN.STRONG.GPU [R6.64], R19 ;  /* 0x000000130600798e */ /* 0x000fe2000c10e7a4 */
[----:B------:R-:W-:Y:S02]  /*6a20*/  IMAD.SHL.U32 R186, R186, 0x10, RZ ;  /* 0x00000010baba7824 */ /* 0x000fe400078e00ff */
[----:B------:R-:W-:Y:S02]  /*6a30*/  IMAD.IADD R171, R241, 0x1, R171 ;  /* 0x00000001f1ab7824 */ /* 0x000fe400078e02ab */
[----:B------:R1:W-:Y:S01]  /*6a40*/  RED.E.ADD.F32.FTZ.RN.STRONG.GPU [R10.64], R12 ;  /* 0x0000000c0a00798e */ /* 0x0003e2000c10e7a4 */
[C---:B------:R-:W-:Y:S02]  /*6a50*/  IADD3 R168, R186.reuse, 0x40, RZ ;  /* 0x00000040baa87810 */ /* 0x040fe40007ffe0ff */
[-C--:B------:R-:W-:Y:S02]  /*6a60*/  LEA R8, P3, R171, R218.reuse, 0x2 ;  /* 0x000000daab087211 */ /* 0x080fe400078610ff */
[----:B------:R-:W-:Y:S01]  /*6a70*/  IADD3 R167, R186, 0x40, RZ ;  /* 0x00000040baa77810 */ /* 0x000fe20007ffe0ff */
[----:B------:R-:W-:Y:S01]  /*6a80*/  IMAD.IADD R168, R241, 0x1, R168 ;  /* 0x00000001f1a87824 */ /* 0x000fe200078e02a8 */
[-C--:B------:R-:W-:Y:S02]  /*6a90*/  LEA.HI.X.SX32 R9, R171, R219.reuse, 0x2, P3 ;  /* 0x000000dbab097211 */ /* 0x080fe400018f16ff */
[----:B------:R-:W-:Y:S01]  /*6aa0*/  IADD3 R17, R185, 0x60, RZ ;  /* 0x00000060b9117810 */ /* 0x000fe20007ffe0ff */
[----:B------:R-:W-:Y:S02]  /*6ab0*/  IMAD.IADD R167, R241, 0x1, R167 ;  /* 0x00000001f1a77824 */ /* 0x000fe400078e02a7 */
[----:B------:R-:W-:Y:S01]  /*6ac0*/  RED.E.ADD.F32.FTZ.RN.STRONG.GPU [R8.64], R13 ;  /* 0x0000000d0800798e */ /* 0x000fe2000c10e7a4 */
[----:B------:R-:W-:Y:S01]  /*6ad0*/  IADD3 R18, R185, 0x60, RZ ;  /* 0x00000060b9127810 */ /* 0x000fe20007ffe0ff */
[C---:B------:R-:W-:Y:S02]  /*6ae0*/  IMAD.IADD R167, R241.reuse, 0x1, R167 ;  /* 0x00000001f1a77824 */ /* 0x040fe400078e02a7 */
[C---:B------:R-:W-:Y:S02]  /*6af0*/  IMAD.IADD R17, R241.reuse, 0x1, R17 ;  /* 0x00000001f1117824 */ /* 0x040fe400078e0211 */
[C---:B------:R-:W-:Y:S02]  /*6b00*/  IMAD.IADD R18, R241.reuse, 0x1, R18 ;  /* 0x00000001f1127824 */ /* 0x040fe400078e0212 */
[----:B------:R-:W-:Y:S01]  /*6b10*/  IMAD.IADD R17, R241, 0x1, R17 ;  /* 0x00000001f1117824 */ /* 0x000fe200078e0211 */
[----:B-1----:R-:W4:Y:S01]  /*6b20*/  LDL R12, [R1+0x10] ;  /* 0x00001000010c7983 */ /* 0x002f220000100800 */
[CC--:B-----5:R-:W-:Y:S04]  /*6b30*/  LEA R4, P2, R170.reuse, R218.reuse, 0x2 ;  /* 0x000000daaa047211 */ /* 0x0e0fe800078410ff */
[-C--:B------:R-:W-:Y:S05]  /*6b40*/  LEA.HI.X.SX32 R5, R170, R219.reuse, 0x2, P2 ;  /* 0x000000dbaa057211 */ /* 0x080fea00010f16ff */
[----:B------:R1:W-:Y:S01]  /*6b50*/  RED.E.ADD.F32.FTZ.RN.STRONG.GPU [R4.64], R14 ;  /* 0x0000000e0400798e */ /* 0x0003e2000c10e7a4 */
[CC--:B--2---:R-:W-:Y:S04]  /*6b60*/  LEA R6, P0, R0.reuse, R218.reuse, 0x2 ;  /* 0x000000da00067211 */ /* 0x0c4fe800078010ff */
[-C--:B------:R-:W-:Y:S02]  /*6b70*/  LEA.HI.X.SX32 R7, R0, R219.reuse, 0x2, P0 ;  /* 0x000000db00077211 */ /* 0x080fe400000f16ff */
[----:B------:R-:W2:Y:S01]  /*6b80*/  LDL R0, [R1+0x1c] ;  /* 0x00001c0001007983 */ /* 0x000ea20000100800 */
[CC--:B-1----:R-:W-:Y:S04]  /*6b90*/  LEA R4, P0, R166.reuse, R218.reuse, 0x2 ;  /* 0x000000daa6047211 */ /* 0x0c2fe800078010ff */
[----:B------:R1:W-:Y:S01]  /*6ba0*/  RED.E.ADD.F32.FTZ.RN.STRONG.GPU [R6.64], R15 ;  /* 0x0000000f0600798e */ /* 0x0003e2000c10e7a4 */
[-C--:B------:R-:W-:Y:S02]  /*6bb0*/  LEA.HI.X.SX32 R5, R166, R219.reuse, 0x2, P0 ;  /* 0x000000dba6057211 */ /* 0x080fe400000f16ff */
[----:B------:R-:W-:Y:S01]  /*6bc0*/  IADD3 R166, R186, 0x40, RZ ;  /* 0x00000040baa67810 */ /* 0x000fe20007ffe0ff */
[----:B------:R-:W-:Y:S01]  /*6bd0*/  IMAD.MOV.U32 R186, RZ, RZ, c[0x0][0x22c] ;  /* 0x00008b00ffba7624 */ /* 0x000fe200078e00ff */
[----:B------:R-:W-:Y:S01]  /*6be0*/  RED.E.ADD.F32.FTZ.RN.STRONG.GPU [R218.64+0x100], R20 ;  /* 0x00010014da00798e */ /* 0x000fe2000c10e7a4 */
[-C--:B------:R-:W-:Y:S02]  /*6bf0*/  LEA R10, P0, R167, R218.reuse, 0x2 ;  /* 0x000000daa70a7211 */ /* 0x080fe400078010ff */
[----:B------:R-:W-:Y:S02]  /*6c00*/  IMAD.IADD R166, R241, 0x1, R166 ;  /* 0x00000001f1a67824 */ /* 0x000fe400078e02a6 */
[----:B------:R-:W-:Y:S01]  /*6c10*/  RED.E.ADD.F32.FTZ.RN.STRONG.GPU [R2.64+0x100], R21 ;  /* 0x000100150200798e */ /* 0x000fe2000c10e7a4 */
[-C--:B------:R-:W-:Y:S01]  /*6c20*/  LEA.HI.X.SX32 R11, R167, R219.reuse, 0x2, P0 ;  /* 0x000000dba70b7211 */ /* 0x080fe200000f16ff */
[C---:B------:R-:W-:Y:S02]  /*6c30*/  IMAD.IADD R166, R241.reuse, 0x1, R166 ;  /* 0x00000001f1a67824 */ /* 0x040fe400078e02a6 */
[----:B------:R-:W-:Y:S01]  /*6c40*/  IMAD R186, R186, c[0x0][0x1c0], RZ ;  /* 0x00007000baba7a24 */ /* 0x000fe200078e02ff */
[----:B------:R-:W-:Y:S01]  /*6c50*/  RED.E.ADD.F32.FTZ.RN.STRONG.GPU [R4.64], R22 ;  /* 0x000000160400798e */ /* 0x000fe2000c10e7a4 */
[----:B------:R-:W-:Y:S02]  /*6c60*/  IMAD.IADD R166, R241, 0x1, R166 ;  /* 0x00000001f1a67824 */ /* 0x000fe400078e02a6 */
[----:B------:R-:W-:Y:S03]  /*6c70*/  IMAD.SHL.U32 R186, R186, 0x10, RZ ;  /* 0x00000010baba7824 */ /* 0x000fe600078e00ff */
[-C--:B------:R-:W-:Y:S02]  /*6c80*/  LEA R8, P3, R166, R218.reuse, 0x2 ;  /* 0x000000daa6087211 */ /* 0x080fe400078610ff */
[----:B------:R-:W-:Y:S02]  /*6c90*/  IADD3 R16, R186, 0x60, RZ ;  /* 0x00000060ba107810 */ /* 0x000fe40007ffe0ff */
[-C--:B------:R-:W-:Y:S02]  /*6ca0*/  LEA.HI.X.SX32 R9, R166, R219.reuse, 0x2, P3 ;  /* 0x000000dba6097211 */ /* 0x080fe400018f16ff */
[CC--:B-1----:R-:W-:Y:S04]  /*6cb0*/  LEA R6, P2, R168.reuse, R218.reuse, 0x2 ;  /* 0x000000daa8067211 */ /* 0x0c2fe800078410ff */
[-C--:B------:R-:W-:Y:S02]  /*6cc0*/  LEA.HI.X.SX32 R7, R168, R219.reuse, 0x2, P2 ;  /* 0x000000dba8077211 */ /* 0x080fe400010f16ff */
[----:B------:R-:W-:Y:S05]  /*6cd0*/  LDSM.16.MT88.4 R168, [R206+0x2800] ;  /* 0x00280000cea8783b */ /* 0x000fea0000004200 */
[----:B------:R-:W-:Y:S05]  /*6ce0*/  RED.E.ADD.F32.FTZ.RN.STRONG.GPU [R6.64], R23 ;  /* 0x000000170600798e */ /* 0x000fea000c10e7a4 */
[----:B------:R-:W-:Y:S05]  /*6cf0*/  RED.E.ADD.F32.FTZ.RN.STRONG.GPU [R10.64], R24 ;  /* 0x000000180a00798e */ /* 0x000fea000c10e7a4 */
[----:B------:R1:W-:Y:S05]  /*6d00*/  RED.E.ADD.F32.FTZ.RN.STRONG.GPU [R8.64], R25 ;  /* 0x000000190800798e */ /* 0x0003ea000c10e7a4 */
[----:B------:R-:W-:Y:S01]  /*6d10*/  LDSM.16.MT88.4 R20, [R206+0x2000] ;  /* 0x00200000ce14783b */ /* 0x000fe20000004200 */
[-C--:B-1----:R-:W-:Y:S02]  /*6d20*/  LEA R8, P4, R17, R218.reuse, 0x2 ;  /* 0x000000da11087211 */ /* 0x082fe400078810ff */
[-C--:B---3--:R-:W-:Y:S02]  /*6d30*/  LEA R4, P2, R165, R218.reuse, 0x2 ;  /* 0x000000daa5047211 */ /* 0x088fe400078410ff */
[-C--:B------:R-:W-:Y:S02]  /*6d40*/  LEA.HI.X.SX32 R9, R17, R219.reuse, 0x2, P4 ;  /* 0x000000db11097211 */ /* 0x080fe400020f16ff */
[-C--:B------:R-:W-:Y:S02]  /*6d50*/  LEA.HI.X.SX32 R5, R165, R219.reuse, 0x2, P2 ;  /* 0x000000dba5057211 */ /* 0x080fe400010f16ff */
[CC--:B----4-:R-:W-:Y:S03]  /*6d60*/  LEA R6, P0, R164.reuse, R218.reuse, 0x2 ;  /* 0x000000daa4067211 */ /* 0x0d0fe600078010ff */
[----:B------:R1:W-:Y:S01]  /*6d70*/  RED.E.ADD.F32.FTZ.RN.STRONG.GPU [R4.64], R26 ;  /* 0x0000001a0400798e */ /* 0x0003e2000c10e7a4 */
[-C--:B------:R-:W-:Y:S02]  /*6d80*/  LEA.HI.X.SX32 R7, R164, R219.reuse, 0x2, P0 ;  /* 0x000000dba4077211 */ /* 0x080fe400000f16ff */
[CC--:B------:R-:W-:Y:S03]  /*6d90*/  LEA R10, P0, R18.reuse, R218.reuse, 0x2 ;  /* 0x000000da120a7211 */ /* 0x0c0fe600078010ff */
[----:B------:R3:W-:Y:S01]  /*6da0*/  RED.E.ADD.F32.FTZ.RN.STRONG.GPU [R6.64], R27 ;  /* 0x0000001b0600798e */ /* 0x0007e2000c10e7a4 */
[-C--:B------:R-:W-:Y:S04]  /*6db0*/  LEA.HI.X.SX32 R11, R18, R219.reuse, 0x2, P0 ;  /* 0x000000db120b7211 */ /* 0x080fe800000f16ff */
[----:B------:R-:W-:Y:S05]  /*6dc0*/  RED.E.ADD.F32.FTZ.RN.STRONG.GPU [R218.64+0x180], R32 ;  /* 0x00018020da00798e */ /* 0x000fea000c10e7a4 */
[----:B------:R-:W-:Y:S01]  /*6dd0*/  RED.E.ADD.F32.FTZ.RN.STRONG.GPU [R2.64+0x180], R33 ;  /* 0x000180210200798e */ /* 0x000fe2000c10e7a4 */
[CC--:B-1----:R-:W-:Y:S04]  /*6de0*/  LEA R4, P2, R16.reuse, R218.reuse, 0x2 ;  /* 0x000000da10047211 */ /* 0x0c2fe800078410ff */
[-C--:B------:R-:W-:Y:S02]  /*6df0*/  LEA.HI.X.SX32 R5, R16, R219.reuse, 0x2, P2 ;  /* 0x000000db10057211 */ /* 0x080fe400010f16ff */
[----:B------:R-:W-:Y:S03]  /*6e00*/  IADD3 R16, R185, 0x60, RZ ;  /* 0x00000060b9107810 */ /* 0x000fe60007ffe0ff */
[----:B------:R1:W-:Y:S02]  /*6e10*/  RED.E.ADD.F32.FTZ.RN.STRONG.GPU [R4.64], R34 ;  /* 0x000000220400798e */ /* 0x0003e4000c10e7a4 */
[C---:B------:R-:W-:Y:S03]  /*6e20*/  IMAD.IADD R16, R241.reuse, 0x1, R16 ;  /* 0x00000001f1107824 */ /* 0x040fe600078e0210 */
[----:B------:R-:W-:Y:S01]  /*6e30*/  RED.E.ADD.F32.FTZ.RN.STRONG.GPU [R10.64], R35 ;  /* 0x000000230a00798e */ /* 0x000fe2000c10e7a4 */
[C---:B------:R-:W-:Y:S04]  /*6e40*/  IMAD.IADD R16, R241.reuse, 0x1, R16 ;  /* 0x00000001f1107824 */ /* 0x040fe800078e0210 */
[----:B------:R-:W-:Y:S01]  /*6e50*/  IMAD.IADD R16, R241, 0x1, R16 ;  /* 0x00000001f1107824 */ /* 0x000fe200078e0210 */
[----:B------:R-:W-:Y:S04]  /*6e60*/  RED.E.ADD.F32.FTZ.RN.STRONG.GPU [R8.64], R28 ;  /* 0x0000001c0800798e */ /* 0x000fe8000c10e7a4 */
[CC--:B---3--:R-:W-:Y:S01]  /*6e70*/  LEA R6, P3, R16.reuse, R218.reuse, 0x2 ;  /* 0x000000da10067211 */ /* 0x0c8fe200078610ff */
[----:B------:R-:W-:Y:S03]  /*6e80*/  LDSM.16.MT88.4 R8, [R206] ;  /* 0x00000000ce08783b */ /* 0x000fe60000004200 */
[-C--:B------:R-:W-:Y:S02]  /*6e90*/  LEA.HI.X.SX32 R7, R16, R219.reuse, 0x2, P3 ;  /* 0x000000db10077211 */ /* 0x080fe400018f16ff */
[----:B------:R-:W-:Y:S05]  /*6ea0*/  LDSM.16.MT88.4 R32, [R205+0x1e800] ;  /* 0x01e80000cd20783b */ /* 0x000fea0000004200 */
[----:B------:R-:W-:Y:S01]  /*6eb0*/  RED.E.ADD.F32.FTZ.RN.STRONG.GPU [R6.64], R29 ;  /* 0x0000001d0600798e */ /* 0x000fe2000c10e7a4 */
[CC--:B-1----:R-:W-:Y:S04]  /*6ec0*/  LEA R4, P2, R12.reuse, R218.reuse, 0x2 ;  /* 0x000000da0c047211 */ /* 0x0c2fe800078410ff */
[-C--:B------:R-:W-:Y:S02]  /*6ed0*/  LEA.HI.X.SX32 R5, R12, R219.reuse, 0x2, P2 ;  /* 0x000000db0c057211 */ /* 0x080fe400010f16ff */
[----:B------:R-:W-:Y:S01]  /*6ee0*/  LDSM.16.MT88.4 R12, [R205+0x1e000] ;  /* 0x01e00000cd0c783b */ /* 0x000fe20000004200 */
[----:B------:R-:W-:Y:S01]  /*6ef0*/  PLOP3.LUT P2, PT, PT, PT, UP0, 0x80, 0x0 ;  /* 0x000000000000781c */ /* 0x000fe20003f4f008 */
[----:B------:R-:W-:Y:S03]  /*6f00*/  @UP3 UIADD3 UR10, UP0, UR10, -0x100, URZ ;  /* 0xffffff000a0a3890 */ /* 0x000fe6000ff1e03f */
[----:B------:R-:W-:Y:S01]  /*6f10*/  RED.E.ADD.F32.FTZ.RN.STRONG.GPU [R4.64], R30 ;  /* 0x0000001e0400798e */ /* 0x000fe2000c10e7a4 */
[----:B------:R-:W-:Y:S04]  /*6f20*/  @UP3 UIADD3.X UR11, UR11, -0x1, URZ, UP0, !UPT ;  /* 0xffffffff0b0b3890 */ /* 0x000fe800087fe43f */
[----:B------:R-:W1:Y:S02]  /*6f30*/  LDSM.16.MT88.4 R4, [R205+0x1c000] ;  /* 0x01c00000cd04783b */ /* 0x000e640000004200 */
[-C--:B-1----:R-:W-:Y:S08]  /*6f40*/  HMMA.16816.F32.BF16 R100, R4, R8.reuse, R100 ;  /* 0x000000080464723c */ /* 0x082ff00000041864 */
[C---:B------:R-:W-:Y:S08]  /*6f50*/  HMMA.16816.F32.BF16 R104, R12.reuse, R8, R104 ;  /* 0x000000080c68723c */ /* 0x040ff00000041868 */
[-C--:B------:R-:W-:Y:S08]  /*6f60*/  HMMA.16816.F32.BF16 R108, R12, R10.reuse, R108 ;  /* 0x0000000a0c6c723c */ /* 0x080ff0000004186c */
[C---:B------:R-:W-:Y:S01]  /*6f70*/  HMMA.16816.F32.BF16 R112, R4.reuse, R10, R112 ;  /* 0x0000000a0470723c */ /* 0x040fe20000041870 */
[----:B------:R-:W-:Y:S03]  /*6f80*/  LDSM.16.MT88.4 R8, [R205+0x1c800] ;  /* 0x01c80000cd08783b */ /* 0x000fe60000004200 */
[C---:B--2---:R-:W-:Y:S04]  /*6f90*/  LEA R2, P0, R0.reuse, R218, 0x2 ;  /* 0x000000da00027211 */ /* 0x044fe800078010ff */
[----:B------:R-:W-:Y:S01]  /*6fa0*/  LEA.HI.X.SX32 R3, R0, R219, 0x2, P0 ;  /* 0x000000db00037211 */ /* 0x000fe200000f16ff */
[----:B------:R-:W-:Y:S01]  /*6fb0*/  IMAD.IADD R0, R192, 0x1, R206 ;  /* 0x00000001c0007824 */ /* 0x000fe200078e02ce */
[----:B------:R-:W-:Y:S03]  /*6fc0*/  PLOP3.LUT P0, PT, PT, PT, UP2, 0x80, 0x0 ;  /* 0x000000000000781c */ /* 0x000fe60003f0f028 */
[----:B------:R-:W-:Y:S05]  /*6fd0*/  RED.E.ADD.F32.FTZ.RN.STRONG.GPU [R2.64], R31 ;  /* 0x0000001f0200798e */ /* 0x000fea000c10e7a4 */
[----:B------:R-:W1:Y:S05]  /*6fe0*/  LDSM.16.MT88.4 R16, [R0] ;  /* 0x000000000010783b */ /* 0x000e6a0000004200 */
[----:B------:R-:W2:Y:S05]  /*6ff0*/  LDSM.16.MT88.4 R24, [R0+0x2000] ;  /* 0x002000000018783b */ /* 0x000eaa0000004200 */
[----:B------:R-:W3:Y:S05]  /*7000*/  LDSM.16.MT88.4 R28, [R206+0x800] ;  /* 0x00080000ce1c783b */ /* 0x000eea0000004200 */
[----:B------:R-:W4:Y:S05]  /*7010*/  LDSM.16.MT88.4 R164, [R0+0x800] ;  /* 0x0008000000a4783b */ /* 0x000f2a0000004200 */
[----:B------:R-:W5:Y:S01]  /*7020*/  LDSM.16.MT88.4 R172, [R0+0x2800] ;  /* 0x0028000000ac783b */ /* 0x000f620000004200 */
        /* <DEDUP_REMOVED lines=10> */
[-C--:B--2---:R-:W-:Y:S08]  /*70d0*/  HMMA.16816.F32.BF16 R148, R4, R24.reuse, R148 ;  /* 0x000000180494723c */ /* 0x084ff00000041894 */
[C---:B------:R-:W-:Y:S08]  /*70e0*/  HMMA.16816.F32.BF16 R152, R12.reuse, R24, R152 ;  /* 0x000000180c98723c */ /* 0x040ff00000041898 */
[-C--:B------:R-:W-:Y:S01]  /*70f0*/  HMMA.16816.F32.BF16 R156, R12, R26.reuse, R156 ;  /* 0x0000001a0c9c723c */ /* 0x080fe2000004189c */
[----:B------:R-:W-:Y:S07]  /*7100*/  LDSM.16.MT88.4 R12, [R206+0x1000] ;  /* 0x00100000ce0c783b */ /* 0x000fee0000004200 */
[----:B------:R-:W-:Y:S01]  /*7110*/  HMMA.16816.F32.BF16 R160, R4, R26, R160 ;  /* 0x0000001a04a0723c */ /* 0x000fe200000418a0 */
[----:B------:R-:W1:Y:S05]  /*7120*/  LDSM.16.MT88.4 R4, [R205+0x1d000] ;  /* 0x01d00000cd04783b */ /* 0x000e6a0000004200 */
[----:B------:R-:W2:Y:S02]  /*7130*/  LDSM.16.MT88.4 R24, [R206+0x3000] ;  /* 0x00300000ce18783b */ /* 0x000ea40000004200 */
[-C--:B---3--:R-:W-:Y:S08]  /*7140*/  HMMA.16816.F32.BF16 R100, R8, R28.reuse, R100 ;  /* 0x0000001c0864723c */ /* 0x088ff00000041864 */
[C---:B------:R-:W-:Y:S08]  /*7150*/  HMMA.16816.F32.BF16 R104, R32.reuse, R28, R104 ;  /* 0x0000001c2068723c */ /* 0x040ff00000041868 */
[-C--:B------:R-:W-:Y:S08]  /*7160*/  HMMA.16816.F32.BF16 R108, R32, R30.reuse, R108 ;  /* 0x0000001e206c723c */ /* 0x080ff0000004186c */
[C---:B------:R-:W-:Y:S01]  /*7170*/  HMMA.16816.F32.BF16 R112, R8.reuse, R30, R112 ;  /* 0x0000001e0870723c */ /* 0x040fe20000041870 */
[----:B------:R-:W3:Y:S07]  /*7180*/  LDSM.16.MT88.4 R28, [R0+0x3000] ;  /* 0x00300000001c783b */ /* 0x000eee0000004200 */
[-C--:B----4-:R-:W-:Y:S08]  /*7190*/  HMMA.16816.F32.BF16 R116, R8, R164.reuse, R116 ;  /* 0x000000a40874723c */ /* 0x090ff00000041874 */
        /* <DEDUP_REMOVED lines=14> */
[----:B------:R-:W4:Y:S05]  /*7280*/  LDSM.16.MT88.4 R8, [R205+0x1d800] ;  /* 0x01d80000cd08783b */ /* 0x000f2a0000004200 */
[----:B------:R-:W5:Y:S02]  /*7290*/  LDSM.16.MT88.4 R172, [R206+0x3800] ;  /* 0x00380000ceac783b */ /* 0x000f640000004200 */
[-C--:B-1----:R-:W-:Y:S08]  /*72a0*/  HMMA.16816.F32.BF16 R100, R4, R12.reuse, R100 ;  /* 0x0000000c0464723c */ /* 0x082ff00000041864 */
[C---:B------:R-:W-:Y:S08]  /*72b0*/  HMMA.16816.F32.BF16 R104, R16.reuse, R12, R104 ;  /* 0x0000000c1068723c */ /* 0x040ff00000041868 */
[-C--:B------:R-:W-:Y:S08]  /*72c0*/  HMMA.16816.F32.BF16 R108, R16, R14.reuse, R108 ;  /* 0x0000000e106c723c */ /* 0x080ff0000004186c */
[C---:B------:R-:W-:Y:S01]  /*72d0*/  HMMA.16816.F32.BF16 R112, R4.reuse, R14, R112 ;  /* 0x0000000e0470723c */ /* 0x040fe20000041870 */
[----:B------:R1:W3:Y:S07]  /*72e0*/  LDSM.16.MT88.4 R12, [R0+0x3800] ;  /* 0x00380000000c783b */ /* 0x0002ee0000004200 */
[-C--:B------:R-:W-:Y:S08]  /*72f0*/  HMMA.16816.F32.BF16 R116, R4, R20.reuse, R116 ;  /* 0x000000140474723c */ /* 0x080ff00000041874 */
[C---:B------:R-:W-:Y:S08]  /*7300*/  HMMA.16816.F32.BF16 R120, R16.reuse, R20, R120 ;  /* 0x000000141078723c */ /* 0x040ff00000041878 */
[-C--:B------:R-:W-:Y:S04]  /*7310*/  HMMA.16816.F32.BF16 R124, R16, R22.reuse, R124 ;  /* 0x00000016107c723c */ /* 0x080fe8000004187c */
[C---:B-1----:R-:W-:Y:S02]  /*7320*/  IADD3 R0, R206.reuse, -0x4000, RZ ;  /* 0xffffc000ce007810 */ /* 0x042fe40007ffe0ff */
[----:B------:R-:W-:Y:S02]  /*7330*/  @P2 IADD3 R0, R206, 0x4000, RZ ;  /* 0x00004000ce002810 */ /* 0x000fe40007ffe0ff */
[C---:B------:R-:W-:Y:S04]  /*7340*/  HMMA.16816.F32.BF16 R128, R4.reuse, R22, R128 ;  /* 0x000000160480723c */ /* 0x040fe80000041880 */
[----:B------:R-:W-:Y:S04]  /*7350*/  IMAD.MOV.U32 R206, RZ, RZ, R0 ;  /* 0x000000ffffce7224 */ /* 0x000fe800078e0000 */
[-C--:B--2---:R-:W-:Y:S08]  /*7360*/  HMMA.16816.F32.BF16 R132, R4, R24.reuse, R132 ;  /* 0x000000180484723c */ /* 0x084ff00000041884 */
[C---:B------:R-:W-:Y:S08]  /*7370*/  HMMA.16816.F32.BF16 R136, R16.reuse, R24, R136 ;  /* 0x000000181088723c */ /* 0x040ff00000041888 */
[-C--:B------:R-:W-:Y:S08]  /*7380*/  HMMA.16816.F32.BF16 R140, R16, R26.reuse, R140 ;  /* 0x0000001a108c723c */ /* 0x080ff0000004188c */
[C---:B------:R-:W-:Y:S08]  /*7390*/  HMMA.16816.F32.BF16 R144, R4.reuse, R26, R144 ;  /* 0x0000001a0490723c */ /* 0x040ff00000041890 */
[-C--:B---3--:R-:W-:Y:S08]  /*73a0*/  HMMA.16816.F32.BF16 R148, R4, R28.reuse, R148 ;  /* 0x0000001c0494723c */ /* 0x088ff00000041894 */
        /* <DEDUP_REMOVED lines=20> */
.L_x_797:
[----:B------:R-:W2:Y:S04]  /*74f0*/  LDL R166, [R1+0x34] ;  /* 0x0000340001a67983 */ /* 0x000ea80000100800 */
[----:B------:R-:W3:Y:S04]  /*7500*/  LDL R165, [R1+0x4c] ;  /* 0x00004c0001a57983 */ /* 0x000ee80000100800 */
[----:B------:R-:W4:Y:S01]  /*7510*/  LDL R167, [R1+0x68] ;  /* 0x0000680001a77983 */ /* 0x000f220000100800 */
[----:B------:R-:W-:-:S02]  /*7520*/  F2FP.BF16.PACK_AB R42, R43, R42 ;  /* 0x0000002a2b2a723e */ /* 0x000fc400000010ff */
[----:B------:R-:W-:Y:S01]  /*7530*/  F2FP.BF16.PACK_AB R40, R41, R40 ;  /* 0x000000282928723e */ /* 0x000fe200000010ff */
[----:B------:R-:W5:Y:S01]  /*7540*/  LDL R43, [R1+0x38] ;  /* 0x00003800012b7983 */ /* 0x000f620000100800 */
[----:B------:R-:W-:-:S03]  /*7550*/  F2FP.BF16.PACK_AB R44, R45, R44 ;  /* 0x0000002c2d2c723e */ /* 0x000fc600000010ff */
[----:B------:R-:W5:Y:S01]  /*7560*/  LDL.64 R168, [R1+0x58] ;  /* 0x0000580001a87983 */ /* 0x000f620000100a00 */
[----:B------:R-:W-:Y:S01]  /*7570*/  FMUL.FTZ R100, R100, c[0x0][0x2e0] ;  /* 0x0000b80064647a20 */ /* 0x000fe20000410000 */
[----:B------:R-:W-:Y:S01]  /*7580*/  F2FP.BF16.PACK_AB R36, R37, R36 ;  /* 0x000000242524723e */ /* 0x000fe200000010ff */
[----:B------:R-:W-:Y:S01]  /*7590*/  FMUL.FTZ R6, R101, c[0x0][0x2e0] ;  /* 0x0000b80065067a20 */ /* 0x000fe20000410000 */
[----:B------:R-:W5:Y:S01]  /*75a0*/  LDL R41, [R1+0x50] ;  /* 0x0000500001297983 */ /* 0x000f620000100800 */
        /* <DEDUP_REMOVED lines=144> */
[----:B-----5:R-:W-:Y:S04]  /*7eb0*/  STS [R43], R14 ;  /* 0x0000000e2b007388 */ /* 0x020fe80000000800 */
        /* <DEDUP_REMOVED lines=90> */
[----:B------:R-:W5:Y:S01]  /*8460*/  LDS.128 R56, [R12+0xe000] ;  /* 0x00e000000c387984 */ /* 0x000f620000000c00 */
        /* <DEDUP_REMOVED lines=18> */
[----:B------:R-:W5:Y:S04]  /*8590*/  LDS.128 R16, [R12+0x1a000] ;  /* 0x01a000000c107984 */ /* 0x000f680000000c00 */
[----:B------:R-:W5:Y:S01]  /*85a0*/  LDS.128 R28, [R12+0x17000] ;  /* 0x017000000c1c7984 */ /* 0x000f620000000c00 */
[----:B------:R-:W-:-:S03]  /*85b0*/  LEA.HI.X R5, R2, c[0x0][0x344], R3, 0x1, P0 ;  /* 0x0000d10002057a11 */ /* 0x000fc600000f0c03 */
[----:B------:R-:W5:Y:S01]  /*85c0*/  LDS.128 R12, [R12+0x1b000] ;  /* 0x01b000000c0c7984 */ /* 0x000f620000000c00 */
        /* <DEDUP_REMOVED lines=15> */
[----:B-----5:R-:W-:Y:S04]  /*86c0*/  STG.E.128 [R6.64], R56 ;  /* 0x0000003806007986 */ /* 0x020fe8000c101d24 */
        /* <DEDUP_REMOVED lines=17> */
.L_x_794:
        /* <DEDUP_REMOVED lines=11> */
.L_x_801:
[----:B------:R-:W-:Y:S05]  /*8890*/  EXIT ;  /* 0x000000000000794d */ /* 0x000fea0003800000 */
.L_x_803:
        /* <DEDUP_REMOVED lines=14> */
.L_x_1085:


//--------------------- .text._ZN5flash44flash_bwd_dq_dk_dv_loop_seqk_parallel_kernelI23Flash_bwd_kernel_traitsILi128ELi64ELi128ELi8ELi2ELi4ELi2ELb0ELb0EN7cutlass10bfloat16_tE19Flash_kernel_traitsILi128ELi64ELi128ELi8ES3_EELb1ELb1ELb0ELb0ELb0ELb1ELb0EEEvNS_16Flash_bwd_paramsE --------------------------
	.section	.text._ZN5flash44flash_bwd_dq_dk_dv_loop_seqk_parallel_kernelI23Flash_bwd_kernel_traitsILi128ELi64ELi128ELi8ELi2ELi4ELi2ELb0ELb0EN7cutlass10bfloat16_tE19Flash_kernel_traitsILi128ELi64ELi128ELi8ES3_EELb1ELb1ELb0ELb0ELb0ELb1ELb0EEEvNS_16Flash_bwd_paramsE,"ax",@progbits
	.sectioninfo	@"SHI_REGISTERS=255"
	.align	128
        .global         _ZN5flash44flash_bwd_dq_dk_dv_loop_seqk_parallel_kernelI23Flash_bwd_kernel_traitsILi128ELi64ELi128ELi8ELi2ELi4ELi2ELb0ELb0EN7cutlass10bfloat16_tE19Flash_kernel_traitsILi128ELi64ELi128ELi8ES3_EELb1ELb1ELb0ELb0ELb0ELb1ELb0EEEvNS_16Flash_bwd_paramsE
        .type           _ZN5flash44flash_bwd_dq_dk_dv_loop_seqk_parallel_kernelI23Flash_bwd_kernel_traitsILi128ELi64ELi128ELi8ELi2ELi4ELi2ELb0ELb0EN7cutlass10bfloat16_tE19Flash_kernel_traitsILi128ELi64ELi128ELi8ES3_EELb1ELb1ELb0ELb0ELb0ELb1ELb0EEEvNS_16Flash_bwd_paramsE,@function
        .size           _ZN5flash44flash_bwd_dq_dk_dv_loop_seqk_parallel_kernelI23Flash_bwd_kernel_traitsILi128ELi64ELi128ELi8ELi2ELi4ELi2ELb0ELb0EN7cutlass10bfloat16_tE19Flash_kernel_traitsILi128ELi64ELi128ELi8ES3_EELb1ELb1ELb0ELb0ELb0ELb1ELb0EEEvNS_16Flash_bwd_paramsE,(.L_x_1086 - _ZN5flash44flash_bwd_dq_dk_dv_loop_seqk_parallel_kernelI23Flash_bwd_kernel_traitsILi128ELi64ELi128ELi8ELi2ELi4ELi2ELb0ELb0EN7cutlass10bfloat16_tE19Flash_kernel_traitsILi128ELi64ELi128ELi8ES3_EELb1ELb1ELb0ELb0ELb0ELb1ELb0EEEvNS_16Flash_bwd_paramsE)
        .other          _ZN5flash44flash_bwd_dq_dk_dv_loop_seqk_parallel_kernelI23Flash_bwd_kernel_traitsILi128ELi64ELi128ELi8ELi2ELi4ELi2ELb0ELb0EN7cutlass10bfloat16_tE19Flash_kernel_traitsILi128ELi64ELi128ELi8ES3_EELb1ELb1ELb0ELb0ELb0ELb1ELb0EEEvNS_16Flash_bwd_paramsE,@"STO_CUDA_ENTRY STV_DEFAULT"
_ZN5flash44flash_bwd_dq_dk_dv_loop_seqk_parallel_kernelI23Flash_bwd_kernel_traitsILi128ELi64ELi128ELi8ELi2ELi4ELi2ELb0ELb0EN7cutlass10bfloat16_tE19Flash_kernel_traitsILi128ELi64ELi128ELi8ES3_EELb1ELb1ELb0ELb0ELb0ELb1ELb0EEEvNS_16Flash_bwd_paramsE:
.text._ZN5flash44flash_bwd_dq_dk_dv_loop_seqk_parallel_kernelI23Flash_bwd_kernel_traitsILi128ELi64ELi128ELi8ELi2ELi4ELi2ELb0ELb0EN7cutlass10bfloat16_tE19Flash_kernel_traitsILi128ELi64ELi128ELi8ES3_EELb1ELb1ELb0ELb0ELb0ELb1ELb0EEEvNS_16Flash_bwd_paramsE:
        /* <DEDUP_REMOVED lines=65> */
[----:B------:R-:W-:Y:S01]  /*0410*/  LEA.HI R0, R0, R4, RZ, 0x3 ;  /* 0x0000000400007211 */ /* 0x000fe200078f18ff */
[----:B------:R-:W-:Y:S01]  /*0420*/  ULDC UR51, c[0x0][0x214] ;  /* 0x0000850000337ab9 */ /* 0x000fe20000000800 */
[----:B------:R-:W-:Y:S01]  /*0430*/  LEA.HI R2, R7, R3, RZ, 0x1 ;  /* 0x0000000307027211 */ /* 0x000fe200078f08ff */
[----:B------:R-:W-:Y:S01]  /*0440*/  ULDC UR58, c[0x0][0x1c8] ;  /* 0x00007200003a7ab9 */ /* 0x000fe20000000800 */
[----:B------:R-:W-:Y:S01]  /*0450*/  LOP3.LUT R0, R0, 0xfffffff8, RZ, 0xc0, !PT ;  /* 0xfffffff800007812 */ /* 0x000fe200078ec0ff */
[----:B------:R-:W-:Y:S01]  /*0460*/  ULDC.U8 UR8, c[0x0][0x3d0] ;  /* 0x0000f40000087ab9 */ /* 0x000fe20000000000 */
[----:B------:R-:W-:Y:S01]  /*0470*/  LOP3.LUT R10, R216, 0xfffffff8, RZ, 0xc0, !PT ;  /* 0xfffffff8d80a7812 */ /* 0x000fe200078ec0ff */
[----:B------:R-:W-:Y:S01]  /*0480*/  ULDC UR52, c[0x0][0x224] ;  /* 0x0000890000347ab9 */ /* 0x000fe20000000800 */
[----:B------:R-:W-:Y:S01]  /*0490*/  LOP3.LUT R2, R2, 0xfffffffe, RZ, 0xc0, !PT ;  /* 0xfffffffe02027812 */ /* 0x000fe200078ec0ff */
[----:B------:R-:W-:Y:S01]  /*04a0*/  IMAD.IADD R7, R4, 0x1, -R0 ;  /* 0x0000000104077824 */ /* 0x000fe200078e0a00 */
[----:B------:R-:W-:Y:S01]  /*04b0*/  SHF.R.S32.HI R0, RZ, 0x3, R216 ;  /* 0x00000003ff007819 */ /* 0x000fe200000114d8 */
[----:B------:R-:W-:Y:S01]  /*04c0*/  IMAD.IADD R6, R9, 0x1, -R10 ;  /* 0x0000000109067824 */ /* 0x000fe200078e0a0a */
[----:B------:R-:W-:Y:S01]  /*04d0*/  SHF.R.S32.HI R4, RZ, 0x1f, R5 ;  /* 0x0000001fff047819 */ /* 0x000fe20000011405 */
[----:B------:R-:W-:Y:S01]  /*04e0*/  IMAD.IADD R9, R3, 0x1, -R2 ;  /* 0x0000000103097824 */ /* 0x000fe200078e0a02 */
[----:B------:R-:W-:Y:S01]  /*04f0*/  SHF.R.S32.HI R2, RZ, 0x1f, R8 ;  /* 0x0000001fff027819 */ /* 0x000fe20000011408 */
[----:B------:R-:W-:Y:S01]  /*0500*/  IMAD.SHL.U32 R0, R0, 0x40, RZ ;  /* 0x0000004000007824 */ /* 0x000fe200078e00ff */
[----:B------:R-:W-:Y:S01]  /*0510*/  LEA.HI R10, R4, R5, RZ, 0x3 ;  /* 0x00000005040a7211 */ /* 0x000fe200078f18ff */
[----:B------:R-:W-:Y:S01]  /*0520*/  IMAD.SHL.U32 R18, R6, 0x8, RZ ;  /* 0x0000000806127824 */ /* 0x000fe200078e00ff */
[----:B------:R-:W-:Y:S01]  /*0530*/  LEA.HI R239, R2, R8, RZ, 0x2 ;  /* 0x0000000802ef7211 */ /* 0x000fe200078f10ff */
[----:B------:R-:W-:Y:S01]  /*0540*/  IMAD.U32 R2, RZ, RZ, UR15 ;  /* 0x0000000fff027e24 */ /* 0x000fe2000f8e00ff */
[----:B------:R-:W-:Y:S01]  /*0550*/  LOP3.LUT R0, R0, 0x1c0, RZ, 0xc0, !PT ;  /* 0x000001c000007812 */ /* 0x000fe200078ec0ff */
[----:B------:R-:W-:Y:S01]  /*0560*/  IMAD.SHL.U32 R209, R9, 0x200, RZ ;  /* 0x0000020009d17824 */ /* 0x000fe200078e00ff */
[----:B------:R-:W-:Y:S01]  /*0570*/  LOP3.LUT R4, R10, 0xfffffff8, RZ, 0xc0, !PT ;  /* 0xfffffff80a047812 */ /* 0x000fe200078ec0ff */
[----:B------:R-:W-:Y:S01]  /*0580*/  STL [R1+0x20], R18 ;  /* 0x0000201201007387 */ /* 0x000fe20000100800 */
[----:B------:R-:W-:Y:S01]  /*0590*/  SHF.R.U32.HI R3, RZ, 0x3, R0 ;  /* 0x00000003ff037819 */ /* 0x000fe20000011600 */
[----:B------:R-:W-:Y:S01]  /*05a0*/  @UP5 UIMAD UR56, UR30, UR51, URZ ;  /* 0x000000331e3852a4 */ /* 0x000fe2000f8e023f */
[----:B------:R-:W-:Y:S01]  /*05b0*/  LOP3.LUT R2, R0, 0x38, R18, 0xf8, !PT ;  /* 0x0000003800027812 */ /* 0x000fe200078ef812 */
[----:B------:R-:W-:Y:S01]  /*05c0*/  IMAD.SHL.U32 R0, R6, 0x40, RZ ;  /* 0x0000004006007824 */ /* 0x000fe200078e00ff */
[----:B------:R-:W-:Y:S01]  /*05d0*/  SHF.R.S32.HI R13, RZ, 0x6, R13 ;  /* 0x00000006ff0d7819 */ /* 0x000fe2000001140d */
[----:B------:R-:W-:Y:S01]  /*05e0*/  IMAD.IADD R12, R5, 0x1, -R4 ;  /* 0x00000001050c7824 */ /* 0x000fe200078e0a04 */
[----:B------:R-:W-:Y:S01]  /*05f0*/  LOP3.LUT R16, R2, R3, RZ, 0x3c, !PT ;  /* 0x0000000302107212 */ /* 0x000fe200078e3cff */
[----:B------:R-:W-:Y:S01]  /*0600*/  IMAD.SHL.U32 R2, R11, 0x10, RZ ;  /* 0x000000100b027824 */ /* 0x000fe200078e00ff */
[----:B------:R-:W-:Y:S01]  /*0610*/  LOP3.LUT R0, R0, 0x1c0, RZ, 0xc0, !PT ;  /* 0x000001c000007812 */ /* 0x000fe200078ec0ff */
[----:B------:R-:W-:Y:S01]  /*0620*/  IMAD.SHL.U32 R5, R13, 0x8, RZ ;  /* 0x000000080d057824 */ /* 0x000fe200078e00ff */
[----:B------:R-:W-:Y:S01]  /*0630*/  LOP3.LUT R3, R7, 0x1, RZ, 0xc0, !PT ;  /* 0x0000000107037812 */ /* 0x000fe200078ec0ff */
[----:B------:R-:W-:Y:S01]  /*0640*/  ULDC.64 UR12, c[0x0][0x118] ;  /* 0x00004600000c7ab9 */ /* 0x000fe20000000a00 */
[----:B------:R-:W-:Y:S01]  /*0650*/  LOP3.LUT R2, R0, 0x30, R2, 0xf8, !PT ;  /* 0x0000003000027812 */ /* 0x000fe200078ef802 */
[----:B------:R-:W-:Y:S01]  /*0660*/  ULOP3.LUT UR58, UR35, UR58, URZ, 0x3c, !UPT ;  /* 0x0000003a233a7292 */ /* 0x000fe2000f8e3c3f */
[----:B------:R-:W-:Y:S01]  /*0670*/  ISETP.NE.U32.AND P0, PT, R3, 0x1, PT ;  /* 0x000000010300780c */ /* 0x000fe20003f05070 */
[----:B------:R-:W-:Y:S01]  /*0680*/  IMAD R3, R13, 0x800, R209 ;  /* 0x000008000d037824 */ /* 0x000fe200078e02d1 */
[--C-:B------:R-:W-:Y:S01]  /*0690*/  LOP3.LUT R4, R2, 0x8, R216.reuse, 0xf8, !PT ;  /* 0x0000000802047812 */ /* 0x100fe200078ef8d8 */
[----:B------:R-:W-:Y:S01]  /*06a0*/  IMAD.SHL.U32 R2, R9, 0x20, RZ ;  /* 0x0000002009027824 */ /* 0x000fe200078e00ff */
[----:B------:R-:W-:Y:S01]  /*06b0*/  LOP3.LUT R216, R0, 0x8, R216, 0xf8, !PT ;  /* 0x0000000800d87812 */ /* 0x000fe200078ef8d8 */
[----:B------:R-:W-:Y:S01]  /*06c0*/  USHF.R.S32.HI UR59, URZ, 0x1f, UR35 ;  /* 0x0000001f3f3b7899 */ /* 0x000fe20008011423 */
[----:B------:R-:W-:Y:S01]  /*06d0*/  SHF.R.U32.HI R0, RZ, 0x3, R0 ;  /* 0x00000003ff007819 */ /* 0x000fe20000011600 */
[----:B------:R-:W-:Y:S01]  /*06e0*/  UISETP.NE.AND UP6, UPT, UR8, URZ, UPT ;  /* 0x0000003f0800728c */ /* 0x000fe2000bfc5270 */
[----:B------:R-:W-:Y:S01]  /*06f0*/  LOP3.LUT R2, R2, 0x20, RZ, 0xc0, !PT ;  /* 0x0000002002027812 */ /* 0x000fe200078ec0ff */
[----:B------:R-:W-:Y:S01]  /*0700*/  USHF.R.S32.HI UR61, URZ, 0x1f, UR30 ;  /* 0x0000001f3f3d7899 */ /* 0x000fe2000801141e */
[----:B------:R-:W-:Y:S01]  /*0710*/  LOP3.LUT R216, R216, R0, RZ, 0x3c, !PT ;  /* 0x00000000d8d87212 */ /* 0x000fe200078e3cff */
[----:B------:R-:W-:Y:S01]  /*0720*/  USHF.R.S32.HI UR60, URZ, 0x1f, UR35 ;  /* 0x0000001f3f3c7899 */ /* 0x000fe20008011423 */
[----:B------:R-:W-:Y:S01]  /*0730*/  LOP3.LUT R209, R209, R4, R0, 0xf6, !PT ;  /* 0x00000004d1d17212 */ /* 0x000fe200078ef600 */
[----:B------:R-:W-:Y:S01]  /*0740*/  IMAD.SHL.U32 R4, R9, 0x10, RZ ;  /* 0x0000001009047824 */ /* 0x000fe200078e00ff */
[----:B------:R-:W-:Y:S01]  /*0750*/  LOP3.LUT R208, R2, 0x18, R5, 0xf8, !PT ;  /* 0x0000001802d07812 */ /* 0x000fe200078ef805 */
[----:B------:R-:W-:Y:S01]  /*0760*/  IMAD.IADD R216, R3, 0x1, R216 ;  /* 0x0000000103d87824 */ /* 0x000fe200078e02d8 */
[----:B------:R-:W-:Y:S01]  /*0770*/  SHF.R.S32.HI R0, RZ, 0x7, R15 ;  /* 0x00000007ff007819 */ /* 0x000fe2000001140f */
[----:B------:R-:W-:Y:S01]  /*0780*/  IMAD.SHL.U32 R2, R14, 0x2, RZ ;  /* 0x000000020e027824 */ /* 0x000fe200078e00ff */
[C---:B------:R-:W-:Y:S01]  /*0790*/  LOP3.LUT P4, RZ, R6.reuse, 0x2, RZ, 0xc0, !PT ;  /* 0x0000000206ff7812 */ /* 0x040fe2000788c0ff */
[----:B------:R-:W-:Y:S01]  /*07a0*/  IMAD.SHL.U32 R3, R7, 0x40, RZ ;  /* 0x0000004007037824 */ /* 0x000fe200078e00ff */
[----:B------:R-:W-:Y:S01]  /*07b0*/  LOP3.LUT P3, RZ, R6, 0x4, RZ, 0xc0, !PT ;  /* 0x0000000406ff7812 */ /* 0x000fe2000786c0ff */
[--C-:B------:R-:W-:Y:S01]  /*07c0*/  IMAD R11, R11, 0x400, R2.reuse ;  /* 0x000004000b0b7824 */ /* 0x100fe200078e0202 */
[----:B------:R-:W-:Y:S01]  /*07d0*/  SEL R233, R233, 0x10, !P0 ;  /* 0x00000010e9e97807 */ /* 0x000fe20004000000 */
[C---:B------:R-:W-:Y:S01]  /*07e0*/  IMAD R6, R0.reuse, 0x1000, R2 ;  /* 0x0000100000067824 */ /* 0x040fe200078e0202 */
[----:B------:R-:W-:Y:S01]  /*07f0*/  R2P PR, R7, 0x6 ;  /* 0x0000000607007804 */ /* 0x000fe20000000000 */
[----:B------:R-:W-:Y:S01]  /*0800*/  IMAD.SHL.U32 R2, R0, 0x8, RZ ;  /* 0x0000000800027824 */ /* 0x000fe200078e00ff */
[----:B------:R-:W-:Y:S01]  /*0810*/  LOP3.LUT R0, R3, 0x1c0, RZ, 0xc0, !PT ;  /* 0x000001c003007812 */ /* 0x000fe200078ec0ff */
[----:B------:R-:W-:Y:S01]  /*0820*/  IMAD.SHL.U32 R5, R13, 0x20, RZ ;  /* 0x000000200d057824 */ /* 0x000fe200078e00ff */
[----:B------:R-:W-:Y:S01]  /*0830*/  SHF.R.S32.HI R239, RZ, 0x2, R239 ;  /* 0x00000002ffef7819 */ /* 0x000fe200000114ef */
[----:B------:R-:W-:Y:S01]  /*0840*/  IMAD.SHL.U32 R217, R216, 0x2, RZ ;  /* 0x00000002d8d97824 */ /* 0x000fe200078e00ff */
[----:B------:R-:W-:Y:S01]  /*0850*/  LOP3.LUT R2, R2, 0x8, RZ, 0xc0, !PT ;  /* 0x0000000802027812 */ /* 0x000fe200078ec0ff */
[----:B------:R-:W-:Y:S01]  /*0860*/  IMAD.SHL.U32 R209, R209, 0x2, RZ ;  /* 0x00000002d1d17824 */ /* 0x000fe200078e00ff */
[----:B------:R-:W-:Y:S01]  /*0870*/  SHF.R.U32.HI R3, RZ, 0x3, R0 ;  /* 0x00000003ff037819 */ /* 0x000fe20000011600 */
[----:B------:R-:W-:Y:S01]  /*0880*/  IMAD R239, R17, 0x10, R239 ;  /* 0x0000001011ef7824 */ /* 0x000fe200078e02ef */
[----:B------:R-:W-:Y:S01]  /*0890*/  LOP3.LUT R5, R0, 0x20, R5, 0xf8, !PT ;  /* 0x0000002000057812 */ /* 0x000fe200078ef805 */
[----:B------:R-:W-:Y:S01]  /*08a0*/  UIMAD.WIDE.U32 UR42, UR36, UR44, URZ ;  /* 0x0000002c242a72a5 */ /* 0x000fe2000f8e003f */
[----:B------:R-:W-:Y:S01]  /*08b0*/  LOP3.LUT R8, R2, 0x10, R4, 0xf8, !PT ;  /* 0x0000001002087812 */ /* 0x000fe200078ef804 */
[----:B------:R-:W-:Y:S01]  /*08c0*/  IMAD.SHL.U32 R4, R10, 0x40, RZ ;  /* 0x000000400a047824 */ /* 0x000fe200078e00ff */
[----:B------:R-:W-:Y:S01]  /*08d0*/  LOP3.LUT R7, R3, R0, R2, 0x1e, !PT ;  /* 0x0000000003077212 */ /* 0x000fe200078e1e02 */
[----:B------:R-:W-:Y:S01]  /*08e0*/  IMAD R0, R17, 0x400, R6 ;  /* 0x0000040011007824 */ /* 0x000fe200078e0206 */
[----:B------:R-:W-:Y:S01]  /*08f0*/  LOP3.LUT R2, R5, R3, RZ, 0x3c, !PT ;  /* 0x0000000305027212 */ /* 0x000fe200078e3cff */
[----:B------:R-:W-:Y:S01]  /*0900*/  IMAD.SHL.U32 R3, R12, 0x40, RZ ;  /* 0x000000400c037824 */ /* 0x000fe200078e00ff */
[----:B------:R-:W-:Y:S01]  /*0910*/  UIMAD UR53, UR37, UR44, URZ ;  /* 0x0000002c253572a4 */ /* 0x000fe2000f8e023f */
[----:B------:R-:W-:Y:S01]  /*0920*/  IMAD.SHL.U32 R5, R9, 0x8, RZ ;  /* 0x0000000809057824 */ /* 0x000fe200078e00ff */
[----:B------:R-:W-:Y:S01]  /*0930*/  USHF.R.S32.HI UR55, URZ, 0x1f, UR48 ;  /* 0x0000001f3f377899 */ /* 0x000fe20008011430 */
[----:B------:R-:W-:Y:S01]  /*0940*/  IMAD.IADD R234, R2, 0x1, R0 ;  /* 0x0000000102ea7824 */ /* 0x000fe200078e0200 */
[----:B------:R-:W-:Y:S01]  /*0950*/  LOP3.LUT R3, R3, 0x1c0, RZ, 0xc0, !PT ;  /* 0x000001c003037812 */ /* 0x000fe200078ec0ff */
[----:B------:R-:W-:Y:S01]  /*0960*/  IMAD.IADD R7, R11, 0x1, R7 ;  /* 0x000000010b077824 */ /* 0x000fe200078e0207 */
[----:B------:R-:W-:Y:S01]  /*0970*/  LOP3.LUT R0, R4, 0xfffffe00, RZ, 0xc0, !PT ;  /* 0xfffffe0004007812 */ /* 0x000fe200078ec0ff */
[----:B------:R-:W-:Y:S01]  /*0980*/  IMAD.SHL.U32 R234, R234, 0x2, RZ ;  /* 0x00000002eaea7824 */ /* 0x000fe200078e00ff */
[----:B------:R-:W-:Y:S01]  /*0990*/  LOP3.LUT R2, R3, 0x8, R5, 0xf8, !PT ;  /* 0x0000000803027812 */ /* 0x000fe200078ef805 */
[----:B------:R-:W-:Y:S01]  /*09a0*/  UIMAD UR52, UR5, UR52, URZ ;  /* 0x00000034053472a4 */ /* 0x000fe2000f8e023f */
[----:B------:R-:W-:Y:S01]  /*09b0*/  SHF.R.U32.HI R4, RZ, 0x3, R3 ;  /* 0x00000003ff047819 */ /* 0x000fe20000011603 */
[----:B------:R-:W-:Y:S01]  /*09c0*/  IMAD R5, R17, 0x400, R0 ;  /* 0x0000040011057824 */ /* 0x000fe200078e0200 */
[----:B------:R-:W-:Y:S01]  /*09d0*/  LEA R6, R7, 0xc000, 0x1 ;  /* 0x0000c00007067811 */ /* 0x000fe200078e08ff */
[----:B------:R-:W-:Y:S01]  /*09e0*/  IMAD.IADD R235, R234, 0x1, R233 ;  /* 0x00000001eaeb7824 */ /* 0x000fe200078e02e9 */
[----:B------:R-:W-:Y:S01]  /*09f0*/  LOP3.LUT R220, R2, R4, RZ, 0x3c, !PT ;  /* 0x0000000402dc7212 */ /* 0x000fe200078e3cff */
[----:B------:R-:W-:Y:S01]  /*0a00*/  @!UP5 UIMAD UR51, UR6, UR51, URZ ;  /* 0x000000330633d2a4 */ /* 0x000fe2000f8e023f */
[C-C-:B------:R-:W-:Y:S01]  /*0a10*/  LOP3.LUT R2, R4.reuse, R8, R3.reuse, 0x1e, !PT ;  /* 0x0000000804027212 */ /* 0x140fe200078e1e03 */
[----:B------:R-:W-:Y:S01]  /*0a20*/  USHF.R.S32.HI UR50, URZ, 0x1f, UR46 ;  /* 0x0000001f3f327899 */ /* 0x000fe2000801142e */
        /* <DEDUP_REMOVED lines=8> */
[C---:B------:R-:W-:Y:S01]  /*0ab0*/  SEL R215, R2.reuse, 0xffffffc0, !P3 ;  /* 0xffffffc002d77807 */ /* 0x040fe20005800000 */
[----:B------:R-:W-:Y:S01]  /*0ac0*/  USHF.R.S32.HI UR49, URZ, 0x1f, UR41 ;  /* 0x0000001f3f317899 */ /* 0x000fe20008011429 */
[----:B------:R-:W-:Y:S01]  /*0ad0*/  SEL R3, R3, 0xffffffe0, !P1 ;  /* 0xffffffe003037807 */ /* 0x000fe20004800000 */
[----:B------:R1:W-:Y:S01]  /*0ae0*/  STL [R1], R4 ;  /* 0x0000000401007387 */ /* 0x0003e20000100800 */
[----:B------:R-:W-:Y:S01]  /*0af0*/  SEL R2, R2, 0xffffffc0, !P2 ;  /* 0xffffffc002027807 */ /* 0x000fe20005000000 */
[----:B------:R-:W-:Y:S01]  /*0b00*/  IMAD R214, R216, 0x2, R0 ;  /* 0x00000002d8d67824 */ /* 0x000fe200078e0200 */
[----:B------:R-:W-:Y:S01]  /*0b10*/  LEA R208, R208, 0xc000, 0x1 ;  /* 0x0000c000d0d07811 */ /* 0x000fe200078e08ff */
[----:B------:R-:W-:Y:S01]  /*0b20*/  IMAD.IADD R5, R3, 0x1, R6 ;  /* 0x0000000103057824 */ /* 0x000fe200078e0206 */
[----:B------:R-:W-:Y:S01]  /*0b30*/  STL [R1+0x8], R6 ;  /* 0x0000080601007387 */ /* 0x000fe20000100800 */
[--C-:B------:R-:W-:Y:S01]  /*0b40*/  IMAD.IADD R0, R6, 0x1, R2.reuse ;  /* 0x0000000106007824 */ /* 0x100fe200078e0202 */
[----:B------:R-:W-:Y:S01]  /*0b50*/  UMOV UR40, 0xffffc000 ;  /* 0xffffc00000287882 */ /* 0x000fe20000000000 */
        /* <DEDUP_REMOVED lines=13> */
.L_x_848:
        /* <DEDUP_REMOVED lines=16> */
[----:B-1----:R-:W-:Y:S01]  /*0d30*/  IMAD.U32 R3, RZ, RZ, UR5 ;  /* 0x00000005ff037e24 */ /* 0x002fe2000f8e00ff */
        /* <DEDUP_REMOVED lines=36> */
.L_x_804:
        /* <DEDUP_REMOVED lines=59> */
.L_x_806:
        /* <DEDUP_REMOVED lines=8> */
[----:B------:R-:W-:-:S04]  /*13b0*/  UIMAD UR6, UR6, UR4, URZ ;  /* 0x00000004060672a4 */ /* 0x000fc8000f8e023f */
[----:B------:R-:W-:-:S03]  /*13c0*/  UIMAD UR8, UR21, UR5, UR6 ;  /* 0x00000005150872a4 */ /* 0x000fc6000f8e0206 */
[----:B------:R-:W-:Y:S02]  /*13d0*/  ULDC.64 UR6, c[0x0][0x188] ;  /* 0x0000620000067ab9 */ /* 0x000fe40000000a00 */
[----:B------:R-:W-:-:S04]  /*13e0*/  UIMAD UR5, UR39, UR6, URZ ;  /* 0x00000006270572a4 */ /* 0x000fc8000f8e023f */
[----:B------:R-:W-:Y:S02]  /*13f0*/  UIMAD UR7, UR30, UR7, UR5 ;  /* 0x000000071e0772a4 */ /* 0x000fe4000f8e0205 */
[----:B------:R-:W-:-:S04]  /*1400*/  UIMAD.WIDE.U32 UR4, UR21, UR4, URZ ;  /* 0x00000004150472a5 */ /* 0x000fc8000f8e003f */
[----:B------:R-:W-:-:S04]  /*1410*/  UIADD3 UR5, UR5, UR8, URZ ;  /* 0x0000000805057290 */ /* 0x000fc8000fffe03f */
[----:B------:R-:W-:-:S04]  /*1420*/  UIMAD.WIDE.U32 UR4, UR30, UR6, UR4 ;  /* 0x000000061e0472a5 */ /* 0x000fc8000f8e0004 */
[----:B------:R-:W-:-:S03]  /*1430*/  UIADD3 UR29, UR5, UR7, URZ ;  /* 0x00000007051d7290 */ /* 0x000fc6000fffe03f */
[----:B------:R-:W-:Y:S02]  /*1440*/  UMOV UR28, UR4 ;  /* 0x00000004001c7c82 */ /* 0x000fe40008000000 */
.L_x_807:
        /* <DEDUP_REMOVED lines=72> */
.L_x_808:
[----:B------:R-:W-:Y:S02]  /*18d0*/  UMOV UR6, UR52 ;  /* 0x0000003400067c82 */ /* 0x000fe40008000000 */
.L_x_809:
[----:B------:R-:W2:Y:S04]  /*18e0*/  LDL.64 R2, [R1+0x20] ;  /* 0x0000200001027983 */ /* 0x000ea80000100a00 */
[----:B------:R1:W2:Y:S01]  /*18f0*/  LDL.64 R16, [R1+0x20] ;  /* 0x0000200001107983 */ /* 0x0002a20000100a00 */
[----:B------:R-:W-:Y:S01]  /*1900*/  UIADD3 UR4, UP4, UP3, UR4, UR46, UR48 ;  /* 0x0000002e04047290 */ /* 0x000fe2000fb9e030 */
[----:B------:R-:W-:Y:S01]  /*1910*/  BSSY B1, `(.L_x_805) ;  /* 0x0000935000017945 */ /* 0x000fe20003800000 */
[----:B------:R-:W-:Y:S01]  /*1920*/  UIADD3 UR10, UR14, UR10, URZ ;  /* 0x0000000a0e0a7290 */ /* 0x000fe2000fffe03f */
[----:B------:R-:W3:Y:S01]  /*1930*/  S2R R28, SR_TID.X ;  /* 0x00000000001c7919 */ /* 0x000ee20000002100 */
[----:B------:R-:W-:-:S02]  /*1940*/  UIADD3 UR23, UP2, UP1, UR15, UR4, UR17 ;  /* 0x000000040f177290 */ /* 0x000fc4000f95e011 */
[----:B------:R-:W-:Y:S02]  /*1950*/  UIADD3.X UR4, UR7, UR50, UR55, UP4, UP3 ;  /* 0x0000003207047290 */ /* 0x000fe4000a7e6437 */
[----:B------:R-:W-:Y:S02]  /*1960*/  ULDC UR17, c[0x0][0x2e8] ;  /* 0x0000ba0000117ab9 */ /* 0x000fe40000000800 */
[----:B------:R-:W-:-:S03]  /*1970*/  UIADD3.X UR11, UR8, UR4, UR9, UP2, UP1 ;  /* 0x00000004080b7290 */ /* 0x000fc600097e2409 */
[----:B------:R-:W-:Y:S02]  /*1980*/  ULDC.64 UR4, c[0x0][0x1a8] ;  /* 0x00006a0000047ab9 */ /* 0x000fe40000000a00 */
[----:B------:R-:W-:-:S04]  /*1990*/  UIMAD UR4, UR59, UR4, URZ ;  /* 0x000000043b0472a4 */ /* 0x000fc8000f8e023f */
[----:B------:R-:W-:-:S03]  /*19a0*/  UIMAD UR9, UR35, UR5, UR4 ;  /* 0x00000005230972a4 */ /* 0x000fc6000f8e0204 */
[----:B------:R-:W-:Y:S02]  /*19b0*/  ULDC.64 UR4, c[0x0][0x378] ;  /* 0x0000de0000047ab9 */ /* 0x000fe40000000a00 */
[----:B------:R-:W-:Y:S01]  /*19c0*/  UIMAD UR4, UR59, UR4, URZ ;  /* 0x000000043b0472a4 */ /* 0x000fe2000f8e023f */
[----:B---3--:R-:W-:-:S03]  /*19d0*/  SHF.R.S32.HI R29, RZ, 0x1f, R28 ;  /* 0x0000001fff1d7819 */ /* 0x008fc6000001141c */
[----:B------:R-:W-:Y:S01]  /*19e0*/  UIMAD UR8, UR35, UR5, UR4 ;  /* 0x00000005230872a4 */ /* 0x000fe2000f8e0204 */
[CC--:B------:R-:W-:Y:S02]  /*19f0*/  LEA.HI R0, R29.reuse, R28.reuse, RZ, 0x3 ;  /* 0x0000001c1d007211 */ /* 0x0c0fe400078f18ff */
[----:B------:R-:W-:Y:S01]  /*1a00*/  ULDC.64 UR4, c[0x0][0x370] ;  /* 0x0000dc0000047ab9 */ /* 0x000fe20000000a00 */
[----:B------:R-:W-:Y:S01]  /*1a10*/  LEA.HI R9, R29, R28, RZ, 0x5 ;  /* 0x0000001c1d097211 */ /* 0x000fe200078f28ff */
[----:B------:R-:W-:Y:S01]  /*1a20*/  UIMAD UR4, UR27, UR4, URZ ;  /* 0x000000041b0472a4 */ /* 0x000fe2000f8e023f */
[----:B------:R-:W-:-:S03]  /*1a30*/  SHF.R.S32.HI R0, RZ, 0x3, R0 ;  /* 0x00000003ff007819 */ /* 0x000fc60000011400 */
[----:B------:R-:W-:Y:S01]  /*1a40*/  UIMAD UR7, UR14, UR5, UR4 ;  /* 0x000000050e0772a4 */ /* 0x000fe2000f8e0204 */
[----:B------:R-:W-:Y:S01]  /*1a50*/  SHF.R.S32.HI R23, RZ, 0x1f, R0 ;  /* 0x0000001fff177819 */ /* 0x000fe20000011400 */
[----:B------:R-:W-:Y:S01]  /*1a60*/  UIADD3 UR4, UR14, UR6, URZ ;  /* 0x000000060e047290 */ /* 0x000fe2000fffe03f */
[----:B------:R-:W-:Y:S01]  /*1a70*/  IADD3 R4, P0, R0, UR14, RZ ;  /* 0x0000000e00047c10 */ /* 0x000fe2000ff1e0ff */
[----:B------:R-:W-:-:S03]  /*1a80*/  UIADD3 UR6, UR33, -0x1, URZ ;  /* 0xffffffff21067890 */ /* 0x000fc6000fffe03f */
[----:B------:R-:W-:Y:S01]  /*1a90*/  IADD3.X R5, R23, UR27, RZ, P0, !PT ;  /* 0x0000001b17057c10 */ /* 0x000fe200087fe4ff */
[----:B------:R-:W-:-:S04]  /*1aa0*/  UMOV UR27, 0x4 ;  /* 0x00000004001b7882 */ /* 0x000fc80000000000 */
[----:B------:R-:W-:Y:S02]  /*1ab0*/  IMAD R5, R5, c[0x0][0x190], RZ ;  /* 0x0000640005057a24 */ /* 0x000fe400078e02ff */
[----:B--2---:R-:W-:-:S05]  /*1ac0*/  IMAD.MOV.U32 R16, RZ, RZ, R2 ;  /* 0x000000ffff107224 */ /* 0x004fca00078e0002 */
[----:B------:R-:W-:-:S05]  /*1ad0*/  SHF.R.S32.HI R17, RZ, 0x1f, R16 ;  /* 0x0000001fff117819 */ /* 0x000fca0000011410 */
[C---:B------:R-:W-:Y:S01]  /*1ae0*/  IMAD.WIDE.U32 R2, R4.reuse, c[0x0][0x190], R16 ;  /* 0x0000640004027a25 */ /* 0x040fe200078e0010 */
[----:B------:R1:W-:Y:S03]  /*1af0*/  STL [R1+0x24], R17 ;  /* 0x0000241101007387 */ /* 0x0003e60000100800 */
[----:B------:R-:W-:Y:S01]  /*1b00*/  IMAD R4, R4, c[0x0][0x194], R5 ;  /* 0x0000650004047a24 */ /* 0x000fe200078e0205 */
[----:B------:R-:W-:-:S04]  /*1b10*/  IADD3 R6, P0, R2, UR38, RZ ;  /* 0x0000002602067c10 */ /* 0x000fc8000ff1e0ff */
[----:B------:R-:W-:Y:S01]  /*1b20*/  IADD3.X R7, R3, UR32, R4, P0, !PT ;  /* 0x0000002003077c10 */ /* 0x000fe200087fe404 */
[----:B------:R-:W-:Y:S01]  /*1b30*/  IMAD.U32 R4, RZ, RZ, UR14 ;  /* 0x0000000eff047e24 */ /* 0x000fe2000f8e00ff */
[----:B------:R-:W-:Y:S01]  /*1b40*/  ULDC.64 UR14, c[0x0][0x3c8] ;  /* 0x0000f200000e7ab9 */ /* 0x000fe20000000a00 */
[----:B------:R-:W-:Y:S01]  /*1b50*/  IADD3 R2, P0, R16, UR25, RZ ;  /* 0x0000001910027c10 */ /* 0x000fe2000ff1e0ff */
[----:B------:R-:W-:-:S03]  /*1b60*/  UIMAD.WIDE UR4, UR4, UR27, UR14 ;  /* 0x0000001b040472a5 */ /* 0x000fc6000f8e020e */
[----:B------:R-:W-:-:S04]  /*1b70*/  IADD3.X R3, R17, UR26, RZ, P0, !PT ;  /* 0x0000001a11037c10 */ /* 0x000fc800087fe4ff */
[----:B------:R-:W-:Y:S01]  /*1b80*/  UMOV UR15, UR4 ;  /* 0x00000004000f7c82 */ /* 0x000fe20008000000 */
[----:B------:R-:W-:Y:S01]  /*1b90*/  IMAD.WIDE.U32 R2, R4, c[0x0][0x370], R2 ;  /* 0x0000dc0004027a25 */ /* 0x000fe200078e0002 */
[----:B------:R-:W-:Y:S01]  /*1ba0*/  UIADD3 UR4, -UR16, UR20, UR18 ;  /* 0x0000001410047290 */ /* 0x000fe2000fffe112 */
[----:B------:R-:W-:Y:S01]  /*1bb0*/  LOP3.LUT R4, R9, 0xffffffe0, RZ, 0xc0, !PT ;  /* 0xffffffe009047812 */ /* 0x000fe200078ec0ff */
[----:B------:R-:W-:Y:S01]  /*1bc0*/  UMOV UR14, UR5 ;  /* 0x00000005000e7c82 */ /* 0x000fe20008000000 */
[----:B------:R-:W-:Y:S01]  /*1bd0*/  SHF.R.S32.HI R9, RZ, 0x5, R9 ;  /* 0x00000005ff097819 */ /* 0x000fe20000011409 */
[----:B------:R-:W-:Y:S01]  /*1be0*/  UIADD3 UR4, UR4, -UR17, URZ ;  /* 0x8000001104047290 */ /* 0x000fe2000fffe03f */
[----:B------:R-:W-:Y:S01]  /*1bf0*/  IADD3 R3, R3, UR7, RZ ;  /* 0x0000000703037c10 */ /* 0x000fe2000fffe0ff */
[----:B------:R-:W-:Y:S02]  /*1c00*/  IMAD.IADD R27, R28, 0x1, -R4 ;  /* 0x000000011c1b7824 */ /* 0x000fe400078e0a04 */
[----:B------:R-:W-:Y:S01]  /*1c10*/  USHF.R.S32.HI UR17, URZ, 0x1f, UR4 ;  /* 0x0000001f3f117899 */ /* 0x000fe20008011404 */
[----:B------:R-:W-:-:S02]  /*1c20*/  IMAD.U32 R4, RZ, RZ, UR35 ;  /* 0x00000023ff047e24 */ /* 0x000fc4000f8e00ff */
[----:B------:R-:W-:Y:S01]  /*1c30*/  IMAD R9, R9, UR47, R27 ;  /* 0x0000002f09097c24 */ /* 0x000fe2000f8e021b */
[----:B------:R-:W-:Y:S01]  /*1c40*/  ULEA.HI UR17, UR17, UR4, URZ, 0x6 ;  /* 0x0000000411117291 */ /* 0x000fe2000f8f303f */
[C---:B------:R-:W-:Y:S02]  /*1c50*/  IMAD.WIDE.U32 R2, R4.reuse, c[0x0][0x378], R2 ;  /* 0x0000de0004027a25 */ /* 0x040fe400078e0002 */
[----:B------:R-:W-:Y:S01]  /*1c60*/  ULDC.64 UR4, c[0x0][0x200] ;  /* 0x0000800000047ab9 */ /* 0x000fe20000000a00 */
[----:B------:R-:W-:Y:S01]  /*1c70*/  IADD3 R10, P0, R9, UR23, RZ ;  /* 0x00000017090a7c10 */ /* 0x000fe2000ff1e0ff */
[----:B------:R-:W-:Y:S01]  /*1c80*/  USHF.R.S32.HI UR17, URZ, 0x6, UR17 ;  /* 0x000000063f117899 */ /* 0x000fe20008011411 */
[----:B------:R-:W-:Y:S01]  /*1c90*/  IMAD.WIDE.U32 R4, R4, c[0x0][0x1a8], R6 ;  /* 0x00006a0004047a25 */ /* 0x000fe200078e0006 */
[----:B------:R-:W-:Y:S02]  /*1ca0*/  IADD3 R3, R3, UR8, RZ ;  /* 0x0000000803037c10 */ /* 0x000fe4000fffe0ff */
[----:B------:R-:W-:Y:S01]  /*1cb0*/  UISETP.LT.AND UP1, UPT, URZ, UR17, UPT ;  /* 0x000000113f00728c */ /* 0x000fe2000bf21270 */
[----:B------:R-:W-:-:S02]  /*1cc0*/  LEA R237, P2, R10, c[0x0][0x350], 0x2 ;  /* 0x0000d4000aed7a11 */ /* 0x000fc400078410ff */
[----:B------:R-:W-:Y:S01]  /*1cd0*/  IADD3 R7, R5, UR9, RZ ;  /* 0x0000000905077c10 */ /* 0x000fe2000fffe0ff */
[----:B------:R-:W-:Y:S01]  /*1ce0*/  USEL UR17, URZ, UR17, !UP1 ;  /* 0x000000113f117287 */ /* 0x000fe2000c800000 */
[----:B------:R-:W-:Y:S01]  /*1cf0*/  IMAD R5, R23, c[0x0][0x370], RZ ;  /* 0x0000dc0017057a24 */ /* 0x000fe200078e02ff */
[----:B------:R-:W-:Y:S01]  /*1d00*/  LEA R230, P4, R4, c[0x0][0x160], 0x1 ;  /* 0x0000580004e67a11 */ /* 0x000fe200078808ff */
[----:B------:R-:W-:Y:S01]  /*1d10*/  IMAD.WIDE.U32 R2, R0, c[0x0][0x370], R2 ;  /* 0x0000dc0000027a25 */ /* 0x000fe200078e0002 */
[----:B------:R-:W-:Y:S02]  /*1d20*/  UISETP.GT.AND UP1, UPT, UR33, UR17, UPT ;  /* 0x000000112100728c */ /* 0x000fe4000bf24270 */
[----:B------:R-:W-:Y:S01]  /*1d30*/  LEA.HI.X R231, R4, c[0x0][0x164], R7, 0x1, P4 ;  /* 0x0000590004e77a11 */ /* 0x000fe200020f0c07 */
[----:B------:R-:W-:Y:S01]  /*1d40*/  IMAD R6, R0, c[0x0][0x374], R5 ;  /* 0x0000dd0000067a24 */ /* 0x000fe200078e0205 */
[----:B------:R-:W-:Y:S01]  /*1d50*/  LEA.HI.X.SX32 R5, R9, UR11, 0x1, P0 ;  /* 0x0000000b09057c11 */ /* 0x000fe200080f0eff */
[----:B------:R-:W-:Y:S01]  /*1d60*/  UIMAD.WIDE UR10, UR10, UR27, UR4 ;  /* 0x0000001b0a0a72a5 */ /* 0x000fe2000f8e0204 */
[----:B------:R-:W-:Y:S01]  /*1d70*/  PLOP3.LUT P0, PT, PT, PT, UP1, 0x80, 0x0 ;  /* 0x000000000000781c */ /* 0x000fe20003f0f018 */
[----:B------:R-:W-:Y:S01]  /*1d80*/  IMAD.IADD R3, R3, 0x1, R6 ;  /* 0x0000000103037824 */ /* 0x000fe200078e0206 */
[----:B------:R-:W-:-:S02]  /*1d90*/  LEA R228, P3, R2, c[0x0][0x330], 0x1 ;  /* 0x0000cc0002e47a11 */ /* 0x000fc400078608ff */
[----:B------:R-:W-:Y:S02]  /*1da0*/  LEA.HI.X R236, R10, c[0x0][0x354], R5, 0x2, P2 ;  /* 0x0000d5000aec7a11 */ /* 0x000fe400010f1405 */
[----:B------:R-:W-:-:S07]  /*1db0*/  LEA.HI.X R229, R2, c[0x0][0x334], R3, 0x1, P3 ;  /* 0x0000cd0002e57a11 */ /* 0x000fce00018f0c03 */
        /* <DEDUP_REMOVED lines=19> */
.L_x_811:
        /* <DEDUP_REMOVED lines=18> */
.L_x_812:
        /* <DEDUP_REMOVED lines=28> */
.L_x_814:
[----:B------:R-:W-:Y:S05]  /*21d0*/  BSYNC B0 ;  /* 0x0000000000007941 */ /* 0x000fea0003800000 */
.L_x_813:
        /* <DEDUP_REMOVED lines=16> */
.L_x_816:
[----:B------:R-:W-:Y:S05]  /*22e0*/  BSYNC B0 ;  /* 0x0000000000007941 */ /* 0x000fea0003800000 */
.L_x_815:
        /* <DEDUP_REMOVED lines=16> */
.L_x_818:
[----:B------:R-:W-:Y:S05]  /*23f0*/  BSYNC B0 ;  /* 0x0000000000007941 */ /* 0x000fea0003800000 */
.L_x_817:
        /* <DEDUP_REMOVED lines=16> */
.L_x_820:
[----:B------:R-:W-:Y:S05]  /*2500*/  BSYNC B0 ;  /* 0x0000000000007941 */ /* 0x000fea0003800000 */
.L_x_819:
        /* <DEDUP_REMOVED lines=25> */
.L_x_822:
[----:B------:R-:W-:Y:S05]  /*26a0*/  BSYNC B0 ;  /* 0x0000000000007941 */ /* 0x000fea0003800000 */
.L_x_821:
        /* <DEDUP_REMOVED lines=14> */
.L_x_824:
[----:B------:R-:W-:Y:S05]  /*2790*/  BSYNC B0 ;  /* 0x0000000000007941 */ /* 0x000fea0003800000 */
.L_x_823:
        /* <DEDUP_REMOVED lines=14> */
.L_x_826:
[----:B------:R-:W-:Y:S05]  /*2880*/  BSYNC B0 ;  /* 0x0000000000007941 */ /* 0x000fea0003800000 */
.L_x_825:
        /* <DEDUP_REMOVED lines=13> */
.L_x_810:
[----:B-1----:R-:W2:Y:S01]  /*2960*/  LDL R15, [R1] ;  /* 0x00000000010f7983 */ /* 0x002ea20000100800 */
[----:B------:R-:W-:Y:S01]  /*2970*/  ULDC.64 UR4, c[0x0][0x198] ;  /* 0x0000660000047ab9 */ /* 0x000fe20000000a00 */
[----:B------:R-:W-:Y:S01]  /*2980*/  PLOP3.LUT P0, PT, PT, PT, UP6, 0x80, 0x0 ;  /* 0x000000000000781c */ /* 0x000fe20003f0f068 */
[----:B------:R-:W-:Y:S01]  /*2990*/  UIMAD UR4, UR22, UR4, URZ ;  /* 0x00000004160472a4 */ /* 0x000fe2000f8e023f */
[C---:B------:R-:W-:Y:S01]  /*29a0*/  IADD3 R4, R0.reuse, 0x20, RZ ;  /* 0x0000002000047810 */ /* 0x040fe20007ffe0ff */
[----:B------:R-:W-:Y:S01]  /*29b0*/  IMAD.U32 R12, RZ, RZ, UR18 ;  /* 0x00000012ff0c7e24 */ /* 0x000fe2000f8e00ff */
[----:B------:R-:W-:Y:S01]  /*29c0*/  IADD3 R7, R0, 0x40, RZ ;  /* 0x0000004000077810 */ /* 0x000fe20007ffe0ff */
[----:B------:R-:W-:Y:S01]  /*29d0*/  UIMAD UR5, UR18, UR5, UR4 ;  /* 0x00000005120572a4 */ /* 0x000fe2000f8e0204 */
[----:B------:R-:W-:Y:S01]  /*29e0*/  IMAD.MOV.U32 R196, RZ, RZ, 0x40 ;  /* 0x00000040ffc47424 */ /* 0x000fe200078e00ff */
[----:B------:R-:W-:Y:S01]  /*29f0*/  ULEA.HI UR4, UR6, UR6, URZ, 0x1 ;  /* 0x0000000606047291 */ /* 0x000fe2000f8f083f */
[----:B------:R-:W-:Y:S01]  /*2a00*/  IMAD.WIDE.U32 R2, R12, c[0x0][0x198], R16 ;  /* 0x000066000c027a25 */ /* 0x000fe200078e0010 */
[----:B------:R-:W-:-:S02]  /*2a10*/  ULDC.64 UR8, c[0x0][0x1a0] ;  /* 0x0000680000087ab9 */ /* 0x000fc40000000a00 */
[----:B------:R-:W-:Y:S01]  /*2a20*/  ULOP3.LUT UR4, UR4, 0xfffffffe, URZ, 0xc0, !UPT ;  /* 0xfffffffe04047892 */ /* 0x000fe2000f8ec03f */
[----:B------:R-:W-:Y:S01]  /*2a30*/  IMAD.U32 R6, RZ, RZ, UR5 ;  /* 0x00000005ff067e24 */ /* 0x000fe2000f8e00ff */
[----:B------:R-:W-:Y:S01]  /*2a40*/  UIMAD UR5, UR19, -0x80, UR16 ;  /* 0xffffff80130578a4 */ /* 0x000fe2000f8e0210 */
[----:B------:R-:W-:Y:S01]  /*2a50*/  IMAD.WIDE.U32 R10, R196, c[0x0][0x190], RZ ;  /* 0x00006400c40a7a25 */ /* 0x000fe200078e00ff */
[----:B------:R-:W-:Y:S01]  /*2a60*/  UIADD3 UR4, UR6, -UR4, URZ ;  /* 0x8000000406047290 */ /* 0x000fe2000fffe03f */
[----:B------:R-:W-:Y:S02]  /*2a70*/  IADD3 R2, P2, R2, UR31, RZ ;  /* 0x0000001f02027c10 */ /* 0x000fe4000ff5e0ff */
[----:B------:R-:W-:Y:S01]  /*2a80*/  IMAD R9, R196, c[0x0][0x194], RZ ;  /* 0x00006500c4097a24 */ /* 0x000fe200078e02ff */
[----:B------:R-:W-:Y:S01]  /*2a90*/  UISETP.NE.AND UP0, UPT, UR4, 0x1, UPT ;  /* 0x000000010400788c */ /* 0x000fe2000bf05270 */
[----:B------:R-:W-:Y:S01]  /*2aa0*/  ISETP.GE.AND P4, PT, R4, UR5, PT ;  /* 0x0000000504007c0c */ /* 0x000fe2000bf86270 */
[----:B------:R-:W-:Y:S01]  /*2ab0*/  UIMAD UR4, UR6, -0x40, UR20 ;  /* 0xffffffc0060478a4 */ /* 0x000fe2000f8e0214 */
[----:B------:R-:W-:Y:S01]  /*2ac0*/  IADD3.X R3, R3, UR34, R6, P2, !PT ;  /* 0x0000002203037c10 */ /* 0x000fe200097fe406 */
[----:B------:R-:W-:-:S02]  /*2ad0*/  IMAD R6, R13, c[0x0][0x1b0], RZ ;  /* 0x00006c000d067a24 */ /* 0x000fc400078e02ff */
[----:B------:R-:W-:Y:S01]  /*2ae0*/  IMAD R14, R196, c[0x0][0x374], RZ ;  /* 0x0000dd00c40e7a24 */ /* 0x000fe200078e02ff */
[----:B------:R-:W-:Y:S01]  /*2af0*/  PLOP3.LUT P2, PT, PT, PT, UP0, 0x80, 0x0 ;  /* 0x000000000000781c */ /* 0x000fe20003f4f008 */
[----:B------:R-:W-:Y:S01]  /*2b00*/  IMAD.WIDE.U32 R2, R8, c[0x0][0x1b0], R2 ;  /* 0x00006c0008027a25 */ /* 0x000fe200078e0002 */
[----:B------:R-:W-:Y:S02]  /*2b10*/  ISETP.GE.AND P6, PT, R4, UR4, PT ;  /* 0x0000000404007c0c */ /* 0x000fe4000bfc6270 */
[----:B------:R-:W-:Y:S01]  /*2b20*/  ISETP.GE.AND P1, PT, R0, UR4, PT ;  /* 0x0000000400007c0c */ /* 0x000fe2000bf26270 */
[----:B------:R-:W-:-:S10]  /*2b30*/  IMAD.WIDE.U32 R4, R196, c[0x0][0x370], RZ ;  /* 0x0000dc00c4047a25 */ /* 0x000fd400078e00ff */
[----:B------:R-:W-:Y:S02]  /*2b40*/  @!P6 IADD3 R24, P5, R230, R10, RZ ;  /* 0x0000000ae618e210 */ /* 0x000fe40007fbe0ff */
[----:B------:R-:W-:Y:S02]  /*2b50*/  @!P6 IADD3 R4, P3, R228, R4, RZ ;  /* 0x00000004e404e210 */ /* 0x000fe40007f7e0ff */
[----:B------:R-:W-:Y:S01]  /*2b60*/  @!P6 IADD3.X R25, R231, R11, R9, P5, !PT ;  /* 0x0000000be719e210 */ /* 0x000fe20002ffe409 */
[----:B------:R-:W-:Y:S01]  /*2b70*/  IMAD R9, R8, c[0x0][0x1b4], R6 ;  /* 0x00006d0008097a24 */ /* 0x000fe200078e0206 */
[----:B------:R-:W-:Y:S01]  /*2b80*/  @P0 BAR.SYNC.DEFER_BLOCKING 0x0 ;  /* 0x0000000000000b1d */ /* 0x000fe20000010000 */
[C---:B------:R-:W-:Y:S02]  /*2b90*/  ISETP.GE.AND P5, PT, R0.reuse, UR5, PT ;  /* 0x0000000500007c0c */ /* 0x040fe4000bfa6270 */
[----:B------:R-:W-:Y:S01]  /*2ba0*/  @!P4 IADD3 R6, P0, R0, 0x20, RZ ;  /* 0x000000200006c810 */ /* 0x000fe20007f1e0ff */
[----:B------:R-:W-:Y:S01]  /*2bb0*/  IMAD.IADD R3, R3, 0x1, R9 ;  /* 0x0000000103037824 */ /* 0x000fe200078e0209 */
[----:B------:R-:W-:-:S02]  /*2bc0*/  @!P6 IADD3.X R5, R229, R5, R14, P3, !PT ;  /* 0x00000005e505e210 */ /* 0x000fc40001ffe40e */
[----:B------:R-:W-:Y:S01]  /*2bd0*/  ISETP.GE.AND P3, PT, R7, UR5, PT ;  /* 0x0000000507007c0c */ /* 0x000fe2000bf66270 */
[----:B------:R-:W-:-:S04]  /*2be0*/  @!P4 IMAD.X R7, RZ, RZ, R23, P0 ;  /* 0x000000ffff07c224 */ /* 0x000fc800000e0617 */
[----:B------:R-:W-:Y:S02]  /*2bf0*/  @!P4 IMAD R11, R7, c[0x0][0x198], RZ ;  /* 0x00006600070bca24 */ /* 0x000fe400078e02ff */
[----:B------:R-:W-:Y:S02]  /*2c00*/  @!P5 IMAD R7, R23, c[0x0][0x198], RZ ;  /* 0x000066001707da24 */ /* 0x000fe400078e02ff */
[----:B------:R-:W-:Y:S02]  /*2c10*/  @!P4 IMAD R11, R6, c[0x0][0x19c], R11 ;  /* 0x00006700060bca24 */ /* 0x000fe400078e020b */
[----:B------:R-:W-:Y:S02]  /*2c20*/  @!P5 IMAD R9, R0, c[0x0][0x19c], R7 ;  /* 0x000067000009da24 */ /* 0x000fe400078e0207 */
[----:B------:R-:W-:Y:S01]  /*2c30*/  @!P5 IMAD.MOV.U32 R7, RZ, RZ, R3 ;  /* 0x000000ffff07d224 */ /* 0x000fe200078e0003 */
[C---:B--2---:R-:W-:Y:S02]  /*2c40*/  SHF.L.U32 R22, R15.reuse, 0x1, RZ ;  /* 0x000000010f167819 */ /* 0x044fe400000006ff */
[----:B------:R-:W-:-:S03]  /*2c50*/  IADD3 R10, R15, 0x2000, RZ ;  /* 0x000020000f0a7810 */ /* 0x000fc60007ffe0ff */
[----:B------:R-:W-:Y:S01]  /*2c60*/  @P1 STS.128 [R22+0x8000], RZ ;  /* 0x008000ff16001388 */ /* 0x000fe20000000c00 */
[----:B------:R-:W-:-:S03]  /*2c70*/  SEL R10, R10, R15, !P2 ;  /* 0x0000000f0a0a7207 */ /* 0x000fc60005000000 */
[----:B------:R-:W-:Y:S02]  /*2c80*/  @P1 STS.128 [R22+0xa000], RZ ;  /* 0x00a000ff16001388 */ /* 0x000fe40000000c00 */
[----:B------:R-:W-:Y:S01]  /*2c90*/  IMAD.SHL.U32 R227, R10, 0x2, RZ ;  /* 0x000000020ae37824 */ /* 0x000fe200078e00ff */
[----:B------:R-:W-:Y:S01]  /*2ca0*/  IADD3 R10, R0, 0x60, RZ ;  /* 0x00000060000a7810 */ /* 0x000fe20007ffe0ff */
        /* <DEDUP_REMOVED lines=18> */
[----:B--2---:R-:W-:Y:S01]  /*2dd0*/  @!P4 IMAD.WIDE.U32 R4, R6, c[0x0][0x198], R2 ;  /* 0x000066000604ca25 */ /* 0x004fe200078e0002 */
[----:B------:R-:W-:-:S02]  /*2de0*/  @!P5 MOV R6, R2 ;  /* 0x000000020006d202 */ /* 0x000fc40000000f00 */
[----:B------:R-:W-:Y:S01]  /*2df0*/  @P1 STS [R227+0x2008], RZ ;  /* 0x002008ffe3001388 */ /* 0x000fe20000000800 */
[----:B------:R-:W-:Y:S02]  /*2e00*/  @!P4 IMAD.IADD R5, R5, 0x1, R11 ;  /* 0x000000010505c824 */ /* 0x000fe400078e020b */
[----:B------:R-:W-:Y:S01]  /*2e10*/  @!P5 IMAD.WIDE.U32 R6, R0, c[0x0][0x198], R6 ;  /* 0x000066000006da25 */ /* 0x000fe200078e0006 */
[----:B------:R-:W-:Y:S03]  /*2e20*/  @P1 STS [R227+0x200c], RZ ;  /* 0x00200cffe3001388 */ /* 0x000fe60000000800 */
[----:B------:R-:W-:Y:S01]  /*2e30*/  @!P5 IMAD.IADD R7, R7, 0x1, R9 ;  /* 0x000000010707d824 */ /* 0x000fe200078e0209 */
[C---:B------:R-:W-:Y:S01]  /*2e40*/  @!P5 LEA R20, P0, R6.reuse, c[0x0][0x168], 0x1 ;  /* 0x00005a000614da11 */ /* 0x040fe200078008ff */
[----:B------:R-:W-:Y:S01]  /*2e50*/  @!PT LDS RZ, [RZ] ;  /* 0x00000000fffff984 */ /* 0x000fe20000000800 */
[----:B------:R-:W-:Y:S01]  /*2e60*/  @!PT LDS RZ, [RZ] ;  /* 0x00000000fffff984 */ /* 0x000fe20000000800 */
[----:B------:R-:W-:Y:S01]  /*2e70*/  @!PT LDS RZ, [RZ] ;  /* 0x00000000fffff984 */ /* 0x000fe20000000800 */
[----:B------:R1:W-:Y:S03]  /*2e80*/  @!P1 LDGSTS.E.BYPASS.LTC128B.128 [R227], [R230.64] ;  /* 0x00000000e6e39fae */ /* 0x0003e6000b901d4c */
[----:B------:R-:W-:Y:S01]  /*2e90*/  @!P5 LEA.HI.X R21, R6, c[0x0][0x16c], R7, 0x1, P0 ;  /* 0x00005b000615da11 */ /* 0x000fe200000f0c07 */
[----:B------:R1:W-:Y:S01]  /*2ea0*/  @!P1 LDGSTS.E.BYPASS.LTC128B.128 [R227+0x2000], [R230.64+0x80] ;  /* 0x02000080e6e39fae */ /* 0x0003e2000b901d4c */
[----:B------:R-:W-:Y:S01]  /*2eb0*/  ISETP.GE.AND P1, PT, R10, UR5, PT ;  /* 0x000000050a007c0c */ /* 0x000fe2000bf26270 */
[----:B------:R-:W-:Y:S01]  /*2ec0*/  UIMAD UR5, UR22, UR8, URZ ;  /* 0x00000008160572a4 */ /* 0x000fe2000f8e023f */
[C---:B------:R-:W-:Y:S01]  /*2ed0*/  @!P4 LEA R18, P0, R4.reuse, c[0x0][0x168], 0x1 ;  /* 0x00005a000412ca11 */ /* 0x040fe200078008ff */
[----:B------:R-:W-:Y:S01]  /*2ee0*/  IMAD R10, R13, c[0x0][0x1b8], RZ ;  /* 0x00006e000d0a7a24 */ /* 0x000fe200078e02ff */
[----:B------:R-:W-:Y:S01]  /*2ef0*/  @P6 STS [R227+0x1000], RZ ;  /* 0x001000ffe3006388 */ /* 0x000fe20000000800 */
[----:B------:R-:W-:Y:S01]  /*2f00*/  UIMAD UR5, UR18, UR9, UR5 ;  /* 0x00000009120572a4 */ /* 0x000fe2000f8e0205 */
[----:B------:R-:W-:Y:S01]  /*2f10*/  @!P4 LEA.HI.X R19, R4, c[0x0][0x16c], R5, 0x1, P0 ;  /* 0x00005b000413ca11 */ /* 0x000fe200000f0c05 */
[----:B------:R-:W-:Y:S01]  /*2f20*/  IMAD.WIDE.U32 R4, R12, c[0x0][0x1a0], R16 ;  /* 0x000068000c047a25 */ /* 0x000fe200078e0010 */
[----:B------:R-:W-:Y:S01]  /*2f30*/  @!P3 IADD3 R9, P0, R0, 0x40, RZ ;  /* 0x000000400009b810 */ /* 0x000fe20007f1e0ff */
[----:B------:R-:W-:Y:S02]  /*2f40*/  @P6 STS [R227+0x1004], RZ ;  /* 0x001004ffe3006388 */ /* 0x000fe40000000800 */
[----:B------:R-:W-:Y:S01]  /*2f50*/  IMAD.U32 R7, RZ, RZ, UR5 ;  /* 0x00000005ff077e24 */ /* 0x000fe2000f8e00ff */
[----:B------:R-:W-:Y:S01]  /*2f60*/  @!P3 IADD3.X R6, RZ, R23, RZ, P0, !PT ;  /* 0x00000017ff06b210 */ /* 0x000fe200007fe4ff */
[----:B------:R-:W-:Y:S01]  /*2f70*/  IMAD R12, R8, c[0x0][0x1bc], R10 ;  /* 0x00006f00080c7a24 */ /* 0x000fe200078e020a */
[----:B------:R-:W-:Y:S01]  /*2f80*/  @!P1 IADD3 R11, P0, R0, 0x60, RZ ;  /* 0x00000060000b9810 */ /* 0x000fe20007f1e0ff */
[----:B------:R-:W-:Y:S01]  /*2f90*/  @!P5 IMAD R10, R23, c[0x0][0x1a0], RZ ;  /* 0x00006800170ada24 */ /* 0x000fe200078e02ff */
[----:B------:R-:W-:Y:S01]  /*2fa0*/  @P6 STS [R227+0x1008], RZ ;  /* 0x001008ffe3006388 */ /* 0x000fe20000000800 */
[----:B------:R-:W-:-:S02]  /*2fb0*/  @!P3 IMAD R6, R6, c[0x0][0x198], RZ ;  /* 0x000066000606ba24 */ /* 0x000fc400078e02ff */
[----:B------:R-:W-:Y:S01]  /*2fc0*/  @!P1 IMAD.X R14, RZ, RZ, R23, P0 ;  /* 0x000000ffff0e9224 */ /* 0x000fe200000e0617 */
[----:B------:R-:W-:Y:S01]  /*2fd0*/  IADD3 R4, P0, R4, UR28, RZ ;  /* 0x0000001c04047c10 */ /* 0x000fe2000ff1e0ff */
[----:B------:R-:W-:Y:S01]  /*2fe0*/  @!P3 IMAD R13, R9, c[0x0][0x19c], R6 ;  /* 0x00006700090dba24 */ /* 0x000fe200078e0206 */
[----:B------:R-:W-:Y:S01]  /*2ff0*/  @P6 STS [R227+0x100c], RZ ;  /* 0x00100cffe3006388 */ /* 0x000fe20000000800 */
[----:B------:R-:W-:Y:S01]  /*3000*/  @!P3 IMAD.MOV.U32 R6, RZ, RZ, R2 ;  /* 0x000000ffff06b224 */ /* 0x000fe200078e0002 */
[----:B------:R-:W-:Y:S02]  /*3010*/  IADD3.X R5, R5, UR29, R7, P0, !PT ;  /* 0x0000001d05057c10 */ /* 0x000fe400087fe407 */
[----:B------:R-:W-:Y:S01]  /*3020*/  @!P3 MOV R7, R3 ;  /* 0x000000030007b202 */ /* 0x000fe20000000f00 */
[----:B------:R-:W-:Y:S02]  /*3030*/  @P6 STS [R227+0x3000], RZ ;  /* 0x003000ffe3006388 */ /* 0x000fe40000000800 */
[----:B------:R-:W-:-:S02]  /*3040*/  IMAD.WIDE.U32 R4, R8, c[0x0][0x1b8], R4 ;  /* 0x00006e0008047a25 */ /* 0x000fc400078e0004 */
[----:B------:R-:W-:Y:S02]  /*3050*/  @P6 STS [R227+0x3004], RZ ;  /* 0x003004ffe3006388 */ /* 0x000fe40000000800 */
[----:B------:R-:W-:Y:S02]  /*3060*/  @!P3 IMAD.WIDE.U32 R6, R9, c[0x0][0x198], R6 ;  /* 0x000066000906ba25 */ /* 0x000fe400078e0006 */
[----:B------:R-:W-:Y:S02]  /*3070*/  @P6 STS [R227+0x3008], RZ ;  /* 0x003008ffe3006388 */ /* 0x000fe40000000800 */
[----:B------:R-:W-:Y:S01]  /*3080*/  @!P1 IMAD.MOV.U32 R8, RZ, RZ, R2 ;  /* 0x000000ffff089224 */ /* 0x000fe200078e0002 */
[----:B------:R-:W-:Y:S01]  /*3090*/  @!P3 LEA R16, P0, R6, c[0x0][0x168], 0x1 ;  /* 0x00005a000610ba11 */ /* 0x000fe200078008ff */
[----:B------:R-:W-:Y:S01]  /*30a0*/  @!P1 IMAD R2, R14, c[0x0][0x198], RZ ;  /* 0x000066000e029a24 */ /* 0x000fe200078e02ff */
[----:B------:R-:W-:Y:S01]  /*30b0*/  @P6 STS [R227+0x300c], RZ ;  /* 0x00300cffe3006388 */ /* 0x000fe20000000800 */
[----:B------:R-:W-:Y:S01]  /*30c0*/  @!P1 IMAD.MOV.U32 R9, RZ, RZ, R3 ;  /* 0x000000ffff099224 */ /* 0x000fe200078e0003 */
[----:B------:R-:W-:Y:S01]  /*30d0*/  IADD3 R3, R5, R12, RZ ;  /* 0x0000000c05037210 */ /* 0x000fe20007ffe0ff */
[----:B------:R-:W-:Y:S01]  /*30e0*/  @!P3 IMAD.IADD R7, R7, 0x1, R13 ;  /* 0x000000010707b824 */ /* 0x000fe200078e020d */
[----:B------:R-:W-:Y:S01]  /*30f0*/  @!PT LDS RZ, [RZ] ;  /* 0x00000000fffff984 */ /* 0x000fe20000000800 */
[----:B------:R-:W-:Y:S01]  /*3100*/  @!PT LDS RZ, [RZ] ;  /* 0x00000000fffff984 */ /* 0x000fe20000000800 */
[----:B------:R-:W-:Y:S01]  /*3110*/  @!PT LDS RZ, [RZ] ;  /* 0x00000000fffff984 */ /* 0x000fe20000000800 */
[----:B------:R1:W-:Y:S01]  /*3120*/  @!P6 LDGSTS.E.BYPASS.LTC128B.128 [R227+0x1000], [R24.64] ;  /* 0x0100000018e3efae */ /* 0x0003e2000b901d4c */
[----:B------:R-:W-:-:S02]  /*3130*/  @!P1 IMAD R12, R11, c[0x0][0x19c], R2 ;  /* 0x000067000b0c9a24 */ /* 0x000fc400078e0202 */
[----:B------:R-:W-:Y:S01]  /*3140*/  @!P5 IMAD.MOV.U32 R2, RZ, RZ, R4 ;  /* 0x000000ffff02d224 */ /* 0x000fe200078e0004 */
[----:B------:R-:W-:Y:S01]  /*3150*/  @!P3 LEA.HI.X R17, R6, c[0x0][0x16c], R7, 0x1, P0 ;  /* 0x00005b000611ba11 */ /* 0x000fe200000f0c07 */
[----:B------:R-:W-:Y:S01]  /*3160*/  @!P1 IMAD.WIDE.U32 R8, R11, c[0x0][0x198], R8 ;  /* 0x000066000b089a25 */ /* 0x000fe200078e0008 */
[----:B------:R1:W-:Y:S03]  /*3170*/  @!P6 LDGSTS.E.BYPASS.LTC128B.128 [R227+0x3000], [R24.64+0x80] ;  /* 0x0300008018e3efae */ /* 0x0003e6000b901d4c */
[----:B------:R-:W-:Y:S01]  /*3180*/  @!P5 IMAD.WIDE.U32 R6, R0, c[0x0][0x1a0], R2 ;  /* 0x000068000006da25 */ /* 0x000fe200078e0002 */
[----:B------:R-:W-:Y:S01]  /*3190*/  @!P1 LEA R14, P0, R8, c[0x0][0x168], 0x1 ;  /* 0x00005a00080e9a11 */ /* 0x000fe200078008ff */
[----:B------:R-:W-:Y:S02]  /*31a0*/  @P5 STS.128 [R22+0xc000], RZ ;  /* 0x00c000ff16005388 */ /* 0x000fe40000000c00 */
[----:B------:R-:W-:-:S02]  /*31b0*/  @!P1 IMAD.IADD R2, R9, 0x1, R12 ;  /* 0x0000000109029824 */ /* 0x000fc400078e020c */
[----:B------:R-:W-:Y:S01]  /*31c0*/  @!P5 IMAD R5, R0, c[0x0][0x1a4], R10 ;  /* 0x000069000005da24 */ /* 0x000fe200078e020a */
[----:B------:R-:W-:Y:S01]  /*31d0*/  @P5 STS.128 [R22+0x10000], RZ ;  /* 0x010000ff16005388 */ /* 0x000fe20000000c00 */
[----:B------:R-:W-:Y:S01]  /*31e0*/  @!P3 IMAD.MOV.U32 R9, RZ, RZ, R3 ;  /* 0x000000ffff09b224 */ /* 0x000fe200078e0003 */
[----:B------:R-:W-:Y:S01]  /*31f0*/  @!P1 LEA.HI.X R15, R8, c[0x0][0x16c], R2, 0x1, P0 ;  /* 0x00005b00080f9a11 */ /* 0x000fe200000f0c02 */
[----:B------:R-:W-:Y:S01]  /*3200*/  @!P5 IMAD.IADD R5, R7, 0x1, R5 ;  /* 0x000000010705d824 */ /* 0x000fe200078e0205 */
[C---:B------:R-:W-:Y:S01]  /*3210*/  @!P5 LEA R12, P0, R6.reuse, c[0x0][0x170], 0x1 ;  /* 0x00005c00060cda11 */ /* 0x040fe200078008ff */
[----:B------:R-:W-:Y:S01]  /*3220*/  @!PT LDS RZ, [RZ] ;  /* 0x00000000fffff984 */ /* 0x000fe20000000800 */
[----:B------:R-:W-:Y:S01]  /*3230*/  @!PT LDS RZ, [RZ] ;  /* 0x00000000fffff984 */ /* 0x000fe20000000800 */
[----:B------:R-:W-:Y:S01]  /*3240*/  @!PT LDS RZ, [RZ] ;  /* 0x00000000fffff984 */ /* 0x000fe20000000800 */
[----:B------:R1:W-:Y:S03]  /*3250*/  @!P5 LDGSTS.E.BYPASS.LTC128B.128 [R22+0xc000], [R20.64] ;  /* 0x0c0000001416dfae */ /* 0x0003e6000b901d4c */
[----:B------:R-:W-:Y:S01]  /*3260*/  @!P5 LEA.HI.X R13, R6, c[0x0][0x174], R5, 0x1, P0 ;  /* 0x00005d00060dda11 */ /* 0x000fe200000f0c05 */
[----:B------:R1:W-:Y:S01]  /*3270*/  @!P5 LDGSTS.E.BYPASS.LTC128B.128 [R22+0x10000], [R20.64+0x80] ;  /* 0x100000801416dfae */ /* 0x0003e2000b901d4c */
[----:B------:R-:W-:-:S03]  /*3280*/  @!P4 IADD3 R2, P0, R0, 0x20, RZ ;  /* 0x000000200002c810 */ /* 0x000fc60007f1e0ff */
[----:B------:R-:W-:Y:S01]  /*3290*/  @P4 STS.128 [R22+0xd000], RZ ;  /* 0x00d000ff16004388 */ /* 0x000fe20000000c00 */
[----:B------:R-:W-:Y:S02]  /*32a0*/  @!P4 IADD3.X R6, RZ, R23, RZ, P0, !PT ;  /* 0x00000017ff06c210 */ /* 0x000fe400007fe4ff */
[C---:B------:R-:W-:Y:S01]  /*32b0*/  @!P3 IADD3 R5, P0, R0.reuse, 0x40, RZ ;  /* 0x000000400005b810 */ /* 0x040fe20007f1e0ff */
[----:B------:R-:W-:Y:S04]  /*32c0*/  @P4 STS.128 [R22+0x11000], RZ ;  /* 0x011000ff16004388 */ /* 0x000fe80000000c00 */
[----:B------:R-:W-:Y:S01]  /*32d0*/  @!P3 IMAD.X R7, RZ, RZ, R23, P0 ;  /* 0x000000ffff07b224 */ /* 0x000fe200000e0617 */
[----:B------:R-:W-:Y:S01]  /*32e0*/  @!P1 IADD3 R11, P0, R0, 0x60, RZ ;  /* 0x00000060000b9810 */ /* 0x000fe20007f1e0ff */
[----:B------:R-:W-:Y:S01]  /*32f0*/  @!P4 IMAD R0, R6, c[0x0][0x1a0], RZ ;  /* 0x000068000600ca24 */ /* 0x000fe200078e02ff */
[----:B------:R-:W-:Y:S01]  /*3300*/  @!PT LDS RZ, [RZ] ;  /* 0x00000000fffff984 */ /* 0x000fe20000000800 */
[----:B------:R-:W-:Y:S01]  /*3310*/  @!PT LDS RZ, [RZ] ;  /* 0x00000000fffff984 */ /* 0x000fe20000000800 */
[----:B------:R-:W-:Y:S01]  /*3320*/  @!PT LDS RZ, [RZ] ;  /* 0x00000000fffff984 */ /* 0x000fe20000000800 */
[----:B------:R1:W-:Y:S01]  /*3330*/  @!P4 LDGSTS.E.BYPASS.LTC128B.128 [R22+0xd000], [R18.64] ;  /* 0x0d0000001216cfae */ /* 0x0003e2000b901d4c */
[----:B------:R-:W-:Y:S01]  /*3340*/  @!P3 IMAD R8, R7, c[0x0][0x1a0], RZ ;  /* 0x000068000708ba24 */ /* 0x000fe200078e02ff */
[----:B------:R-:W-:Y:S01]  /*3350*/  @!P4 MOV R7, R3 ;  /* 0x000000030007c202 */ /* 0x000fe20000000f00 */
[----:B------:R-:W-:Y:S01]  /*3360*/  @!P4 IMAD.MOV.U32 R6, RZ, RZ, R4 ;  /* 0x000000ffff06c224 */ /* 0x000fe200078e0004 */
[----:B------:R1:W-:Y:S01]  /*3370*/  @!P4 LDGSTS.E.BYPASS.LTC128B.128 [R22+0x11000], [R18.64+0x80] ;  /* 0x110000801216cfae */ /* 0x0003e2000b901d4c */
[----:B------:R-:W-:-:S02]  /*3380*/  @!P3 IMAD R26, R5, c[0x0][0x1a4], R8 ;  /* 0x00006900051aba24 */ /* 0x000fc400078e0208 */
[----:B------:R-:W-:Y:S01]  /*3390*/  @!P3 IMAD.MOV.U32 R8, RZ, RZ, R4 ;  /* 0x000000ffff08b224 */ /* 0x000fe200078e0004 */
[----:B------:R-:W-:Y:S01]  /*33a0*/  @P3 STS.128 [R22+0xe000], RZ ;  /* 0x00e000ff16003388 */ /* 0x000fe20000000c00 */
[----:B------:R-:W-:Y:S02]  /*33b0*/  @!P1 IMAD.X R23, RZ, RZ, R23, P0 ;  /* 0x000000ffff179224 */ /* 0x000fe400000e0617 */
[C---:B------:R-:W-:Y:S01]  /*33c0*/  @!P4 IMAD R10, R2.reuse, c[0x0][0x1a4], R0 ;  /* 0x00006900020aca24 */ /* 0x040fe200078e0200 */
[----:B------:R-:W-:Y:S01]  /*33d0*/  @P3 STS.128 [R22+0x12000], RZ ;  /* 0x012000ff16003388 */ /* 0x000fe20000000c00 */
[----:B------:R-:W-:Y:S01]  /*33e0*/  @!P4 IMAD.WIDE.U32 R6, R2, c[0x0][0x1a0], R6 ;  /* 0x000068000206ca25 */ /* 0x000fe200078e0006 */
[----:B------:R-:W-:Y:S02]  /*33f0*/  @!P1 MOV R2, R4 ;  /* 0x0000000400029202 */ /* 0x000fe40000000f00 */
[----:B------:R-:W-:Y:S01]  /*3400*/  @!PT LDS RZ, [RZ] ;  /* 0x00000000fffff984 */ /* 0x000fe20000000800 */
[----:B------:R-:W-:Y:S01]  /*3410*/  @!PT LDS RZ, [RZ] ;  /* 0x00000000fffff984 */ /* 0x000fe20000000800 */
[----:B------:R-:W-:Y:S01]  /*3420*/  @!PT LDS RZ, [RZ] ;  /* 0x00000000fffff984 */ /* 0x000fe20000000800 */
[----:B------:R1:W-:Y:S01]  /*3430*/  @!P3 LDGSTS.E.BYPASS.LTC128B.128 [R22+0xe000], [R16.64] ;  /* 0x0e0000001016bfae */ /* 0x0003e2000b901d4c */
[----:B------:R-:W-:-:S03]  /*3440*/  @!P3 IMAD.WIDE.U32 R8, R5, c[0x0][0x1a0], R8 ;  /* 0x000068000508ba25 */ /* 0x000fc600078e0008 */
[----:B------:R1:W-:Y:S01]  /*3450*/  @!P3 LDGSTS.E.BYPASS.LTC128B.128 [R22+0x12000], [R16.64+0x80] ;  /* 0x120000801016bfae */ /* 0x0003e2000b901d4c */
[----:B------:R-:W-:Y:S02]  /*3460*/  @!P1 IMAD R0, R23, c[0x0][0x1a0], RZ ;  /* 0x0000680017009a24 */ /* 0x000fe400078e02ff */
[----:B------:R-:W-:Y:S01]  /*3470*/  @!P4 IMAD.IADD R5, R7, 0x1, R10 ;  /* 0x000000010705c824 */ /* 0x000fe200078e020a */
[C---:B------:R-:W-:Y:S01]  /*3480*/  @!P4 LEA R10, P0, R6.reuse, c[0x0][0x170], 0x1 ;  /* 0x00005c00060aca11 */ /* 0x040fe200078008ff */
[C---:B------:R-:W-:Y:S01]  /*3490*/  @!P1 IMAD R4, R11.reuse, c[0x0][0x1a4], R0 ;  /* 0x000069000b049a24 */ /* 0x040fe200078e0200 */
[----:B------:R-:W-:Y:S01]  /*34a0*/  @P1 STS.128 [R22+0xf000], RZ ;  /* 0x00f000ff16001388 */ /* 0x000fe20000000c00 */
[----:B------:R-:W-:Y:S01]  /*34b0*/  @!P1 IMAD.WIDE.U32 R2, R11, c[0x0][0x1a0], R2 ;  /* 0x000068000b029a25 */ /* 0x000fe200078e0002 */
[----:B------:R-:W-:Y:S02]  /*34c0*/  @!P4 LEA.HI.X R11, R6, c[0x0][0x174], R5, 0x1, P0 ;  /* 0x00005d00060bca11 */ /* 0x000fe400000f0c05 */
[----:B------:R-:W-:Y:S01]  /*34d0*/  @!P3 LEA R6, P0, R8, c[0x0][0x170], 0x1 ;  /* 0x00005c000806ba11 */ /* 0x000fe200078008ff */
[----:B------:R-:W-:Y:S01]  /*34e0*/  @!P3 IMAD.IADD R0, R9, 0x1, R26 ;  /* 0x000000010900b824 */ /* 0x000fe200078e021a */
[----:B------:R-:W-:Y:S01]  /*34f0*/  @P1 STS.128 [R22+0x13000], RZ ;  /* 0x013000ff16001388 */ /* 0x000fe20000000c00 */
[----:B------:R-:W-:-:S03]  /*3500*/  MOV R9, c[0x0][0x30c] ;  /* 0x0000c30000097a02 */ /* 0x000fc60000000f00 */
[----:B------:R-:W-:Y:S01]  /*3510*/  @!PT LDS RZ, [RZ] ;  /* 0x00000000fffff984 */ /* 0x000fe20000000800 */
[----:B------:R-:W-:Y:S01]  /*3520*/  @!PT LDS RZ, [RZ] ;  /* 0x00000000fffff984 */ /* 0x000fe20000000800 */
[----:B------:R-:W-:Y:S01]  /*3530*/  @!PT LDS RZ, [RZ] ;  /* 0x00000000fffff984 */ /* 0x000fe20000000800 */
[----:B------:R1:W-:Y:S01]  /*3540*/  @!P1 LDGSTS.E.BYPASS.LTC128B.128 [R22+0xf000], [R14.64] ;  /* 0x0f0000000e169fae */ /* 0x0003e2000b901d4c */
[----:B------:R-:W-:Y:S01]  /*3550*/  @!P3 LEA.HI.X R7, R8, c[0x0][0x174], R0, 0x1, P0 ;  /* 0x00005d000807ba11 */ /* 0x000fe200000f0c00 */
[----:B------:R-:W-:Y:S01]  /*3560*/  @!P1 IMAD.IADD R0, R3, 0x1, R4 ;  /* 0x0000000103009824 */ /* 0x000fe200078e0204 */
[C---:B------:R-:W-:Y:S01]  /*3570*/  @!P1 LEA R4, P0, R2.reuse, c[0x0][0x170], 0x1 ;  /* 0x00005c0002049a11 */ /* 0x040fe200078008ff */
[----:B------:R1:W-:Y:S01]  /*3580*/  @!P1 LDGSTS.E.BYPASS.LTC128B.128 [R22+0x13000], [R14.64+0x80] ;  /* 0x130000800e169fae */ /* 0x0003e2000b901d4c */
[----:B------:R-:W-:Y:S02]  /*3590*/  IMAD.MOV.U32 R8, RZ, RZ, c[0x0][0x308] ;  /* 0x0000c200ff087624 */ /* 0x000fe400078e00ff */
[----:B------:R-:W-:Y:S01]  /*35a0*/  @!P1 LEA.HI.X R5, R2, c[0x0][0x174], R0, 0x1, P0 ;  /* 0x00005d0002059a11 */ /* 0x000fe200000f0c00 */
[----:B------:R-:W-:Y:S04]  /*35b0*/  @P5 STS.128 [R22+0x14000], RZ ;  /* 0x014000ff16005388 */ /* 0x000fe80000000c00 */
        /* <DEDUP_REMOVED lines=27> */
[----:B------:R-:W0:Y:S04]  /*3770*/  LDGDEPBAR ;  /* 0x00000000000079af */ /* 0x000e280000000000 */
[----:B---3--:R3:W4:Y:S04]  /*3780*/  LDG.E.64 R4, [R8.64+0x8] ;  /* 0x0000080c08047981 */ /* 0x008728000c1e1b00 */
[----:B---3--:R-:W3:Y:S01]  /*3790*/  LDG.E.64 R8, [R8.64] ;  /* 0x0000000c08087981 */ /* 0x008ee2000c1e1b00 */
[C---:B------:R-:W-:Y:S01]  /*37a0*/  IADD3 R0, R239.reuse, 0x28, RZ ;  /* 0x00000028ef007810 */ /* 0x040fe20007ffe0ff */
[----:B--2---:R-:W-:Y:S01]  /*37b0*/  IMAD.MOV.U32 R6, RZ, RZ, 0x4 ;  /* 0x00000004ff067424 */ /* 0x004fe200078e00ff */
[C---:B------:R-:W-:Y:S01]  /*37c0*/  IADD3 R3, R239.reuse, 0x8, RZ ;  /* 0x00000008ef037810 */ /* 0x040fe20007ffe0ff */
[----:B------:R-:W-:Y:S01]  /*37d0*/  IMAD.MOV.U32 R242, RZ, RZ, 0x7f800000 ;  /* 0x7f800000fff27424 */ /* 0x000fe200078e00ff */
[----:B------:R-:W-:Y:S01]  /*37e0*/  ISETP.GE.AND P0, PT, R0, UR4, PT ;  /* 0x0000000400007c0c */ /* 0x000fe2000bf06270 */
[----:B------:R-:W-:Y:S01]  /*37f0*/  IMAD.MOV.U32 R240, RZ, RZ, 0x7f800000 ;  /* 0x7f800000fff07424 */ /* 0x000fe200078e00ff */
[C---:B------:R-:W-:Y:S01]  /*3800*/  IADD3 R2, R239.reuse, 0x20, RZ ;  /* 0x00000020ef027810 */ /* 0x040fe20007ffe0ff */
[----:B------:R-:W-:Y:S01]  /*3810*/  IMAD.MOV.U32 R241, RZ, RZ, 0x7f800000 ;  /* 0x7f800000fff17424 */ /* 0x000fe200078e00ff */
[----:B------:R-:W-:-:S02]  /*3820*/  ISETP.GE.AND P4, PT, R239, UR4, PT ;  /* 0x00000004ef007c0c */ /* 0x000fc4000bf86270 */
[----:B------:R-:W-:Y:S02]  /*3830*/  ISETP.GE.AND P3, PT, R3, UR4, PT ;  /* 0x0000000403007c0c */ /* 0x000fe4000bf66270 */
[----:B------:R-:W-:Y:S01]  /*3840*/  ISETP.GE.AND P1, PT, R2, UR4, PT ;  /* 0x0000000402007c0c */ /* 0x000fe2000bf26270 */
[----:B------:R-:W-:Y:S01]  /*3850*/  IMAD.MOV.U32 R2, RZ, RZ, 0x4 ;  /* 0x00000004ff027424 */ /* 0x000fe200078e00ff */
[----:B------:R-:W-:-:S03]  /*3860*/  MOV R243, 0x7f800000 ;  /* 0x7f80000000f37802 */ /* 0x000fc60000000f00 */
[----:B------:R-:W-:Y:S01]  /*3870*/  @!P0 IMAD.WIDE R6, R0, R6, UR10 ;  /* 0x0000000a00068e25 */ /* 0x000fe2000f8e0206 */
[----:B------:R-:W-:-:S03]  /*3880*/  LEA.HI R0, R29, R28, RZ, 0x4 ;  /* 0x0000001c1d007211 */ /* 0x000fc600078f20ff */
[----:B------:R-:W-:Y:S01]  /*3890*/  IMAD.WIDE R2, R239, R2, UR10 ;  /* 0x0000000aef027e25 */ /* 0x000fe2000f8e0202 */
[----:B------:R-:W-:Y:S01]  /*38a0*/  LOP3.LUT R0, R0, 0xfffffff0, RZ, 0xc0, !PT ;  /* 0xfffffff000007812 */ /* 0x000fe200078ec0ff */
[----:B------:R2:W5:Y:S03]  /*38b0*/  @!P0 LDG.E R241, [R6.64] ;  /* 0x0000000c06f18981 */ /* 0x000566000c1e1900 */
[----:B------:R-:W-:Y:S01]  /*38c0*/  IADD3 R0, -R0, R28, RZ ;  /* 0x0000001c00007210 */ /* 0x000fe20007ffe1ff */
[----:B------:R1:W5:Y:S04]  /*38d0*/  @!P4 LDG.E R242, [R2.64] ;  /* 0x0000000c02f2c981 */ /* 0x000368000c1e1900 */
[----:B------:R1:W5:Y:S04]  /*38e0*/  @!P3 LDG.E R243, [R2.64+0x20] ;  /* 0x0000200c02f3b981 */ /* 0x000368000c1e1900 */
[----:B------:R1:W5:Y:S04]  /*38f0*/  @!P1 LDG.E R240, [R2.64+0x80] ;  /* 0x0000800c02f09981 */ /* 0x000368000c1e1900 */
[----:B--2---:R-:W2:Y:S01]  /*3900*/  S2R R6, SR_TID.X ;  /* 0x0000000000067919 */ /* 0x004ea20000002100 */
[----:B-1----:R-:W-:-:S03]  /*3910*/  SHF.R.S32.HI R2, RZ, 0x1f, R0 ;  /* 0x0000001fff027819 */ /* 0x002fc60000011400 */
[----:B------:R-:W1:Y:S01]  /*3920*/  S2R R3, SR_TID.X ;  /* 0x0000000000037919 */ /* 0x000e620000002100 */
[----:B------:R-:W-:-:S04]  /*3930*/  LEA.HI R2, R2, R0, RZ, 0x3 ;  /* 0x0000000002027211 */ /* 0x000fc800078f18ff */
[----:B------:R-:W-:-:S05]  /*3940*/  LOP3.LUT R2, R2, 0xfffffff8, RZ, 0xc0, !PT ;  /* 0xfffffff802027812 */ /* 0x000fca00078ec0ff */
[----:B------:R-:W-:Y:S01]  /*3950*/  IMAD.IADD R0, R0, 0x1, -R2 ;  /* 0x0000000100007824 */ /* 0x000fe200078e0a02 */
[----:B------:R-:W-:-:S04]  /*3960*/  SHF.R.S32.HI R2, RZ, 0x1f, R27 ;  /* 0x0000001fff027819 */ /* 0x000fc8000001141b */
[C---:B------:R-:W-:Y:S02]  /*3970*/  LOP3.LUT P0, RZ, R0.reuse, 0x2, RZ, 0xc0, !PT ;  /* 0x0000000200ff7812 */ /* 0x040fe4000780c0ff */
[----:B------:R-:W-:Y:S02]  /*3980*/  LOP3.LUT P1, RZ, R0, 0x4, RZ, 0xc0, !PT ;  /* 0x0000000400ff7812 */ /* 0x000fe4000782c0ff */
[----:B-1----:R-:W-:-:S04]  /*3990*/  SHF.R.S32.HI R3, RZ, 0x1f, R3 ;  /* 0x0000001fff037819 */ /* 0x002fc80000011403 */
[----:B--2---:R-:W-:-:S04]  /*39a0*/  LEA.HI R3, R3, R6, RZ, 0x6 ;  /* 0x0000000603037211 */ /* 0x004fc800078f30ff */
[----:B------:R-:W-:Y:S01]  /*39b0*/  SHF.R.S32.HI R3, RZ, 0x6, R3 ;  /* 0x00000006ff037819 */ /* 0x000fe20000011403 */
[----:B------:R-:W-:Y:S02]  /*39c0*/  IMAD.MOV.U32 R219, RZ, RZ, 0x20 ;  /* 0x00000020ffdb7424 */ /* 0x000fe400078e00ff */
[----:B------:R-:W-:-:S03]  /*39d0*/  IMAD.SHL.U32 R211, R220, 0x2, RZ ;  /* 0x00000002dcd37824 */ /* 0x000fc600078e00ff */
[----:B------:R-:W-:Y:S01]  /*39e0*/  SEL R219, R219, 0xffffffe0, !P0 ;  /* 0xffffffe0dbdb7807 */ /* 0x000fe20004000000 */
        /* <DEDUP_REMOVED lines=65> */
[----:B------:R-:W-:-:S02]  /*3e00*/  SEL R196, R196, 0xffffffc0, !P1 ;  /* 0xffffffc0c4c47807 */ /* 0x000fc40004800000 */
[----:B------:R-:W-:Y:S01]  /*3e10*/  IADD3 R212, R219, R211, RZ ;  /* 0x000000d3dbd47210 */ /* 0x000fe20007ffe0ff */
[----:B------:R-:W-:Y:S01]  /*3e20*/  UIADD3 UR18, UR18, -UR16, URZ ;  /* 0x8000001012127290 */ /* 0x000fe2000fffe03f */
[----:B----4-:R-:W-:-:S04]  /*3e30*/  IADD3 R250, P4, P3, R4, UR41, R27 ;  /* 0x0000002904fa7c10 */ /* 0x010fc8000fb9e01b */
[----:B------:R-:W-:Y:S02]  /*3e40*/  IADD3.X R0, R5, UR49, R2, P4, P3 ;  /* 0x0000003105007c10 */ /* 0x000fe4000a7e6402 */
[----:B------:R-:W-:-:S03]  /*3e50*/  IADD3 R2, R218, 0x2000, RZ ;  /* 0x00002000da027810 */ /* 0x000fc60007ffe0ff */
[----:B------:R1:W-:Y:S01]  /*3e60*/  STL [R1+0x4], R0 ;  /* 0x0000040001007387 */ /* 0x0003e20000100800 */
[----:B------:R-:W-:-:S05]  /*3e70*/  SEL R2, R2, R218, !P2 ;  /* 0x000000da02027207 */ /* 0x000fca0005000000 */
[----:B------:R-:W-:Y:S01]  /*3e80*/  IMAD.SHL.U32 R210, R2, 0x2, RZ ;  /* 0x0000000202d27824 */ /* 0x000fe200078e00ff */
[----:B------:R-:W-:Y:S02]  /*3e90*/  SHF.L.U32 R2, R3, 0x5, RZ ;  /* 0x0000000503027819 */ /* 0x000fe400000006ff */
[----:B-1----:R-:W-:-:S04]  /*3ea0*/  IADD3 R0, R220, 0x2000, RZ ;  /* 0x00002000dc007810 */ /* 0x002fc80007ffe0ff */
[----:B------:R-:W-:-:S04]  /*3eb0*/  SEL R0, R0, R220, !P2 ;  /* 0x000000dc00007207 */ /* 0x000fc80005000000 */
[----:B------:R-:W-:Y:S01]  /*3ec0*/  SHF.L.U32 R213, R0, 0x1, RZ ;  /* 0x0000000100d57819 */ /* 0x000fe200000006ff */
[----:B------:R-:W-:Y:S01]  /*3ed0*/  IMAD.MOV.U32 R0, RZ, RZ, c[0x0][0x22c] ;  /* 0x00008b00ff007624 */ /* 0x000fe200078e00ff */
[----:B------:R1:W-:Y:S03]  /*3ee0*/  STL [R1+0x30], R2 ;  /* 0x0000300201007387 */ /* 0x0003e60000100800 */
[----:B------:R-:W-:Y:S01]  /*3ef0*/  IMAD R0, R0, c[0x0][0x1c0], RZ ;  /* 0x0000700000007a24 */ /* 0x000fe200078e02ff */
[----:B---3--:R2:W3:Y:S03]  /*3f00*/  R2UR UR8, R9 ;  /* 0x00000000090873c2 */ /* 0x0084e600000e0000 */
[----:B------:R-:W-:-:S05]  /*3f10*/  IMAD.SHL.U32 R238, R0, 0x8, RZ ;  /* 0x0000000800ee7824 */ /* 0x000fca00078e00ff */
[----:B------:R2:W4:Y:S01]  /*3f20*/  R2UR UR9, R8 ;  /* 0x00000000080973c2 */ /* 0x00052200000e0000 */
[----:B-1----:R-:W-:-:S05]  /*3f30*/  IMAD.SHL.U32 R2, R0, 0x10, RZ ;  /* 0x0000001000027824 */ /* 0x002fca00078e00ff */
[C---:B------:R-:W-:Y:S02]  /*3f40*/  IADD3 R4, R2.reuse, 0x20, RZ ;  /* 0x0000002002047810 */ /* 0x040fe40007ffe0ff */
[C---:B------:R-:W-:Y:S02]  /*3f50*/  IADD3 R3, R2.reuse, 0x40, RZ ;  /* 0x0000004002037810 */ /* 0x040fe40007ffe0ff */
[----:B------:R-:W-:Y:S01]  /*3f60*/  IADD3 R2, R2, 0x60, RZ ;  /* 0x0000006002027810 */ /* 0x000fe20007ffe0ff */
[C---:B------:R-:W-:Y:S01]  /*3f70*/  IMAD.IADD R4, R238.reuse, 0x1, R4 ;  /* 0x00000001ee047824 */ /* 0x040fe200078e0204 */
[----:B------:R-:W-:-:S03]  /*3f80*/  IADD3 R3, R238, R3, RZ ;  /* 0x00000003ee037210 */ /* 0x000fc60007ffe0ff */
[C---:B------:R-:W-:Y:S01]  /*3f90*/  IMAD.IADD R2, R238.reuse, 0x1, R2 ;  /* 0x00000001ee027824 */ /* 0x040fe200078e0202 */
[C---:B------:R-:W-:Y:S01]  /*3fa0*/  IADD3 R3, R238.reuse, R3, RZ ;  /* 0x00000003ee037210 */ /* 0x040fe20007ffe0ff */
[C---:B------:R-:W-:Y:S02]  /*3fb0*/  IMAD.IADD R4, R238.reuse, 0x1, R4 ;  /* 0x00000001ee047824 */ /* 0x040fe400078e0204 */
[C---:B------:R-:W-:Y:S01]  /*3fc0*/  IMAD.IADD R2, R238.reuse, 0x1, R2 ;  /* 0x00000001ee027824 */ /* 0x040fe200078e0202 */
[C---:B------:R-:W-:Y:S01]  /*3fd0*/  IADD3 R247, R238.reuse, R3, RZ ;  /* 0x00000003eef77210 */ /* 0x040fe20007ffe0ff */
[C---:B------:R-:W-:Y:S02]  /*3fe0*/  IMAD.IADD R249, R238.reuse, 0x1, R4 ;  /* 0x00000001eef97824 */ /* 0x040fe400078e0204 */
[C---:B------:R-:W-:Y:S01]  /*3ff0*/  IMAD.IADD R245, R238.reuse, 0x1, R2 ;  /* 0x00000001eef57824 */ /* 0x040fe200078e0202 */
[C---:B------:R-:W-:Y:S01]  /*4000*/  IADD3 R246, R238.reuse, R247, RZ ;  /* 0x000000f7eef67210 */ /* 0x040fe20007ffe0ff */
[----:B------:R-:W-:-:S02]  /*4010*/  IMAD.IADD R248, R238, 0x1, R249 ;  /* 0x00000001eef87824 */ /* 0x000fc400078e02f9 */
[C---:B------:R-:W-:Y:S01]  /*4020*/  IMAD.IADD R244, R238.reuse, 0x1, R245 ;  /* 0x00000001eef47824 */ /* 0x040fe200078e02f5 */
[----:B------:R-:W-:Y:S01]  /*4030*/  IADD3 R0, R238, R246, RZ ;  /* 0x000000f6ee007210 */ /* 0x000fe20007ffe0ff */
[----:B------:R-:W-:-:S04]  /*4040*/  IMAD.WIDE.U32 R250, R250, -0x2daee0ad, RZ ;  /* 0xd2511f53fafa7825 */ /* 0x000fc800078e00ff */
[C---:B------:R-:W-:Y:S02]  /*4050*/  IMAD.IADD R2, R238.reuse, 0x1, R248 ;  /* 0x00000001ee027824 */ /* 0x040fe400078e02f8 */
[----:B--234-:R-:W-:Y:S02]  /*4060*/  IMAD.IADD R252, R238, 0x1, R244 ;  /* 0x00000001eefc7824 */ /* 0x01cfe400078e02f4 */
.L_x_830:
        /* <DEDUP_REMOVED lines=10> */
[----:B------:R-:W-:Y:S01]  /*4110*/  UIADD3 UR5, UR9, 0x3c6ef372, URZ ;  /* 0x3c6ef37209057890 */ /* 0x000fe2000fffe03f */
[----:B------:R-:W3:Y:S01]  /*4120*/  LDL R222, [R1+0x4] ;  /* 0x0000040001de7983 */ /* 0x000ee20000100800 */
[----:B------:R-:W-:Y:S02]  /*4130*/  UISETP.LT.AND UP0, UPT, UR4, UR16, UP0 ;  /* 0x000000100400728c */ /* 0x000fe40008701270 */
[----:B------:R-:W-:Y:S01]  /*4140*/  UIADD3 UR4, UR9, -0x61c88647, URZ ;  /* 0x9e3779b909047890 */ /* 0x000fe2000fffe03f */
[----:B------:R-:W4:Y:S01]  /*4150*/  LDL R221, [R1+0x30] ;  /* 0x0000300001dd7983 */ /* 0x000f220000100800 */
[----:B------:R-:W-:Y:S02]  /*4160*/  UISETP.GT.AND UP3, UPT, UR6, UR17, UPT ;  /* 0x000000110600728c */ /* 0x000fe4000bf64270 */
[----:B------:R-:W-:Y:S01]  /*4170*/  PLOP3.LUT P4, PT, PT, PT, UP0, 0x80, 0x0 ;  /* 0x000000000000781c */ /* 0x000fe20003f8f008 */
[----:B------:R-:W1:Y:S08]  /*4180*/  S2R R224, SR_TID.X ;  /* 0x0000000000e07919 */ /* 0x000e700000002100 */
[----:B------:R-:W1:Y:S01]  /*4190*/  S2R R225, SR_TID.X ;  /* 0x0000000000e17919 */ /* 0x000e620000002100 */
[----:B------:R-:W-:Y:S07]  /*41a0*/  DEPBAR.LE SB0, 0x0 ;  /* 0x000080000000791a */ /* 0x000fee0000000000 */
[----:B------:R-:W-:Y:S01]  /*41b0*/  BAR.SYNC.DEFER_BLOCKING 0x0 ;  /* 0x0000000000007b1d */ /* 0x000fe20000010000 */
[----:B-1----:R-:W-:Y:S04]  /*41c0*/  SHF.R.S32.HI R224, RZ, 0x1f, R224 ;  /* 0x0000001fffe07819 */ /* 0x002fe800000114e0 */
[----:B------:R-:W-:Y:S04]  /*41d0*/  LEA.HI R224, R224, R225, RZ, 0x6 ;  /* 0x000000e1e0e07211 */ /* 0x000fe800078f30ff */
[----:B------:R-:W-:Y:S01]  /*41e0*/  SHF.R.S32.HI R224, RZ, 0x6, R224 ;  /* 0x00000006ffe07819 */ /* 0x000fe200000114e0 */
        /* <DEDUP_REMOVED lines=16> */
[C---:B------:R-:W-:Y:S06]  /*42f0*/  HMMA.16816.F32.BF16 R24, R28.reuse, R164, RZ ;  /* 0x000000a41c18723c */ /* 0x040fec00000418ff */
[----:B------:R-:W-:Y:S02]  /*4300*/  LDSM.16.M88.4 R196, [R2] ;  /* 0x0000000002c4783b */ /* 0x000fe40000000200 */
[-C--:B------:R-:W-:Y:S06]  /*4310*/  HMMA.16816.F32.BF16 R28, R28, R166.reuse, RZ ;  /* 0x000000a61c1c723c */ /* 0x080fec00000418ff */
[----:B------:R-:W-:Y:S02]  /*4320*/  LDSM.16.M88.4 R200, [R215+0xc000] ;  /* 0x00c00000d7c8783b */ /* 0x000fe40000000200 */
[----:B------:R-:W-:Y:S06]  /*4330*/  HMMA.16816.F32.BF16 R32, R32, R166, RZ ;  /* 0x000000a62020723c */ /* 0x000fec00000418ff */
[----:B------:R-:W1:Y:S02]  /*4340*/  LDSM.16.M88.4 R164, [R216+0xc800] ;  /* 0x00c80000d8a4783b */ /* 0x000e640000000200 */
[-C--:B------:R-:W-:Y:S06]  /*4350*/  HMMA.16816.F32.BF16 R4, R168, R172.reuse, R4 ;  /* 0x000000aca804723c */ /* 0x080fec0000041804 */
[----:B------:R-:W2:Y:S02]  /*4360*/  LDSM.16.M88.4 R204, [R2+0x1000] ;  /* 0x0010000002cc783b */ /* 0x000ea40000000200 */
        /* <DEDUP_REMOVED lines=21> */
[----:B------:R-:W3:Y:S07]  /*44c0*/  LDSM.16.M88.4 R164, [R217+0x10800] ;  /* 0x01080000d9a4783b */ /* 0x000eee0000000200 */
[-C--:B------:R-:W-:Y:S01]  /*44d0*/  HMMA.16816.F32.BF16 R4, R196, R200.reuse, R4 ;  /* 0x000000c8c404723c */ /* 0x080fe20000041804 */
[----:B------:R1:W3:Y:S07]  /*44e0*/  LDSM.16.M88.4 R184, [R0+0x2000] ;  /* 0x0020000000b8783b */ /* 0x0002ee0000000200 */
[C---:B--2---:R-:W-:Y:S08]  /*44f0*/  HMMA.16816.F32.BF16 R8, R204.reuse, R200, R8 ;  /* 0x000000c8cc08723c */ /* 0x044ff00000041808 */
        /* <DEDUP_REMOVED lines=12> */
[----:B------:R2:W1:Y:S07]  /*45c0*/  LDSM.16.M88.4 R196, [R3+0x2000] ;  /* 0x0020000003c4783b */ /* 0x00046e0000000200 */
[C---:B------:R-:W-:Y:S07]  /*45d0*/  HMMA.16816.F32.BF16 R8, R180.reuse, R176, R8 ;  /* 0x000000b0b408723c */ /* 0x040fee0000041808 */
[----:B------:R-:W-:Y:S01]  /*45e0*/  LOP3.LUT R176, R251, UR8, R0, 0x96, !PT ;  /* 0x00000008fbb07c12 */ /* 0x000fe2000f8e9600 */
[-C--:B------:R-:W-:Y:S04]  /*45f0*/  HMMA.16816.F32.BF16 R12, R180, R178.reuse, R12 ;  /* 0x000000b2b40c723c */ /* 0x080fe8000004180c */
[----:B------:R-:W-:Y:S01]  /*4600*/  IMAD.WIDE.U32 R176, R176, -0x326172a9, RZ ;  /* 0xcd9e8d57b0b07825 */ /* 0x000fe200078e00ff */
[----:B---3--:R-:W-:Y:S03]  /*4610*/  LOP3.LUT R0, R222, UR9, RZ, 0x3c, !PT ;  /* 0x00000009de007c12 */ /* 0x008fe6000f8e3cff */
[C---:B------:R-:W-:Y:S01]  /*4620*/  HMMA.16816.F32.BF16 R16, R172.reuse, R178, R16 ;  /* 0x000000b2ac10723c */ /* 0x040fe20000041810 */
[----:B--2---:R-:W-:Y:S04]  /*4630*/  IMAD.U32 R3, RZ, RZ, UR6 ;  /* 0x00000006ff037e24 */ /* 0x004fe8000f8e00ff */
[----:B------:R-:W-:Y:S03]  /*4640*/  IMAD R3, R3, 0x4, R223 ;  /* 0x0000000403037824 */ /* 0x000fe600078e02df */
[-C--:B------:R-:W-:Y:S04]  /*4650*/  HMMA.16816.F32.BF16 R20, R172, R164.reuse, R20 ;  /* 0x000000a4ac14723c */ /* 0x080fe80000041814 */
[C---:B------:R-:W-:Y:S01]  /*4660*/  IMAD.WIDE.U32 R178, R3.reuse, -0x326172a9, RZ ;  /* 0xcd9e8d5703b27825 */ /* 0x040fe200078e00ff */
[----:B------:R-:W-:Y:S03]  /*4670*/  IADD3 R3, R3, 0x2, RZ ;  /* 0x0000000203037810 */ /* 0x000fe60007ffe0ff */
[C---:B------:R-:W-:Y:S08]  /*4680*/  HMMA.16816.F32.BF16 R24, R180.reuse, R164, R24 ;  /* 0x000000a4b418723c */ /* 0x040ff00000041818 */
[-C--:B------:R-:W-:Y:S01]  /*4690*/  HMMA.16816.F32.BF16 R28, R180, R166.reuse, R28 ;  /* 0x000000a6b41c723c */ /* 0x080fe2000004181c */
[----:B------:R-:W2:Y:S06]  /*46a0*/  @!P4 S2R R180, SR_TID.X ;  /* 0x0000000000b4c919 */ /* 0x000eac0000002100 */
[----:B------:R-:W-:Y:S01]  /*46b0*/  LOP3.LUT R183, R176, UR5, RZ, 0x3c, !PT ;  /* 0x00000005b0b77c12 */ /* 0x000fe2000f8e3cff */
[----:B------:R-:W-:Y:S01]  /*46c0*/  HMMA.16816.F32.BF16 R32, R172, R166, R32 ;  /* 0x000000a6ac20723c */ /* 0x000fe20000041820 */
[----:B------:R-:W3:Y:S01]  /*46d0*/  LDSM.16.M88.4 R164, [R216+0x10800] ;  /* 0x01080000d8a4783b */ /* 0x000ee20000000200 */
[----:B------:R-:W-:Y:S02]  /*46e0*/  UIADD3 UR5, UR8, -0x4498517b, URZ ;  /* 0xbb67ae8508057890 */ /* 0x000fe4000fffe03f */
[----:B------:R-:W-:Y:S04]  /*46f0*/  FMUL.FTZ R181, R242, 1.4426950216293334961 ;  /* 0x3fb8aa3bf2b57820 */ /* 0x000fe80000410000 */
[-C--:B------:R-:W-:Y:S01]  /*4700*/  HMMA.16816.F32.BF16 R4, R184, R188.reuse, R4 ;  /* 0x000000bcb804723c */ /* 0x080fe20000041804 */
[----:B------:R-:W-:Y:S04]  /*4710*/  LDSM.16.M88.4 R172, [R215+0x10000] ;  /* 0x01000000d7ac783b */ /* 0x000fe80000000200 */
[----:B------:R-:W-:Y:S03]  /*4720*/  FSEL R181, R181, RZ, P0 ;  /* 0x000000ffb5b57208 */ /* 0x000fe60000000000 */
[C---:B------:R-:W-:Y:S07]  /*4730*/  HMMA.16816.F32.BF16 R8, R192.reuse, R188, R8 ;  /* 0x000000bcc008723c */ /* 0x040fee0000041808 */
[----:B------:R-:W-:Y:S01]  /*4740*/  LOP3.LUT R188, R177, UR4, R178, 0x96, !PT ;  /* 0x00000004b1bc7c12 */ /* 0x000fe2000f8e96b2 */
[-C--:B------:R-:W-:Y:S01]  /*4750*/  HMMA.16816.F32.BF16 R12, R192, R190.reuse, R12 ;  /* 0x000000bec00c723c */ /* 0x080fe2000004180c */
[----:B------:R-:W-:Y:S03]  /*4760*/  IMAD.U32 R178, RZ, RZ, UR7 ;  /* 0x00000007ffb27e24 */ /* 0x000fe6000f8e00ff */
[----:B------:R-:W-:Y:S04]  /*4770*/  IMAD.WIDE.U32 R188, R188, -0x2daee0ad, RZ ;  /* 0xd2511f53bcbc7825 */ /* 0x000fe800078e00ff */
[C---:B------:R-:W-:Y:S08]  /*4780*/  HMMA.16816.F32.BF16 R16, R184.reuse, R190, R16 ;  /* 0x000000beb810723c */ /* 0x040ff00000041810 */
[-C--:B-1----:R-:W-:Y:S08]  /*4790*/  HMMA.16816.F32.BF16 R20, R184, R168.reuse, R20 ;  /* 0x000000a8b814723c */ /* 0x082ff00000041814 */
[C---:B------:R-:W-:Y:S08]  /*47a0*/  HMMA.16816.F32.BF16 R24, R192.reuse, R168, R24 ;  /* 0x000000a8c018723c */ /* 0x040ff00000041818 */
[-C--:B------:R-:W-:Y:S08]  /*47b0*/  HMMA.16816.F32.BF16 R28, R192, R170.reuse, R28 ;  /* 0x000000aac01c723c */ /* 0x080ff0000004181c */
[----:B------:R-:W-:Y:S01]  /*47c0*/  HMMA.16816.F32.BF16 R32, R184, R170, R32 ;  /* 0x000000aab820723c */ /* 0x000fe20000041820 */
[----:B------:R-:W1:Y:S06]  /*47d0*/  LDSM.16.M88.4 R168, [R2+0x2000] ;  /* 0x0020000002a8783b */ /* 0x000e6c0000000200 */
[-C--:B------:R-:W-:Y:S01]  /*47e0*/  LOP3.LUT R184, R179, R0.reuse, RZ, 0x3c, !PT ;  /* 0x00000000b3b87212 */ /* 0x080fe200078e3cff */
[-C--:B------:R-:W-:Y:S01]  /*47f0*/  HMMA.16816.F32.BF16 R4, R196, R200.reuse, R4 ;  /* 0x000000c8c404723c */ /* 0x080fe20000041804 */
[----:B------:R-:W-:Y:S05]  /*4800*/  IMAD.U32 R179, RZ, RZ, UR20 ;  /* 0x00000014ffb37e24 */ /* 0x000fea000f8e00ff */
[----:B------:R-:W-:Y:S02]  /*4810*/  @!P4 IADD3 R179, -R179, 0x1, R239 ;  /* 0x00000001b3b3c810 */ /* 0x000fe40007ffe1ef */
[C---:B------:R-:W-:Y:S08]  /*4820*/  HMMA.16816.F32.BF16 R8, R204.reuse, R200, R8 ;  /* 0x000000c8cc08723c */ /* 0x040ff00000041808 */
[-C--:B------:R-:W-:Y:S08]  /*4830*/  HMMA.16816.F32.BF16 R12, R204, R202.reuse, R12 ;  /* 0x000000cacc0c723c */ /* 0x080ff0000004180c */
[C---:B------:R-:W-:Y:S08]  /*4840*/  HMMA.16816.F32.BF16 R16, R196.reuse, R202, R16 ;  /* 0x000000cac410723c */ /* 0x040ff00000041810 */
[-C--:B---3--:R-:W-:Y:S08]  /*4850*/  HMMA.16816.F32.BF16 R20, R196, R164.reuse, R20 ;  /* 0x000000a4c414723c */ /* 0x088ff00000041814 */
[C---:B------:R-:W-:Y:S08]  /*4860*/  HMMA.16816.F32.BF16 R24, R204.reuse, R164, R24 ;  /* 0x000000a4cc18723c */ /* 0x040ff00000041818 */
[-C--:B------:R-:W-:Y:S08]  /*4870*/  HMMA.16816.F32.BF16 R28, R204, R166.reuse, R28 ;  /* 0x000000a6cc1c723c */ /* 0x080ff0000004181c */
[----:B------:R-:W-:Y:S01]  /*4880*/  HMMA.16816.F32.BF16 R32, R196, R166, R32 ;  /* 0x000000a6c420723c */ /* 0x000fe20000041820 */
[----:B------:R3:W4:Y:S06]  /*4890*/  LDSM.16.M88.4 R164, [R2+0x3000] ;  /* 0x0030000002a4783b */ /* 0x00072c0000000200 */
[----:B------:R-:W-:Y:S01]  /*48a0*/  IMAD.MOV.U32 R196, RZ, RZ, 0x40 ;  /* 0x00000040ffc47424 */ /* 0x000fe200078e00ff */
[-C--:B-1----:R-:W-:Y:S05]  /*48b0*/  HMMA.16816.F32.BF16 R4, R168, R172.reuse, R4 ;  /* 0x000000aca804723c */ /* 0x082fea0000041804 */
[----:B------:R-:W-:Y:S01]  /*48c0*/  SEL R196, R196, 0xffffffc0, !P1 ;  /* 0xffffffc0c4c47807 */ /* 0x000fe20004800000 */
[----:B---3--:R-:W-:Y:S06]  /*48d0*/  IMAD.WIDE.U32 R2, R3, -0x326172a9, RZ ;  /* 0xcd9e8d5703027825 */ /* 0x008fec00078e00ff */
[----:B------:R-:W-:Y:S01]  /*48e0*/  LOP3.LUT R182, R3, R0, RZ, 0x3c, !PT ;  /* 0x0000000003b67212 */ /* 0x000fe200078e3cff */
[----:B--2---:R-:W-:Y:S01]  /*48f0*/  @!P4 IMAD.SHL.U32 R3, R180, 0x2, RZ ;  /* 0x00000002b403c824 */ /* 0x004fe200078e00ff */
[----:B------:R-:W-:Y:S01]  /*4900*/  LOP3.LUT R190, R177, UR4, R2, 0x96, !PT ;  /* 0x00000004b1be7c12 */ /* 0x000fe2000f8e9602 */
[----:B------:R-:W-:Y:S01]  /*4910*/  IMAD.U32 R0, RZ, RZ, UR19 ;  /* 0x00000013ff007e24 */ /* 0x000fe2000f8e00ff */
[----:B------:R-:W-:Y:S01]  /*4920*/  @!P4 IADD3 R2, R178, UR16, R179 ;  /* 0x00000010b202cc10 */ /* 0x000fe2000fffe0b3 */
[----:B------:R-:W-:Y:S01]  /*4930*/  UIADD3 UR4, UR8, 0x76cf5d0a, URZ ;  /* 0x76cf5d0a08047890 */ /* 0x000fe2000fffe03f */
[----:B----4-:R-:W-:Y:S01]  /*4940*/  @!P4 LOP3.LUT R3, R221, 0x6, R3, 0xf8, !PT ;  /* 0x00000006dd03c812 */ /* 0x010fe200078ef803 */
[----:B------:R-:W-:Y:S01]  /*4950*/  IMAD.WIDE.U32 R178, R184, -0x2daee0ad, RZ ;  /* 0xd2511f53b8b27825 */ /* 0x000fe200078e00ff */
[----:B------:R-:W-:Y:S03]  /*4960*/  @!P4 IMNMX R180, R2, UR16, PT ;  /* 0x0000001002b4cc17 */ /* 0x000fe6000b800200 */
[----:B------:R-:W-:Y:S01]  /*4970*/  @!P4 IMAD R0, R0, 0x80, R3 ;  /* 0x000000800000c824 */ /* 0x000fe200078e0203 */
[C---:B------:R-:W-:Y:S04]  /*4980*/  HMMA.16816.F32.BF16 R8, R164.reuse, R172, R8 ;  /* 0x000000aca408723c */ /* 0x040fe80000041808 */
[----:B------:R-:W-:Y:S01]  /*4990*/  IMAD.WIDE.U32 R176, R182, -0x2daee0ad, RZ ;  /* 0xd2511f53b6b07825 */ /* 0x000fe200078e00ff */
[----:B------:R-:W-:Y:S01]  /*49a0*/  LOP3.LUT R3, R250, UR5, RZ, 0x3c, !PT ;  /* 0x00000005fa037c12 */ /* 0x000fe2000f8e3cff */
[----:B------:R-:W-:Y:S01]  /*49b0*/  UIADD3 UR5, UR8, 0x32370b8f, URZ ;  /* 0x32370b8f08057890 */ /* 0x000fe2000fffe03f */
[CC--:B------:R-:W-:Y:S01]  /*49c0*/  @!P4 ISETP.GE.AND P0, PT, R0.reuse, R180.reuse, PT ;  /* 0x000000b40000c20c */ /* 0x0c0fe20003f06270 */
[-C--:B------:R-:W-:Y:S04]  /*49d0*/  HMMA.16816.F32.BF16 R12, R164, R174.reuse, R12 ;  /* 0x000000aea40c723c */ /* 0x080fe8000004180c */
[----:B------:R-:W-:Y:S01]  /*49e0*/  @!P4 IADD3 R182, R0, 0x1, RZ ;  /* 0x0000000100b6c810 */ /* 0x000fe20007ffe0ff */
[----:B------:R-:W-:Y:S01]  /*49f0*/  FMUL.FTZ R173, R243, 1.4426950216293334961 ;  /* 0x3fb8aa3bf3ad7820 */ /* 0x000fe20000410000 */
[----:B------:R-:W-:Y:S01]  /*4a00*/  LOP3.LUT R184, R3, R179, RZ, 0x3c, !PT ;  /* 0x000000b303b87212 */ /* 0x000fe200078e3cff */
[----:B------:R-:W-:Y:S01]  /*4a10*/  IMAD.WIDE.U32 R190, R190, -0x2daee0ad, RZ ;  /* 0xd2511f53bebe7825 */ /* 0x000fe200078e00ff */
[C---:B------:R-:W-:Y:S04]  /*4a20*/  HMMA.16816.F32.BF16 R16, R168.reuse, R174, R16 ;  /* 0x000000aea810723c */ /* 0x040fe80000041810 */
[----:B------:R-:W-:Y:S02]  /*4a30*/  LOP3.LUT R186, R189, UR4, R178, 0x96, !PT ;  /* 0x00000004bdba7c12 */ /* 0x000fe4000f8e96b2 */
[----:B------:R-:W-:Y:S02]  /*4a40*/  LOP3.LUT R189, R3, R177, RZ, 0x3c, !PT ;  /* 0x000000b103bd7212 */ /* 0x000fe400078e3cff */
[----:B------:R-:W-:Y:S01]  /*4a50*/  @!P4 FSEL R4, R4, -INF , !P0 ;  /* 0xff8000000404c808 */ /* 0x000fe20004000000 */
[----:B------:R-:W-:Y:S01]  /*4a60*/  IMAD.WIDE.U32 R186, R186, -0x326172a9, RZ ;  /* 0xcd9e8d57baba7825 */ /* 0x000fe200078e00ff */
[----:B------:R-:W-:Y:S02]  /*4a70*/  @!P4 ISETP.GE.AND P0, PT, R182, R180, PT ;  /* 0x000000b4b600c20c */ /* 0x000fe40003f06270 */
[----:B------:R-:W-:Y:S01]  /*4a80*/  @!P4 IADD3 R3, R2, 0x8, RZ ;  /* 0x000000080203c810 */ /* 0x000fe20007ffe0ff */
[--C-:B------:R-:W-:Y:S01]  /*4a90*/  FFMA.FTZ R4, R4, c[0x0][0x23c], -R181.reuse ;  /* 0x00008f0004047a23 */ /* 0x100fe200000108b5 */
[----:B------:R-:W-:Y:S02]  /*4aa0*/  @!P4 FSEL R5, R5, -INF , !P0 ;  /* 0xff8000000505c808 */ /* 0x000fe40004000000 */
[----:B------:R-:W-:Y:S01]  /*4ab0*/  @!P4 IMNMX R172, R3, UR16, PT ;  /* 0x0000001003accc17 */ /* 0x000fe2000b800200 */
[----:B------:R-:W1:Y:S01]  /*4ac0*/  MUFU.EX2 R204, R4 ;  /* 0x0000000400cc7308 */ /* 0x000e620000000800 */
[----:B------:R-:W-:Y:S01]  /*4ad0*/  FSETP.NEU.FTZ.AND P0, PT, R243, -INF , PT ;  /* 0xff800000f300780b */ /* 0x000fe20003f1d000 */
[----:B------:R-:W-:Y:S01]  /*4ae0*/  FFMA.FTZ R5, R5, c[0x0][0x23c], -R181 ;  /* 0x00008f0005057a23 */ /* 0x000fe200000108b5 */
[-C--:B------:R-:W-:Y:S02]  /*4af0*/  @!P4 ISETP.GE.AND P2, PT, R0, R172.reuse, PT ;  /* 0x000000ac0000c20c */ /* 0x080fe40003f46270 */
[----:B------:R-:W-:Y:S02]  /*4b00*/  FSEL R173, R173, RZ, P0 ;  /* 0x000000ffadad7208 */ /* 0x000fe40000000000 */
[----:B------:R-:W-:Y:S02]  /*4b10*/  @!P4 ISETP.GE.AND P0, PT, R182, R172, PT ;  /* 0x000000acb600c20c */ /* 0x000fe40003f06270 */
[----:B------:R-:W-:Y:S01]  /*4b20*/  @!P4 FSEL R6, R6, -INF , !P2 ;  /* 0xff8000000606c808 */ /* 0x000fe20005000000 */
[----:B------:R2:W-:Y:S01]  /*4b30*/  MUFU.EX2 R203, R5 ;  /* 0x0000000500cb7308 */ /* 0x0005e20000000800 */
[----:B------:R-:W-:Y:S02]  /*4b40*/  @!P4 FSEL R7, R7, -INF , !P0 ;  /* 0xff8000000707c808 */ /* 0x000fe40004000000 */
[----:B------:R-:W-:Y:S01]  /*4b50*/  LOP3.LUT R185, R191, UR4, R176, 0x96, !PT ;  /* 0x00000004bfb97c12 */ /* 0x000fe2000f8e96b0 */
[--C-:B------:R-:W-:Y:S01]  /*4b60*/  FFMA.FTZ R6, R6, c[0x0][0x23c], -R173.reuse ;  /* 0x00008f0006067a23 */ /* 0x100fe200000108ad */
[----:B------:R-:W3:Y:S01]  /*4b70*/  LDSM.16.M88.4 R176, [R215+0x10800] ;  /* 0x01080000d7b0783b */ /* 0x000ee20000000200 */
[----:B------:R-:W-:Y:S01]  /*4b80*/  FFMA.FTZ R7, R7, c[0x0][0x23c], -R173 ;  /* 0x00008f0007077a23 */ /* 0x000fe200000108ad */
[----:B------:R-:W-:Y:S01]  /*4b90*/  UIADD3 UR4, UR9, -0x255992d5, URZ ;  /* 0xdaa66d2b09047890 */ /* 0x000fe2000fffe03f */
[----:B------:R-:W-:Y:S02]  /*4ba0*/  @!P4 IADD3 R3, R2, 0x20, RZ ;  /* 0x000000200203c810 */ /* 0x000fe40007ffe0ff */
[----:B------:R-:W4:Y:S01]  /*4bb0*/  MUFU.EX2 R202, R6 ;  /* 0x0000000600ca7308 */ /* 0x000f220000000800 */
[----:B------:R-:W-:Y:S02]  /*4bc0*/  FSETP.NEU.FTZ.AND P2, PT, R240, -INF , PT ;  /* 0xff800000f000780b */ /* 0x000fe40003f5d000 */
[----:B------:R-:W-:Y:S07]  /*4bd0*/  FSETP.NEU.FTZ.AND P0, PT, R241, -INF , PT ;  /* 0xff800000f100780b */ /* 0x000fee0003f1d000 */
[----:B------:R1:W-:Y:S01]  /*4be0*/  MUFU.EX2 R223, R7 ;  /* 0x0000000700df7308 */ /* 0x0003e20000000800 */
[----:B--2---:R-:W-:Y:S04]  /*4bf0*/  IMAD.WIDE.U32 R4, R184, -0x326172a9, RZ ;  /* 0xcd9e8d57b8047825 */ /* 0x004fe800078e00ff */
[----:B------:R-:W-:Y:S01]  /*4c00*/  IMAD.WIDE.U32 R184, R185, -0x326172a9, RZ ;  /* 0xcd9e8d57b9b87825 */ /* 0x000fe200078e00ff */
[----:B------:R-:W-:Y:S02]  /*4c10*/  LOP3.LUT R191, R183, R5, RZ, 0x3c, !PT ;  /* 0x00000005b7bf7212 */ /* 0x000fe400078e3cff */
[----:B------:R-:W-:Y:S01]  /*4c20*/  LOP3.LUT R192, R187, UR4, R4, 0x96, !PT ;  /* 0x00000004bbc07c12 */ /* 0x000fe2000f8e9604 */
[----:B------:R-:W-:Y:S01]  /*4c30*/  FMUL.FTZ R5, R240, 1.4426950216293334961 ;  /* 0x3fb8aa3bf0057820 */ /* 0x000fe20000410000 */
[----:B------:R-:W-:Y:S01]  /*4c40*/  @!P4 IMNMX R4, R3, UR16, PT ;  /* 0x000000100304cc17 */ /* 0x000fe2000b800200 */
[----:B------:R-:W-:Y:S01]  /*4c50*/  FMUL.FTZ R187, R241, 1.4426950216293334961 ;  /* 0x3fb8aa3bf1bb7820 */ /* 0x000fe20000410000 */
[----:B------:R-:W-:Y:S02]  /*4c60*/  @!P4 IADD3 R3, R2, 0x28, RZ ;  /* 0x000000280203c810 */ /* 0x000fe40007ffe0ff */
[----:B------:R-:W-:Y:S02]  /*4c70*/  FSEL R5, R5, RZ, P2 ;  /* 0x000000ff05057208 */ /* 0x000fe40001000000 */
[-C--:B------:R-:W-:Y:S02]  /*4c80*/  @!P4 ISETP.GE.AND P2, PT, R182, R4.reuse, PT ;  /* 0x00000004b600c20c */ /* 0x080fe40003f46270 */
[----:B------:R-:W-:Y:S02]  /*4c90*/  @!P4 IMNMX R3, R3, UR16, PT ;  /* 0x000000100303cc17 */ /* 0x000fe4000b800200 */
[CC--:B------:R-:W-:Y:S01]  /*4ca0*/  @!P4 ISETP.GE.AND P3, PT, R0.reuse, R4.reuse, PT ;  /* 0x000000040000c20c */ /* 0x0c0fe20003f66270 */
[----:B-1----:R-:W-:Y:S01]  /*4cb0*/  IMAD.WIDE.U32 R6, R189, -0x326172a9, RZ ;  /* 0xcd9e8d57bd067825 */ /* 0x002fe200078e00ff */
[-C--:B---3--:R-:W-:Y:S03]  /*4cc0*/  HMMA.16816.F32.BF16 R20, R168, R176.reuse, R20 ;  /* 0x000000b0a814723c */ /* 0x088fe60000041814 */
[----:B------:R-:W-:Y:S02]  /*4cd0*/  FSEL R2, R187, RZ, P0 ;  /* 0x000000ffbb027208 */ /* 0x000fe40000000000 */
[----:B------:R-:W-:Y:S01]  /*4ce0*/  LOP3.LUT R185, R185, UR4, R6, 0x96, !PT ;  /* 0x00000004b9b97c12 */ /* 0x000fe2000f8e9606 */
[----:B------:R-:W-:Y:S01]  /*4cf0*/  UIADD3 UR4, UR8, -0x126145ec, URZ ;  /* 0xed9eba1408047890 */ /* 0x000fe2000fffe03f */
[----:B------:R-:W-:Y:S01]  /*4d00*/  @!P4 IADD3 R6, R0, 0x8, RZ ;  /* 0x000000080006c810 */ /* 0x000fe20007ffe0ff */
[C---:B------:R-:W-:Y:S04]  /*4d10*/  HMMA.16816.F32.BF16 R24, R164.reuse, R176, R24 ;  /* 0x000000b0a418723c */ /* 0x040fe80000041818 */
[----:B------:R-:W-:Y:S02]  /*4d20*/  @!P4 FSEL R9, R9, -INF , !P2 ;  /* 0xff8000000909c808 */ /* 0x000fe40005000000 */
[-C--:B------:R-:W-:Y:S02]  /*4d30*/  @!P4 ISETP.GE.AND P2, PT, R182, R3.reuse, PT ;  /* 0x00000003b600c20c */ /* 0x080fe40003f46270 */
[-C--:B------:R-:W-:Y:S03]  /*4d40*/  HMMA.16816.F32.BF16 R28, R164, R178.reuse, R28 ;  /* 0x000000b2a41c723c */ /* 0x080fe6000004181c */
[----:B------:R-:W-:Y:S01]  /*4d50*/  @!P4 ISETP.GE.AND P0, PT, R0, R3, PT ;  /* 0x000000030000c20c */ /* 0x000fe20003f06270 */
[--C-:B------:R-:W-:Y:S01]  /*4d60*/  FFMA.FTZ R9, R9, c[0x0][0x23c], -R5.reuse ;  /* 0x00008f0009097a23 */ /* 0x100fe20000010805 */
[----:B------:R-:W-:Y:S02]  /*4d70*/  LOP3.LUT R183, R183, R7, RZ, 0x3c, !PT ;  /* 0x00000007b7b77212 */ /* 0x000fe400078e3cff */
[----:B------:R-:W-:Y:S01]  /*4d80*/  @!P4 FSEL R8, R8, -INF , !P3 ;  /* 0xff8000000808c808 */ /* 0x000fe20005800000 */
[----:B------:R-:W-:Y:S01]  /*4d90*/  HMMA.16816.F32.BF16 R32, R168, R178, R32 ;  /* 0x000000b2a820723c */ /* 0x000fe20000041820 */
[----:B------:R-:W-:Y:S03]  /*4da0*/  MUFU.EX2 R222, R9 ;  /* 0x0000000900de7308 */ /* 0x000fe60000000800 */
[----:B------:R-:W-:Y:S01]  /*4db0*/  @!P4 IADD3 R7, R0, 0x9, RZ ;  /* 0x000000090007c810 */ /* 0x000fe20007ffe0ff */
[--C-:B------:R-:W-:Y:S01]  /*4dc0*/  FFMA.FTZ R8, R8, c[0x0][0x23c], -R5.reuse ;  /* 0x00008f0008087a23 */ /* 0x100fe20000010805 */
[----:B------:R-:W-:Y:S01]  /*4dd0*/  @!P4 ISETP.GE.AND P3, PT, R6, R4, PT ;  /* 0x000000040600c20c */ /* 0x000fe20003f66270 */
[----:B------:R-:W-:Y:S01]  /*4de0*/  IMAD.WIDE.U32 R164, R192, -0x2daee0ad, RZ ;  /* 0xd2511f53c0a47825 */ /* 0x000fe200078e00ff */
[----:B------:R-:W-:Y:S02]  /*4df0*/  @!P4 FSEL R10, R10, -INF , !P0 ;  /* 0xff8000000a0ac808 */ /* 0x000fe40004000000 */
[-C--:B------:R-:W-:Y:S01]  /*4e00*/  @!P4 ISETP.GE.AND P6, PT, R6, R3.reuse, PT ;  /* 0x000000030600c20c */ /* 0x080fe20003fc6270 */
[----:B------:R1:W-:Y:S01]  /*4e10*/  MUFU.EX2 R225, R8 ;  /* 0x0000000800e17308 */ /* 0x0003e20000000800 */
[----:B------:R-:W-:Y:S01]  /*4e20*/  @!P4 FSEL R11, R11, -INF , !P2 ;  /* 0xff8000000b0bc808 */ /* 0x000fe20005000000 */
[--C-:B------:R-:W-:Y:S01]  /*4e30*/  FFMA.FTZ R10, R10, c[0x0][0x23c], -R2.reuse ;  /* 0x00008f000a0a7a23 */ /* 0x100fe20000010802 */
[----:B------:R-:W-:Y:S02]  /*4e40*/  @!P4 FSEL R12, R12, -INF , !P3 ;  /* 0xff8000000c0cc808 */ /* 0x000fe40005800000 */
[-C--:B------:R-:W-:Y:S01]  /*4e50*/  @!P4 ISETP.GE.AND P3, PT, R7, R3.reuse, PT ;  /* 0x000000030700c20c */ /* 0x080fe20003f66270 */
[--C-:B------:R-:W-:Y:S01]  /*4e60*/  FFMA.FTZ R11, R11, c[0x0][0x23c], -R2.reuse ;  /* 0x00008f000b0b7a23 */ /* 0x100fe20000010802 */
[----:B------:R-:W-:Y:S01]  /*4e70*/  @!P4 FSEL R14, R14, -INF , !P6 ;  /* 0xff8000000e0ec808 */ /* 0x000fe20007000000 */
[----:B------:R-:W-:Y:S01]  /*4e80*/  FFMA.FTZ R12, R12, c[0x0][0x23c], -R5 ;  /* 0x00008f000c0c7a23 */ /* 0x000fe20000010805 */
[----:B------:R-:W-:Y:S01]  /*4e90*/  @!P4 FSEL R15, R15, -INF , !P3 ;  /* 0xff8000000f0fc808 */ /* 0x000fe20005800000 */
[----:B------:R-:W-:Y:S01]  /*4ea0*/  MUFU.EX2 R226, R10 ;  /* 0x0000000a00e27308 */ /* 0x000fe20000000800 */
[----:B------:R-:W-:Y:S01]  /*4eb0*/  @!P4 ISETP.GE.AND P0, PT, R6, R180, PT ;  /* 0x000000b40600c20c */ /* 0x000fe20003f06270 */
[--C-:B------:R-:W-:Y:S01]  /*4ec0*/  FFMA.FTZ R14, R14, c[0x0][0x23c], -R2.reuse ;  /* 0x00008f000e0e7a23 */ /* 0x100fe20000010802 */
[----:B------:R-:W-:Y:S01]  /*4ed0*/  @!P4 ISETP.GE.AND P5, PT, R7, R4, PT ;  /* 0x000000040700c20c */ /* 0x000fe20003fa6270 */
[----:B------:R-:W-:Y:S01]  /*4ee0*/  FFMA.FTZ R15, R15, c[0x0][0x23c], -R2 ;  /* 0x00008f000f0f7a23 */ /* 0x000fe20000010802 */
[----:B------:R-:W-:Y:S02]  /*4ef0*/  @!P4 FSEL R16, R16, -INF , !P0 ;  /* 0xff8000001010c808 */ /* 0x000fe40004000000 */
[----:B------:R-:W-:Y:S02]  /*4f00*/  @!P4 FSEL R13, R13, -INF , !P5 ;  /* 0xff8000000d0dc808 */ /* 0x000fe40006800000 */
[-C--:B------:R-:W-:Y:S01]  /*4f10*/  @!P4 ISETP.GE.AND P2, PT, R6, R172.reuse, PT ;  /* 0x000000ac0600c20c */ /* 0x080fe20003f46270 */
[----:B------:R2:W-:Y:S01]  /*4f20*/  MUFU.EX2 R224, R11 ;  /* 0x0000000b00e07308 */ /* 0x0005e20000000800 */
[----:B------:R-:W-:Y:S01]  /*4f30*/  FFMA.FTZ R16, R16, c[0x0][0x23c], -R181 ;  /* 0x00008f0010107a23 */ /* 0x000fe200000108b5 */
[----:B------:R-:W-:Y:S01]  /*4f40*/  @!P4 ISETP.GE.AND P6, PT, R7, R172, PT ;  /* 0x000000ac0700c20c */ /* 0x000fe20003fc6270 */
[----:B------:R-:W-:Y:S01]  /*4f50*/  FFMA.FTZ R13, R13, c[0x0][0x23c], -R5 ;  /* 0x00008f000d0d7a23 */ /* 0x000fe20000010805 */
[C---:B------:R-:W-:Y:S01]  /*4f60*/  @!P4 IADD3 R6, R0.reuse, 0x10, RZ ;  /* 0x000000100006c810 */ /* 0x040fe20007ffe0ff */
[----:B-1----:R-:W-:Y:S01]  /*4f70*/  IMAD.WIDE.U32 R8, R183, -0x2daee0ad, RZ ;  /* 0xd2511f53b7087825 */ /* 0x002fe200078e00ff */
[-C--:B------:R-:W-:Y:S02]  /*4f80*/  @!P4 ISETP.GE.AND P5, PT, R7, R180.reuse, PT ;  /* 0x000000b40700c20c */ /* 0x080fe40003fa6270 */
[----:B------:R-:W-:Y:S02]  /*4f90*/  @!P4 IADD3 R7, R0, 0x11, RZ ;  /* 0x000000110007c810 */ /* 0x000fe40007ffe0ff */
[----:B------:R-:W-:Y:S01]  /*4fa0*/  MUFU.EX2 R207, R14 ;  /* 0x0000000e00cf7308 */ /* 0x000fe20000000800 */
[CC--:B------:R-:W-:Y:S02]  /*4fb0*/  @!P4 ISETP.GE.AND P3, PT, R6.reuse, R180.reuse, PT ;  /* 0x000000b40600c20c */ /* 0x0c0fe40003f66270 */
[----:B------:R-:W-:Y:S02]  /*4fc0*/  @!P4 FSEL R19, R19, -INF , !P6 ;  /* 0xff8000001313c808 */ /* 0x000fe40007000000 */
[----:B------:R-:W-:Y:S02]  /*4fd0*/  @!P4 ISETP.GE.AND P6, PT, R7, R180, PT ;  /* 0x000000b40700c20c */ /* 0x000fe40003fc6270 */
[C---:B------:R-:W-:Y:S01]  /*4fe0*/  @!P4 ISETP.GE.AND P0, PT, R6.reuse, R172, PT ;  /* 0x000000ac0600c20c */ /* 0x040fe20003f06270 */
[--C-:B------:R-:W-:Y:S01]  /*4ff0*/  FFMA.FTZ R19, R19, c[0x0][0x23c], -R173.reuse ;  /* 0x00008f0013137a23 */ /* 0x100fe200000108ad */
[----:B------:R-:W-:Y:S01]  /*5000*/  @!P4 FSEL R17, R17, -INF , !P5 ;  /* 0xff8000001111c808 */ /* 0x000fe20006800000 */
[----:B------:R1:W-:Y:S01]  /*5010*/  MUFU.EX2 R221, R15 ;  /* 0x0000000f00dd7308 */ /* 0x0003e20000000800 */
[-C--:B------:R-:W-:Y:S02]  /*5020*/  @!P4 ISETP.GE.AND P5, PT, R6, R4.reuse, PT ;  /* 0x000000040600c20c */ /* 0x080fe40003fa6270 */
[----:B------:R-:W-:Y:S01]  /*5030*/  @!P4 FSEL R18, R18, -INF , !P2 ;  /* 0xff8000001212c808 */ /* 0x000fe20005000000 */
[----:B--2---:R-:W-:Y:S01]  /*5040*/  IMAD.WIDE.U32 R10, R191, -0x2daee0ad, RZ ;  /* 0xd2511f53bf0a7825 */ /* 0x004fe200078e00ff */
[-C--:B------:R-:W-:Y:S02]  /*5050*/  @!P4 ISETP.GE.AND P2, PT, R6, R3.reuse, PT ;  /* 0x000000030600c20c */ /* 0x080fe40003f46270 */
[----:B------:R-:W-:Y:S01]  /*5060*/  @!P4 FSEL R20, R20, -INF , !P3 ;  /* 0xff8000001414c808 */ /* 0x000fe20005800000 */
[----:B------:R-:W-:Y:S01]  /*5070*/  FFMA.FTZ R18, R18, c[0x0][0x23c], -R173 ;  /* 0x00008f0012127a23 */ /* 0x000fe200000108ad */
[C---:B------:R-:W-:Y:S01]  /*5080*/  @!P4 IADD3 R6, R0.reuse, 0x18, RZ ;  /* 0x000000180006c810 */ /* 0x040fe20007ffe0ff */
[----:B------:R2:W-:Y:S01]  /*5090*/  MUFU.EX2 R201, R16 ;  /* 0x0000001000c97308 */ /* 0x0005e20000000800 */
[----:B------:R-:W-:Y:S01]  /*50a0*/  @!P4 IADD3 R0, R0, 0x19, RZ ;  /* 0x000000190000c810 */ /* 0x000fe20007ffe0ff */
[--C-:B------:R-:W-:Y:S01]  /*50b0*/  FFMA.FTZ R20, R20, c[0x0][0x23c], -R181.reuse ;  /* 0x00008f0014147a23 */ /* 0x100fe200000108b5 */
[----:B------:R-:W-:Y:S02]  /*50c0*/  @!P4 FSEL R21, R21, -INF , !P6 ;  /* 0xff8000001515c808 */ /* 0x000fe40007000000 */
[C---:B------:R-:W-:Y:S02]  /*50d0*/  @!P4 ISETP.GE.AND P6, PT, R7.reuse, R4, PT ;  /* 0x000000040700c20c */ /* 0x040fe40003fc6270 */
[----:B------:R-:W-:Y:S01]  /*50e0*/  @!P4 ISETP.GE.AND P3, PT, R7, R172, PT ;  /* 0x000000ac0700c20c */ /* 0x000fe20003f66270 */
[----:B------:R-:W-:Y:S01]  /*50f0*/  FFMA.FTZ R21, R21, c[0x0][0x23c], -R181 ;  /* 0x00008f0015157a23 */ /* 0x000fe200000108b5 */
[----:B------:R-:W-:Y:S01]  /*5100*/  LOP3.LUT R188, R11, UR5, R188, 0x96, !PT ;  /* 0x000000050bbc7c12 */ /* 0x000fe2000f8e96bc */
[----:B------:R3:W-:Y:S01]  /*5110*/  MUFU.EX2 R206, R12 ;  /* 0x0000000c00ce7308 */ /* 0x0007e20000000800 */
[----:B------:R-:W-:Y:S02]  /*5120*/  @!P4 FSEL R22, R22, -INF , !P0 ;  /* 0xff8000001616c808 */ /* 0x000fe40004000000 */
[-C--:B------:R-:W-:Y:S01]  /*5130*/  @!P4 ISETP.GE.AND P0, PT, R7, R3.reuse, PT ;  /* 0x000000030700c20c */ /* 0x080fe20003f06270 */
[----:B-1----:R-:W-:Y:S01]  /*5140*/  IMAD.WIDE.U32 R14, R185, -0x2daee0ad, RZ ;  /* 0xd2511f53b90e7825 */ /* 0x002fe200078e00ff */
[----:B------:R-:W-:Y:S02]  /*5150*/  @!P4 FSEL R24, R24, -INF , !P5 ;  /* 0xff8000001818c808 */ /* 0x000fe40006800000 */
[----:B------:R-:W-:Y:S01]  /*5160*/  @!P4 ISETP.GE.AND P5, PT, R0, R4, PT ;  /* 0x000000040000c20c */ /* 0x000fe20003fa6270 */
[----:B------:R-:W-:Y:S01]  /*5170*/  FFMA.FTZ R22, R22, c[0x0][0x23c], -R173 ;  /* 0x00008f0016167a23 */ /* 0x000fe200000108ad */
[----:B------:R-:W-:Y:S01]  /*5180*/  @!P4 FSEL R25, R25, -INF , !P6 ;  /* 0xff8000001919c808 */ /* 0x000fe20007000000 */
[----:B------:R1:W-:Y:S01]  /*5190*/  MUFU.EX2 R205, R13 ;  /* 0x0000000d00cd7308 */ /* 0x0003e20000000800 */
[-C--:B------:R-:W-:Y:S01]  /*51a0*/  @!P4 ISETP.GE.AND P6, PT, R6, R3.reuse, PT ;  /* 0x000000030600c20c */ /* 0x080fe20003fc6270 */
[--C-:B------:R-:W-:Y:S01]  /*51b0*/  FFMA.FTZ R24, R24, c[0x0][0x23c], -R5.reuse ;  /* 0x00008f0018187a23 */ /* 0x100fe20000010805 */
[----:B------:R-:W-:Y:S01]  /*51c0*/  @!P4 FSEL R26, R26, -INF , !P2 ;  /* 0xff8000001a1ac808 */ /* 0x000fe20005000000 */
[----:B------:R-:W-:Y:S01]  /*51d0*/  FFMA.FTZ R25, R25, c[0x0][0x23c], -R5 ;  /* 0x00008f0019197a23 */ /* 0x000fe20000010805 */
[----:B------:R-:W-:Y:S01]  /*51e0*/  @!P4 ISETP.GE.AND P2, PT, R0, R3, PT ;  /* 0x000000030000c20c */ /* 0x000fe20003f46270 */
[----:B------:R-:W-:Y:S01]  /*51f0*/  FFMA.FTZ R3, R17, c[0x0][0x23c], -R181 ;  /* 0x00008f0011037a23 */ /* 0x000fe200000108b5 */
[----:B------:R-:W-:Y:S01]  /*5200*/  @!P4 FSEL R29, R29, -INF , !P5 ;  /* 0xff8000001d1dc808 */ /* 0x000fe20006800000 */
[----:B------:R-:W-:Y:S01]  /*5210*/  FFMA.FTZ R26, R26, c[0x0][0x23c], -R2 ;  /* 0x00008f001a1a7a23 */ /* 0x000fe20000010802 */
[C---:B------:R-:W-:Y:S01]  /*5220*/  @!P4 ISETP.GE.AND P5, PT, R6.reuse, R172, PT ;  /* 0x000000ac0600c20c */ /* 0x040fe20003fa6270 */
[----:B------:R1:W-:Y:S01]  /*5230*/  MUFU.EX2 R198, R19 ;  /* 0x0000001300c67308 */ /* 0x0003e20000000800 */
[----:B------:R-:W-:Y:S02]  /*5240*/  @!P4 FSEL R23, R23, -INF , !P3 ;  /* 0xff8000001717c808 */ /* 0x000fe40005800000 */
[C---:B------:R-:W-:Y:S02]  /*5250*/  @!P4 ISETP.GE.AND P3, PT, R6.reuse, R4, PT ;  /* 0x000000040600c20c */ /* 0x040fe40003f66270 */
[----:B------:R-:W-:Y:S01]  /*5260*/  @!P4 FSEL R27, R27, -INF , !P0 ;  /* 0xff8000001b1bc808 */ /* 0x000fe20004000000 */
[----:B------:R-:W-:Y:S01]  /*5270*/  FFMA.FTZ R23, R23, c[0x0][0x23c], -R173 ;  /* 0x00008f0017177a23 */ /* 0x000fe200000108ad */
[-C--:B------:R-:W-:Y:S02]  /*5280*/  @!P4 ISETP.GE.AND P0, PT, R6, R180.reuse, PT ;  /* 0x000000b40600c20c */ /* 0x080fe40003f06270 */
[----:B------:R-:W-:Y:S01]  /*5290*/  LOP3.LUT R6, R9, UR5, R190, 0x96, !PT ;  /* 0x0000000509067c12 */ /* 0x000fe2000f8e96be */
[----:B------:R-:W-:Y:S01]  /*52a0*/  UIADD3 UR5, UR9, 0x78dde6e4, URZ ;  /* 0x78dde6e409057890 */ /* 0x000fe2000fffe03f */
[----:B--2---:R-:W-:Y:S01]  /*52b0*/  LOP3.LUT R16, R165, UR4, R10, 0x96, !PT ;  /* 0x00000004a5107c12 */ /* 0x004fe2000f8e960a */
[----:B------:R2:W-:Y:S01]  /*52c0*/  MUFU.EX2 R197, R20 ;  /* 0x0000001400c57308 */ /* 0x0005e20000000800 */
[----:B------:R-:W-:Y:S01]  /*52d0*/  LOP3.LUT R166, R15, UR4, R8, 0x96, !PT ;  /* 0x000000040fa67c12 */ /* 0x000fe2000f8e9608 */
[----:B------:R-:W-:Y:S01]  /*52e0*/  IMAD.WIDE.U32 R8, R188, -0x326172a9, RZ ;  /* 0xcd9e8d57bc087825 */ /* 0x000fe200078e00ff */
[----:B------:R-:W-:Y:S01]  /*52f0*/  UIADD3 UR4, UR9, 0x1715609d, URZ ;  /* 0x1715609d09047890 */ /* 0x000fe2000fffe03f */
[----:B------:R-:W-:Y:S02]  /*5300*/  @!P4 FSEL R28, R28, -INF , !P3 ;  /* 0xff8000001c1cc808 */ /* 0x000fe40005800000 */
[----:B------:R-:W-:Y:S01]  /*5310*/  IMAD.WIDE.U32 R6, R6, -0x326172a9, RZ ;  /* 0xcd9e8d5706067825 */ /* 0x000fe200078e00ff */
[----:B------:R-:W-:Y:S02]  /*5320*/  LOP3.LUT R10, R9, UR5, R186, 0x96, !PT ;  /* 0x00000005090a7c12 */ /* 0x000fe4000f8e96ba */
[----:B------:R-:W-:Y:S01]  /*5330*/  @!P4 ISETP.GE.AND P3, PT, R0, R180, PT ;  /* 0x000000b40000c20c */ /* 0x000fe20003f66270 */
[----:B------:R2:W-:Y:S01]  /*5340*/  MUFU.EX2 R200, R3 ;  /* 0x0000000300c87308 */ /* 0x0005e20000000800 */
[----:B------:R-:W-:Y:S01]  /*5350*/  IMAD.WIDE.U32 R16, R16, -0x326172a9, RZ ;  /* 0xcd9e8d5710107825 */ /* 0x000fe200078e00ff */
[----:B---3--:R-:W-:Y:S01]  /*5360*/  LOP3.LUT R12, R7, UR5, R184, 0x96, !PT ;  /* 0x00000005070c7c12 */ /* 0x008fe2000f8e96b8 */
[----:B------:R-:W-:Y:S01]  /*5370*/  UIADD3 UR5, UR8, -0x56f99767, URZ ;  /* 0xa906689908057890 */ /* 0x000fe2000fffe03f */
[----:B------:R-:W-:Y:S01]  /*5380*/  @!P4 FSEL R30, R30, -INF , !P6 ;  /* 0xff8000001e1ec808 */ /* 0x000fe20007000000 */
[----:B------:R-:W-:Y:S01]  /*5390*/  IMAD.WIDE.U32 R166, R166, -0x326172a9, RZ ;  /* 0xcd9e8d57a6a67825 */ /* 0x000fe200078e00ff */
[----:B------:R-:W-:Y:S02]  /*53a0*/  LOP3.LUT R8, R17, UR4, R8, 0x96, !PT ;  /* 0x0000000411087c12 */ /* 0x000fe4000f8e9608 */
[----:B------:R-:W-:Y:S01]  /*53b0*/  @!P4 ISETP.GE.AND P6, PT, R0, R172, PT ;  /* 0x000000ac0000c20c */ /* 0x000fe20003fc6270 */
[----:B------:R-:W-:Y:S01]  /*53c0*/  IMAD.WIDE.U32 R10, R10, -0x2daee0ad, RZ ;  /* 0xd2511f530a0a7825 */ /* 0x000fe200078e00ff */
[----:B------:R3:W-:Y:S01]  /*53d0*/  MUFU.EX2 R199, R18 ;  /* 0x0000001200c77308 */ /* 0x0007e20000000800 */
[----:B------:R-:W-:Y:S01]  /*53e0*/  LOP3.LUT R6, R167, UR4, R6, 0x96, !PT ;  /* 0x00000004a7067c12 */ /* 0x000fe2000f8e9606 */
[----:B------:R-:W-:Y:S01]  /*53f0*/  UIADD3 UR4, UR8, 0x646e171e, URZ ;  /* 0x646e171e08047890 */ /* 0x000fe2000fffe03f */
[----:B-1----:R-:W-:Y:S01]  /*5400*/  IMAD.WIDE.U32 R12, R12, -0x2daee0ad, RZ ;  /* 0xd2511f530c0c7825 */ /* 0x002fe200078e00ff */
[----:B------:R-:W-:Y:S02]  /*5410*/  LOP3.LUT R164, R11, UR5, R164, 0x96, !PT ;  /* 0x000000050ba47c12 */ /* 0x000fe4000f8e96a4 */
[----:B------:R-:W-:Y:S01]  /*5420*/  @!P4 FSEL R31, R31, -INF , !P2 ;  /* 0xff8000001f1fc808 */ /* 0x000fe20005000000 */
[----:B------:R-:W-:Y:S01]  /*5430*/  IMAD.WIDE.U32 R8, R8, -0x2daee0ad, RZ ;  /* 0xd2511f5308087825 */ /* 0x000fe200078e00ff */
[----:B------:R-:W-:Y:S01]  /*5440*/  LOP3.LUT R14, R13, UR5, R14, 0x96, !PT ;  /* 0x000000050d0e7c12 */ /* 0x000fe2000f8e960e */
[----:B------:R-:W-:Y:S01]  /*5450*/  UIADD3 UR5, UR9, -0x4ab325aa, URZ ;  /* 0xb54cda5609057890 */ /* 0x000fe2000fffe03f */
[----:B------:R-:W-:Y:S01]  /*5460*/  @!P4 FSEL R32, R32, -INF , !P0 ;  /* 0xff8000002020c808 */ /* 0x000fe20004000000 */
[----:B------:R-:W-:Y:S01]  /*5470*/  IMAD.WIDE.U32 R6, R6, -0x2daee0ad, RZ ;  /* 0xd2511f5306067825 */ /* 0x000fe200078e00ff */
[----:B------:R-:W-:Y:S01]  /*5480*/  LOP3.LUT R19, R8, 0xffff, RZ, 0xc0, !PT ;  /* 0x0000ffff08137812 */ /* 0x000fe200078ec0ff */
[----:B------:R-:W-:Y:S01]  /*5490*/  MUFU.EX2 R189, R21 ;  /* 0x0000001500bd7308 */ /* 0x000fe20000000800 */
[--C-:B------:R-:W-:Y:S01]  /*54a0*/  SHF.R.U32.HI R167, RZ, 0x18, R8.reuse ;  /* 0x00000018ffa77819 */ /* 0x100fe20000011608 */
[--C-:B------:R-:W-:Y:S01]  /*54b0*/  FFMA.FTZ R28, R28, c[0x0][0x23c], -R5.reuse ;  /* 0x00008f001c1c7a23 */ /* 0x100fe20000010805 */
[----:B------:R-:W-:Y:S01]  /*54c0*/  SHF.R.U32.HI R174, RZ, 0x10, R8 ;  /* 0x00000010ffae7819 */ /* 0x000fe20000011608 */
[----:B------:R-:W-:Y:S01]  /*54d0*/  FFMA.FTZ R5, R29, c[0x0][0x23c], -R5 ;  /* 0x00008f001d057a23 */ /* 0x000fe20000010805 */
[----:B------:R-:W-:Y:S01]  /*54e0*/  LOP3.LUT R0, R8, 0xff, RZ, 0xc0, !PT ;  /* 0x000000ff08007812 */ /* 0x000fe200078ec0ff */
[----:B------:R-:W-:Y:S01]  /*54f0*/  FFMA.FTZ R27, R27, c[0x0][0x23c], -R2 ;  /* 0x00008f001b1b7a23 */ /* 0x000fe20000010802 */
[----:B------:R-:W-:Y:S01]  /*5500*/  LOP3.LUT R10, R9, UR4, R10, 0x96, !PT ;  /* 0x00000004090a7c12 */ /* 0x000fe2000f8e960a */
[----:B------:R-:W-:Y:S01]  /*5510*/  IMAD.WIDE.U32 R8, R164, -0x326172a9, RZ ;  /* 0xcd9e8d57a4087825 */ /* 0x000fe200078e00ff */
[----:B------:R-:W-:Y:S01]  /*5520*/  LOP3.LUT R164, R6, 0xff, RZ, 0xc0, !PT ;  /* 0x000000ff06a47812 */ /* 0x000fe200078ec0ff */
[----:B------:R-:W-:Y:S01]  /*5530*/  MUFU.EX2 R186, R5 ;  /* 0x0000000500ba7308 */ /* 0x000fe20000000800 */
[----:B------:R-:W-:Y:S01]  /*5540*/  SHF.R.U32.HI R165, RZ, 0x18, R6 ;  /* 0x00000018ffa57819 */ /* 0x000fe20000011606 */
[----:B------:R-:W-:Y:S01]  /*5550*/  FFMA.FTZ R32, R32, c[0x0][0x23c], -R181 ;  /* 0x00008f0020207a23 */ /* 0x000fe200000108b5 */
[----:B------:R-:W-:Y:S01]  /*5560*/  LOP3.LUT R172, R6, 0xffff, RZ, 0xc0, !PT ;  /* 0x0000ffff06ac7812 */ /* 0x000fe200078ec0ff */
[----:B------:R-:W-:Y:S01]  /*5570*/  FFMA.FTZ R30, R30, c[0x0][0x23c], -R2 ;  /* 0x00008f001e1e7a23 */ /* 0x000fe20000010802 */
[----:B--2---:R-:W-:Y:S01]  /*5580*/  SHF.R.U32.HI R20, RZ, 0x10, R6 ;  /* 0x00000010ff147819 */ /* 0x004fe20000011606 */
[----:B------:R-:W-:Y:S01]  /*5590*/  FFMA.FTZ R2, R31, c[0x0][0x23c], -R2 ;  /* 0x00008f001f027a23 */ /* 0x000fe20000010802 */
[----:B------:R-:W-:Y:S01]  /*55a0*/  LOP3.LUT R4, R7, UR4, R12, 0x96, !PT ;  /* 0x0000000407047c12 */ /* 0x000fe2000f8e960c */
[----:B------:R-:W-:Y:S01]  /*55b0*/  IMAD.WIDE.U32 R6, R14, -0x326172a9, RZ ;  /* 0xcd9e8d570e067825 */ /* 0x000fe200078e00ff */
[----:B------:R-:W-:Y:S01]  /*55c0*/  LOP3.LUT R3, R9, UR5, R16, 0x96, !PT ;  /* 0x0000000509037c12 */ /* 0x000fe2000f8e9610 */
[----:B------:R-:W-:Y:S01]  /*55d0*/  ULDC.U8 UR4, c[0x0][0x2d8] ;  /* 0x0000b60000047ab9 */ /* 0x000fe20000000000 */
[----:B------:R-:W-:Y:S01]  /*55e0*/  LOP3.LUT R16, R8, 0xffff, RZ, 0xc0, !PT ;  /* 0x0000ffff08107812 */ /* 0x000fe200078ec0ff */
[----:B------:R-:W-:Y:S01]  /*55f0*/  MUFU.EX2 R192, R23 ;  /* 0x0000001700c07308 */ /* 0x000fe20000000800 */
[----:B------:R-:W-:Y:S01]  /*5600*/  ISETP.LE.U32.AND P2, PT, R0, UR4, PT ;  /* 0x0000000400007c0c */ /* 0x000fe2000bf43070 */
[----:B------:R-:W-:Y:S01]  /*5610*/  IMAD.IADD R184, R196, 0x1, R211 ;  /* 0x00000001c4b87824 */ /* 0x000fe200078e02d3 */
[----:B------:R-:W-:Y:S02]  /*5620*/  LOP3.LUT R0, R7, UR5, R166, 0x96, !PT ;  /* 0x0000000507007c12 */ /* 0x000fe4000f8e96a6 */
[C---:B------:R-:W-:Y:S02]  /*5630*/  LOP3.LUT R11, R6.reuse, 0xffff, RZ, 0xc0, !PT ;  /* 0x0000ffff060b7812 */ /* 0x040fe400078ec0ff */
[C---:B------:R-:W-:Y:S02]  /*5640*/  LOP3.LUT R7, R3.reuse, 0xffff, RZ, 0xc0, !PT ;  /* 0x0000ffff03077812 */ /* 0x040fe400078ec0ff */
[----:B------:R-:W-:Y:S01]  /*5650*/  LOP3.LUT R12, R6, 0xff, RZ, 0xc0, !PT ;  /* 0x000000ff060c7812 */ /* 0x000fe200078ec0ff */
[----:B------:R-:W-:Y:S01]  /*5660*/  MUFU.EX2 R191, R25 ;  /* 0x0000001900bf7308 */ /* 0x000fe20000000800 */
[--C-:B------:R-:W-:Y:S02]  /*5670*/  SHF.R.U32.HI R14, RZ, 0x10, R6.reuse ;  /* 0x00000010ff0e7819 */ /* 0x100fe40000011606 */
[----:B------:R-:W-:Y:S02]  /*5680*/  SHF.R.U32.HI R13, RZ, 0x18, R6 ;  /* 0x00000018ff0d7819 */ /* 0x000fe40000011606 */
[----:B------:R-:W-:Y:S02]  /*5690*/  LOP3.LUT R9, R3, 0xff, RZ, 0xc0, !PT ;  /* 0x000000ff03097812 */ /* 0x000fe400078ec0ff */
[----:B------:R-:W-:Y:S02]  /*56a0*/  SHF.R.U32.HI R6, RZ, 0x10, R3 ;  /* 0x00000010ff067819 */ /* 0x000fe40000011603 */
[--C-:B------:R-:W-:Y:S01]  /*56b0*/  SHF.R.U32.HI R17, RZ, 0x18, R8.reuse ;  /* 0x00000018ff117819 */ /* 0x100fe20000011608 */
[----:B------:R-:W-:Y:S01]  /*56c0*/  MUFU.EX2 R194, R27 ;  /* 0x0000001b00c27308 */ /* 0x000fe20000000800 */
[----:B---3--:R-:W-:Y:S02]  /*56d0*/  SHF.R.U32.HI R18, RZ, 0x10, R8 ;  /* 0x00000010ff127819 */ /* 0x008fe40000011608 */
[----:B------:R-:W-:Y:S02]  /*56e0*/  LOP3.LUT R15, R8, 0xff, RZ, 0xc0, !PT ;  /* 0x000000ff080f7812 */ /* 0x000fe400078ec0ff */
[----:B------:R-:W-:Y:S02]  /*56f0*/  SHF.R.U32.HI R8, RZ, 0x8, R7 ;  /* 0x00000008ff087819 */ /* 0x000fe40000011607 */
[----:B------:R-:W-:Y:S02]  /*5700*/  ISETP.LE.U32.AND P0, PT, R9, UR4, PT ;  /* 0x0000000409007c0c */ /* 0x000fe4000bf03070 */
[----:B------:R-:W-:Y:S01]  /*5710*/  LOP3.LUT R7, R6, 0xff, RZ, 0xc0, !PT ;  /* 0x000000ff06077812 */ /* 0x000fe200078ec0ff */
[----:B------:R-:W1:Y:S01]  /*5720*/  MUFU.EX2 R182, R32 ;  /* 0x0000002000b67308 */ /* 0x000e620000000800 */
[----:B------:R-:W-:Y:S02]  /*5730*/  LOP3.LUT R6, R8, 0xffff, RZ, 0xc0, !PT ;  /* 0x0000ffff08067812 */ /* 0x000fe400078ec0ff */
[----:B------:R-:W-:Y:S02]  /*5740*/  LOP3.LUT R8, R0, 0xffff, RZ, 0xc0, !PT ;  /* 0x0000ffff00087812 */ /* 0x000fe400078ec0ff */
[----:B------:R-:W-:Y:S02]  /*5750*/  @!P4 FSEL R33, R33, -INF , !P3 ;  /* 0xff8000002121c808 */ /* 0x000fe40005800000 */
[----:B------:R-:W-:Y:S02]  /*5760*/  ISETP.LE.U32.AND P3, PT, R7, UR4, PT ;  /* 0x0000000407007c0c */ /* 0x000fe4000bf63070 */
[----:B------:R-:W-:Y:S01]  /*5770*/  @!P4 FSEL R34, R34, -INF , !P5 ;  /* 0xff8000002222c808 */ /* 0x000fe20006800000 */
[----:B------:R-:W-:Y:S01]  /*5780*/  @!P0 FADD.FTZ R204, -R204, -RZ ;  /* 0x800000ffcccc8221 */ /* 0x000fe20000010100 */
[----:B------:R-:W-:Y:S01]  /*5790*/  ISETP.LE.U32.AND P5, PT, R6, UR4, PT ;  /* 0x0000000406007c0c */ /* 0x000fe2000bfa3070 */
[----:B------:R-:W-:Y:S01]  /*57a0*/  FFMA.FTZ R181, R33, c[0x0][0x23c], -R181 ;  /* 0x00008f0021b57a23 */ /* 0x000fe200000108b5 */
[----:B------:R-:W-:Y:S01]  /*57b0*/  SHF.R.U32.HI R7, RZ, 0x18, R3 ;  /* 0x00000018ff077819 */ /* 0x000fe20000011603 */
[----:B------:R-:W-:Y:S01]  /*57c0*/  MUFU.EX2 R185, R2 ;  /* 0x0000000200b97308 */ /* 0x000fe20000000800 */
[----:B------:R-:W-:Y:S01]  /*57d0*/  SHF.R.U32.HI R3, RZ, 0x8, R8 ;  /* 0x00000008ff037819 */ /* 0x000fe20000011608 */
[--C-:B------:R-:W-:Y:S01]  /*57e0*/  FFMA.FTZ R34, R34, c[0x0][0x23c], -R173.reuse ;  /* 0x00008f0022227a23 */ /* 0x100fe200000108ad */
[----:B------:R-:W-:Y:S02]  /*57f0*/  LOP3.LUT R6, R0, 0xff, RZ, 0xc0, !PT ;  /* 0x000000ff00067812 */ /* 0x000fe400078ec0ff */
[----:B------:R-:W-:Y:S01]  /*5800*/  @!P4 FSEL R35, R35, -INF , !P6 ;  /* 0xff8000002323c808 */ /* 0x000fe20007000000 */
[----:B----4-:R-:W-:Y:S01]  /*5810*/  @!P3 FADD.FTZ R202, -R202, -RZ ;  /* 0x800000ffcacab221 */ /* 0x010fe20000010100 */
[----:B------:R-:W-:Y:S02]  /*5820*/  ISETP.LE.U32.AND P6, PT, R6, UR4, PT ;  /* 0x0000000406007c0c */ /* 0x000fe4000bfc3070 */
[--C-:B------:R-:W-:Y:S01]  /*5830*/  SHF.R.U32.HI R6, RZ, 0x10, R0.reuse ;  /* 0x00000010ff067819 */ /* 0x100fe20000011600 */
[----:B------:R-:W-:Y:S01]  /*5840*/  @!P5 FADD.FTZ R203, -R203, -RZ ;  /* 0x800000ffcbcbd221 */ /* 0x000fe20000010100 */
[----:B------:R-:W-:Y:S01]  /*5850*/  LOP3.LUT R3, R3, 0xffff, RZ, 0xc0, !PT ;  /* 0x0000ffff03037812 */ /* 0x000fe200078ec0ff */
[----:B------:R-:W-:Y:S01]  /*5860*/  MUFU.EX2 R181, R181 ;  /* 0x000000b500b57308 */ /* 0x000fe20000000800 */
[----:B------:R-:W-:Y:S01]  /*5870*/  SHF.R.U32.HI R0, RZ, 0x18, R0 ;  /* 0x00000018ff007819 */ /* 0x000fe20000011600 */
[----:B-1----:R-:W-:Y:S01]  /*5880*/  @!P2 FADD.FTZ R182, -R182, -RZ ;  /* 0x800000ffb6b6a221 */ /* 0x002fe20000010100 */
[----:B------:R-:W-:Y:S01]  /*5890*/  ISETP.LE.U32.AND P0, PT, R3, UR4, PT ;  /* 0x0000000403007c0c */ /* 0x000fe2000bf03070 */
[----:B------:R-:W-:Y:S01]  /*58a0*/  FFMA.FTZ R173, R35, c[0x0][0x23c], -R173 ;  /* 0x00008f0023ad7a23 */ /* 0x000fe200000108ad */
[----:B------:R-:W-:Y:S02]  /*58b0*/  LOP3.LUT R3, R6, 0xff, RZ, 0xc0, !PT ;  /* 0x000000ff06037812 */ /* 0x000fe400078ec0ff */
[----:B------:R-:W-:Y:S01]  /*58c0*/  ISETP.LE.U32.AND P5, PT, R0, UR4, PT ;  /* 0x0000000400007c0c */ /* 0x000fe2000bfa3070 */
[----:B------:R-:W-:Y:S01]  /*58d0*/  @!P6 FADD.FTZ R225, -R225, -RZ ;  /* 0x800000ffe1e1e221 */ /* 0x000fe20000010100 */
[----:B------:R-:W-:Y:S01]  /*58e0*/  ISETP.LE.U32.AND P3, PT, R3, UR4, PT ;  /* 0x0000000403007c0c */ /* 0x000fe2000bf63070 */
[----:B------:R-:W1:Y:S01]  /*58f0*/  MUFU.EX2 R190, R22 ;  /* 0x0000001600be7308 */ /* 0x000e620000000800 */
[----:B------:R-:W-:Y:S02]  /*5900*/  LOP3.LUT R3, R14, 0xff, RZ, 0xc0, !PT ;  /* 0x000000ff0e037812 */ /* 0x000fe400078ec0ff */
[----:B------:R-:W-:Y:S02]  /*5910*/  SHF.R.U32.HI R0, RZ, 0x8, R11 ;  /* 0x00000008ff007819 */ /* 0x000fe4000001160b */
[----:B------:R-:W-:Y:S01]  /*5920*/  ISETP.LE.U32.AND P6, PT, R15, UR4, PT ;  /* 0x000000040f007c0c */ /* 0x000fe2000bfc3070 */
        /* <DEDUP_REMOVED lines=8> */
[----:B------:R-:W-:Y:S02]  /*59b0*/  SHF.R.U32.HI R0, RZ, 0x8, R16 ;  /* 0x00000008ff007819 */ /* 0x000fe40000011610 */
[----:B------:R-:W-:Y:S01]  /*59c0*/  ISETP.LE.U32.AND P5, PT, R13, UR4, PT ;  /* 0x000000040d007c0c */ /* 0x000fe2000bfa3070 */
[----:B------:R-:W-:Y:S01]  /*59d0*/  @!P6 FADD.FTZ R201, -R201, -RZ ;  /* 0x800000ffc9c9e221 */ /* 0x000fe20000010100 */
[----:B------:R-:W-:Y:S02]  /*59e0*/  LOP3.LUT R0, R0, 0xffff, RZ, 0xc0, !PT ;  /* 0x0000ffff00007812 */ /* 0x000fe400078ec0ff */
[----:B------:R-:W-:Y:S02]  /*59f0*/  LOP3.LUT R3, R10, 0xff, RZ, 0xc0, !PT ;  /* 0x000000ff0a037812 */ /* 0x000fe400078ec0ff */
[----:B------:R-:W-:Y:S01]  /*5a00*/  ISETP.LE.U32.AND P4, PT, R7, UR4, PT ;  /* 0x0000000407007c0c */ /* 0x000fe2000bf83070 */
[----:B------:R-:W-:Y:S01]  /*5a10*/  @!P0 FADD.FTZ R205, -R205, -RZ ;  /* 0x800000ffcdcd8221 */ /* 0x000fe20000010100 */
[----:B------:R-:W-:Y:S01]  /*5a20*/  ISETP.LE.U32.AND P0, PT, R3, UR4, PT ;  /* 0x0000000403007c0c */ /* 0x000fe2000bf03070 */
[----:B------:R-:W-:Y:S01]  /*5a30*/  @!P3 FADD.FTZ R207, -R207, -RZ ;  /* 0x800000ffcfcfb221 */ /* 0x000fe20000010100 */
[----:B------:R-:W-:Y:S01]  /*5a40*/  ISETP.LE.U32.AND P3, PT, R0, UR4, PT ;  /* 0x0000000400007c0c */ /* 0x000fe2000bf63070 */
[----:B------:R-:W2:Y:S01]  /*5a50*/  MUFU.EX2 R195, R26 ;  /* 0x0000001a00c37308 */ /* 0x000ea20000000800 */
[----:B------:R-:W-:Y:S01]  /*5a60*/  LOP3.LUT R0, R10, 0xffff, RZ, 0xc0, !PT ;  /* 0x0000ffff0a007812 */ /* 0x000fe200078ec0ff */
[----:B------:R-:W-:Y:S01]  /*5a70*/  @!P5 FADD.FTZ R221, -R221, -RZ ;  /* 0x800000ffddddd221 */ /* 0x000fe20000010100 */
[----:B------:R-:W-:Y:S02]  /*5a80*/  LOP3.LUT R3, R18, 0xff, RZ, 0xc0, !PT ;  /* 0x000000ff12037812 */ /* 0x000fe400078ec0ff */
[----:B------:R-:W-:Y:S02]  /*5a90*/  SHF.R.U32.HI R0, RZ, 0x8, R0 ;  /* 0x00000008ff007819 */ /* 0x000fe40000011600 */
[----:B------:R-:W-:Y:S01]  /*5aa0*/  ISETP.LE.U32.AND P5, PT, R3, UR4, PT ;  /* 0x0000000403007c0c */ /* 0x000fe2000bfa3070 */
[----:B------:R-:W-:Y:S01]  /*5ab0*/  @!P4 FADD.FTZ R223, -R223, -RZ ;  /* 0x800000ffdfdfc221 */ /* 0x000fe20000010100 */
[----:B------:R-:W-:Y:S01]  /*5ac0*/  LOP3.LUT R0, R0, 0xffff, RZ, 0xc0, !PT ;  /* 0x0000ffff00007812 */ /* 0x000fe200078ec0ff */
[----:B------:R-:W-:Y:S01]  /*5ad0*/  @!P0 FADD.FTZ R197, -R197, -RZ ;  /* 0x800000ffc5c58221 */ /* 0x000fe20000010100 */
[--C-:B------:R-:W-:Y:S01]  /*5ae0*/  SHF.R.U32.HI R3, RZ, 0x18, R10.reuse ;  /* 0x00000018ff037819 */ /* 0x100fe2000001160a */
[----:B------:R-:W-:Y:S01]  /*5af0*/  @!P3 FADD.FTZ R200, -R200, -RZ ;  /* 0x800000ffc8c8b221 */ /* 0x000fe20000010100 */
[----:B------:R-:W-:Y:S01]  /*5b00*/  ISETP.LE.U32.AND P3, PT, R0, UR4, PT ;  /* 0x0000000400007c0c */ /* 0x000fe2000bf63070 */
[----:B------:R-:W3:Y:S01]  /*5b10*/  MUFU.EX2 R183, R34 ;  /* 0x0000002200b77308 */ /* 0x000ee20000000800 */
[----:B------:R-:W-:Y:S02]  /*5b20*/  LOP3.LUT R0, R4, 0xffff, RZ, 0xc0, !PT ;  /* 0x0000ffff04007812 */ /* 0x000fe400078ec0ff */
[----:B------:R-:W-:Y:S02]  /*5b30*/  ISETP.LE.U32.AND P6, PT, R3, UR4, PT ;  /* 0x0000000403007c0c */ /* 0x000fe4000bfc3070 */
[----:B------:R-:W-:Y:S01]  /*5b40*/  SHF.R.U32.HI R3, RZ, 0x10, R10 ;  /* 0x00000010ff037819 */ /* 0x000fe2000001160a */
[----:B------:R-:W-:Y:S01]  /*5b50*/  @!P5 FADD.FTZ R199, -R199, -RZ ;  /* 0x800000ffc7c7d221 */ /* 0x000fe20000010100 */
[----:B------:R-:W-:Y:S02]  /*5b60*/  SHF.R.U32.HI R0, RZ, 0x8, R0 ;  /* 0x00000008ff007819 */ /* 0x000fe40000011600 */
[----:B------:R-:W-:Y:S01]  /*5b70*/  LOP3.LUT R3, R3, 0xff, RZ, 0xc0, !PT ;  /* 0x000000ff03037812 */ /* 0x000fe200078ec0ff */
[----:B------:R-:W-:Y:S01]  /*5b80*/  MUFU.EX2 R180, R173 ;  /* 0x000000ad00b47308 */ /* 0x000fe20000000800 */
[----:B------:R-:W-:Y:S01]  /*5b90*/  LOP3.LUT R0, R0, 0xffff, RZ, 0xc0, !PT ;  /* 0x0000ffff00007812 */ /* 0x000fe200078ec0ff */
[----:B------:R-:W-:Y:S01]  /*5ba0*/  @!P3 FADD.FTZ R189, -R189, -RZ ;  /* 0x800000ffbdbdb221 */ /* 0x000fe20000010100 */
[----:B------:R-:W-:Y:S02]  /*5bb0*/  ISETP.LE.U32.AND P5, PT, R3, UR4, PT ;  /* 0x0000000403007c0c */ /* 0x000fe4000bfa3070 */
[----:B------:R-:W-:Y:S01]  /*5bc0*/  ISETP.LE.U32.AND P3, PT, R0, UR4, PT ;  /* 0x0000000400007c0c */ /* 0x000fe2000bf63070 */
[----:B------:R-:W-:Y:S01]  /*5bd0*/  @!P6 FADD.FTZ R192, -R192, -RZ ;  /* 0x800000ffc0c0e221 */ /* 0x000fe20000010100 */
[--C-:B------:R-:W-:Y:S02]  /*5be0*/  SHF.R.U32.HI R3, RZ, 0x10, R4.reuse ;  /* 0x00000010ff037819 */ /* 0x100fe40000011604 */
[----:B------:R-:W-:Y:S01]  /*5bf0*/  SHF.R.U32.HI R4, RZ, 0x18, R4 ;  /* 0x00000018ff047819 */ /* 0x000fe20000011604 */
[----:B------:R-:W-:Y:S01]  /*5c00*/  MUFU.EX2 R187, R28 ;  /* 0x0000001c00bb7308 */ /* 0x000fe20000000800 */
[----:B------:R-:W-:Y:S02]  /*5c10*/  SHF.R.U32.HI R0, RZ, 0x8, R19 ;  /* 0x00000008ff007819 */ /* 0x000fe40000011613 */
[----:B------:R-:W-:Y:S02]  /*5c20*/  ISETP.LE.U32.AND P6, PT, R4, UR4, PT ;  /* 0x0000000404007c0c */ /* 0x000fe4000bfc3070 */
[----:B------:R-:W-:Y:S01]  /*5c30*/  LOP3.LUT R3, R3, 0xff, RZ, 0xc0, !PT ;  /* 0x000000ff03037812 */ /* 0x000fe200078ec0ff */
[----:B-1----:R-:W-:Y:S01]  /*5c40*/  @!P5 FADD.FTZ R190, -R190, -RZ ;  /* 0x800000ffbebed221 */ /* 0x002fe20000010100 */
[----:B------:R-:W-:Y:S01]  /*5c50*/  LOP3.LUT R0, R0, 0xffff, RZ, 0xc0, !PT ;  /* 0x0000ffff00007812 */ /* 0x000fe200078ec0ff */
[----:B------:R-:W-:Y:S01]  /*5c60*/  @!P3 FADD.FTZ R191, -R191, -RZ ;  /* 0x800000ffbfbfb221 */ /* 0x000fe20000010100 */
[----:B------:R-:W-:Y:S01]  /*5c70*/  ISETP.LE.U32.AND P0, PT, R3, UR4, PT ;  /* 0x0000000403007c0c */ /* 0x000fe2000bf03070 */
[----:B------:R-:W1:Y:S01]  /*5c80*/  MUFU.EX2 R188, R30 ;  /* 0x0000001e00bc7308 */ /* 0x000e620000000800 */
[----:B------:R-:W-:Y:S02]  /*5c90*/  LOP3.LUT R3, R174, 0xff, RZ, 0xc0, !PT ;  /* 0x000000ffae037812 */ /* 0x000fe400078ec0ff */
[----:B------:R-:W-:Y:S02]  /*5ca0*/  ISETP.LE.U32.AND P3, PT, R0, UR4, PT ;  /* 0x0000000400007c0c */ /* 0x000fe4000bf63070 */
[----:B------:R-:W-:Y:S01]  /*5cb0*/  SHF.R.U32.HI R0, RZ, 0x8, R172 ;  /* 0x00000008ff007819 */ /* 0x000fe200000116ac */
[----:B------:R-:W-:Y:S01]  /*5cc0*/  @!P6 FADD.FTZ R194, -R194, -RZ ;  /* 0x800000ffc2c2e221 */ /* 0x000fe20000010100 */
[----:B------:R-:W-:Y:S02]  /*5cd0*/  ISETP.LE.U32.AND P4, PT, R12, UR4, PT ;  /* 0x000000040c007c0c */ /* 0x000fe4000bf83070 */
[----:B------:R-:W-:Y:S02]  /*5ce0*/  ISETP.LE.U32.AND P6, PT, R3, UR4, PT ;  /* 0x0000000403007c0c */ /* 0x000fe4000bfc3070 */
[----:B------:R-:W-:Y:S01]  /*5cf0*/  LOP3.LUT R3, R0, 0xffff, RZ, 0xc0, !PT ;  /* 0x0000ffff00037812 */ /* 0x000fe200078ec0ff */
[----:B--2---:R-:W-:Y:S01]  /*5d00*/  @!P0 FADD.FTZ R195, -R195, -RZ ;  /* 0x800000ffc3c38221 */ /* 0x004fe20000010100 */
[----:B------:R-:W-:Y:S02]  /*5d10*/  F2FP.RELU.BF16.PACK_AB R0, R203, R204 ;  /* 0x000000cccb00723e */ /* 0x000fe400000018ff */
[----:B------:R-:W-:Y:S01]  /*5d20*/  LOP3.LUT R4, R20, 0xff, RZ, 0xc0, !PT ;  /* 0x000000ff14047812 */ /* 0x000fe200078ec0ff */
[----:B------:R-:W-:Y:S01]  /*5d30*/  @!P3 FADD.FTZ R181, -R181, -RZ ;  /* 0x800000ffb5b5b221 */ /* 0x000fe20000010100 */
[----:B------:R-:W-:Y:S01]  /*5d40*/  ISETP.LE.U32.AND P3, PT, R3, UR4, PT ;  /* 0x0000000403007c0c */ /* 0x000fe2000bf63070 */
[----:B------:R2:W-:Y:S01]  /*5d50*/  STS [R234+0x20000], R0 ;  /* 0x02000000ea007388 */ /* 0x0005e20000000800 */
[----:B------:R-:W-:Y:S01]  /*5d60*/  F2FP.RELU.BF16.PACK_AB R3, R200, R201 ;  /* 0x000000c9c803723e */ /* 0x000fe200000018ff */
[----:B------:R-:W-:Y:S01]  /*5d70*/  @!P4 FADD.FTZ R206, -R206, -RZ ;  /* 0x800000ffcecec221 */ /* 0x000fe20000010100 */
[----:B------:R-:W-:Y:S01]  /*5d80*/  ISETP.LE.U32.AND P4, PT, R17, UR4, PT ;  /* 0x0000000411007c0c */ /* 0x000fe2000bf83070 */
[----:B---3--:R-:W-:Y:S01]  /*5d90*/  @!P6 FADD.FTZ R183, -R183, -RZ ;  /* 0x800000ffb7b7e221 */ /* 0x008fe20000010100 */
[----:B------:R-:W-:Y:S02]  /*5da0*/  ISETP.LE.U32.AND P2, PT, R4, UR4, PT ;  /* 0x0000000404007c0c */ /* 0x000fe4000bf43070 */
[----:B------:R-:W-:Y:S02]  /*5db0*/  F2FP.RELU.BF16.PACK_AB R4, R222, R225 ;  /* 0x000000e1de04723e */ /* 0x000fe400000018ff */
[----:B------:R-:W-:Y:S02]  /*5dc0*/  F2FP.RELU.BF16.PACK_AB R2, R224, R226 ;  /* 0x000000e2e002723e */ /* 0x000fe400000018ff */
[----:B------:R-:W-:Y:S01]  /*5dd0*/  ISETP.LE.U32.AND P5, PT, R167, UR4, PT ;  /* 0x00000004a7007c0c */ /* 0x000fe2000bfa3070 */
[----:B------:R-:W-:Y:S01]  /*5de0*/  @!P3 FADD.FTZ R186, -R186, -RZ ;  /* 0x800000ffbabab221 */ /* 0x000fe20000010100 */
[----:B------:R-:W-:Y:S02]  /*5df0*/  ISETP.LE.U32.AND P0, PT, R165, UR4, PT ;  /* 0x00000004a5007c0c */ /* 0x000fe4000bf03070 */
[----:B------:R-:W-:Y:S01]  /*5e00*/  FSETP.GE.FTZ.AND P3, PT, R204, RZ, PT ;  /* 0x000000ffcc00720b */ /* 0x000fe20003f76000 */
[----:B------:R-:W-:Y:S01]  /*5e10*/  @!P4 FADD.FTZ R198, -R198, -RZ ;  /* 0x800000ffc6c6c221 */ /* 0x000fe20000010100 */
[----:B------:R-:W-:Y:S01]  /*5e20*/  ISETP.LE.U32.AND P4, PT, R5, UR4, PT ;  /* 0x0000000405007c0c */ /* 0x000fe2000bf83070 */
[----:B-1----:R-:W-:Y:S01]  /*5e30*/  @!P2 FADD.FTZ R188, -R188, -RZ ;  /* 0x800000ffbcbca221 */ /* 0x002fe20000010100 */
[----:B------:R-:W-:Y:S02]  /*5e40*/  F2FP.RELU.BF16.PACK_AB R5, R223, R202 ;  /* 0x000000cadf05723e */ /* 0x000fe400000018ff */
[----:B------:R-:W-:Y:S02]  /*5e50*/  FSETP.GE.FTZ.AND P2, PT, R203, RZ, PT ;  /* 0x000000ffcb00720b */ /* 0x000fe40003f56000 */
[----:B------:R-:W-:Y:S01]  /*5e60*/  FSETP.GE.FTZ.AND P6, PT, R201, RZ, PT ;  /* 0x000000ffc900720b */ /* 0x000fe20003fd6000 */
[----:B------:R1:W-:Y:S01]  /*5e70*/  STS [R234+0x20400], R5 ;  /* 0x02040005ea007388 */ /* 0x0003e20000000800 */
[----:B--2---:R-:W-:Y:S01]  /*5e80*/  F2FP.RELU.BF16.PACK_AB R0, R198, R199 ;  /* 0x000000c7c600723e */ /* 0x004fe200000018ff */
[----:B------:R-:W-:Y:S01]  /*5e90*/  @!P5 FADD.FTZ R180, -R180, -RZ ;  /* 0x800000ffb4b4d221 */ /* 0x000fe20000010100 */
[----:B------:R-:W-:Y:S01]  /*5ea0*/  FSETP.GE.FTZ.AND P5, PT, R200, RZ, PT ;  /* 0x000000ffc800720b */ /* 0x000fe20003fb6000 */
[----:B------:R2:W-:Y:S01]  /*5eb0*/  STS [R235+0x20000], R3 ;  /* 0x02000003eb007388 */ /* 0x0005e20000000800 */
[----:B------:R-:W-:Y:S02]  /*5ec0*/  @!P0 FADD.FTZ R185, -R185, -RZ ;  /* 0x800000ffb9b98221 */ /* 0x000fe40000010100 */
[----:B------:R-:W-:Y:S01]  /*5ed0*/  @!P4 FADD.FTZ R193, -R193, -RZ ;  /* 0x800000ffc1c1c221 */ /* 0x000fe20000010100 */
[----:B------:R3:W-:Y:S01]  /*5ee0*/  STS [R235+0x20400], R0 ;  /* 0x02040000eb007388 */ /* 0x0007e20000000800 */
[----:B------:R-:W-:Y:S03]  /*5ef0*/  ISETP.LE.U32.AND P4, PT, R164, UR4, PT ;  /* 0x00000004a4007c0c */ /* 0x000fe6000bf83070 */
[----:B------:R4:W-:Y:S04]  /*5f00*/  STS [R234+0x21000], R4 ;  /* 0x02100004ea007388 */ /* 0x0009e80000000800 */
[----:B------:R4:W-:Y:S06]  /*5f10*/  STS [R234+0x21400], R2 ;  /* 0x02140002ea007388 */ /* 0x0009ec0000000800 */
[----:B------:R-:W-:Y:S01]  /*5f20*/  @!P4 FADD.FTZ R187, -R187, -RZ ;  /* 0x800000ffbbbbc221 */ /* 0x000fe20000010100 */
[----:B------:R-:W-:Y:S02]  /*5f30*/  FSETP.GE.FTZ.AND P4, PT, R197, RZ, PT ;  /* 0x000000ffc500720b */ /* 0x000fe40003f96000 */
[----:B-1----:R-:W-:Y:S02]  /*5f40*/  F2FP.RELU.BF16.PACK_AB R5, R205, R206 ;  /* 0x000000cecd05723e */ /* 0x002fe400000018ff */
[----:B--2---:R-:W-:Y:S03]  /*5f50*/  F2FP.RELU.BF16.PACK_AB R3, R189, R197 ;  /* 0x000000c5bd03723e */ /* 0x004fe600000018ff */
[----:B------:R1:W-:Y:S01]  /*5f60*/  STS [R235+0x21000], R5 ;  /* 0x02100005eb007388 */ /* 0x0003e20000000800 */
[----:B---3--:R-:W-:Y:S02]  /*5f70*/  F2FP.RELU.BF16.PACK_AB R0, R181, R182 ;  /* 0x000000b6b500723e */ /* 0x008fe400000018ff */
[----:B----4-:R-:W-:Y:S02]  /*5f80*/  F2FP.RELU.BF16.PACK_AB R4, R221, R207 ;  /* 0x000000cfdd04723e */ /* 0x010fe400000018ff */
[----:B------:R-:W-:Y:S03]  /*5f90*/  F2FP.RELU.BF16.PACK_AB R2, R192, R190 ;  /* 0x000000bec002723e */ /* 0x000fe600000018ff */
[----:B------:R2:W-:Y:S04]  /*5fa0*/  STS [R235+0x21400], R4 ;  /* 0x02140004eb007388 */ /* 0x0005e80000000800 */
[----:B------:R3:W-:Y:S04]  /*5fb0*/  STS [R232+0x20000], R3 ;  /* 0x02000003e8007388 */ /* 0x0007e80000000800 */
[----:B------:R4:W-:Y:S04]  /*5fc0*/  STS [R232+0x20400], R2 ;  /* 0x02040002e8007388 */ /* 0x0009e80000000800 */
[----:B------:R4:W-:Y:S01]  /*5fd0*/  STS [R233+0x20000], R0 ;  /* 0x02000000e9007388 */ /* 0x0009e20000000800 */
[----:B-1----:R-:W-:Y:S02]  /*5fe0*/  F2FP.RELU.BF16.PACK_AB R5, R191, R193 ;  /* 0x000000c1bf05723e */ /* 0x002fe400000018ff */
[----:B--2---:R-:W-:Y:S02]  /*5ff0*/  F2FP.RELU.BF16.PACK_AB R4, R194, R195 ;  /* 0x000000c3c204723e */ /* 0x004fe400000018ff */
[----:B---3--:R-:W-:Y:S02]  /*6000*/  F2FP.RELU.BF16.PACK_AB R3, R180, R183 ;  /* 0x000000b7b403723e */ /* 0x008fe400000018ff */
[----:B----4-:R-:W-:Y:S03]  /*6010*/  F2FP.RELU.BF16.PACK_AB R2, R186, R187 ;  /* 0x000000bbba02723e */ /* 0x010fe600000018ff */
[----:B------:R1:W-:Y:S01]  /*6020*/  STS [R233+0x20400], R3 ;  /* 0x02040003e9007388 */ /* 0x0003e20000000800 */
[----:B------:R-:W-:Y:S03]  /*6030*/  F2FP.RELU.BF16.PACK_AB R0, R185, R188 ;  /* 0x000000bcb900723e */ /* 0x000fe600000018ff */
        /* <DEDUP_REMOVED lines=105> */
[----:B---3--:R-:W-:Y:S01]  /*66d0*/  FADD.FTZ R0, -R176, R6 ;  /* 0x00000006b0007221 */ /* 0x008fe20000010100 */
[-C--:B------:R-:W-:Y:S01]  /*66e0*/  FSEL R2, R2, R177.reuse, P2 ;  /* 0x000000b102027208 */ /* 0x080fe20001000000 */
[----:B------:R-:W-:Y:S01]  /*66f0*/  FADD.FTZ R4, -R177, R4 ;  /* 0x00000004b1047221 */ /* 0x000fe20000010100 */
[----:B------:R-:W-:Y:S02]  /*6700*/  FSETP.GE.FTZ.AND P2, PT, R182, RZ, PT ;  /* 0x000000ffb600720b */ /* 0x000fe40003f56000 */
[----:B------:R-:W-:Y:S02]  /*6710*/  FSEL R0, R0, R176, P0 ;  /* 0x000000b000007208 */ /* 0x000fe40000000000 */
[----:B------:R-:W-:Y:S01]  /*6720*/  FSETP.GE.FTZ.AND P0, PT, R181, RZ, PT ;  /* 0x000000ffb500720b */ /* 0x000fe20003f16000 */
[----:B------:R-:W-:Y:S01]  /*6730*/  FMUL.FTZ R203, R203, R2 ;  /* 0x00000002cbcb7220 */ /* 0x000fe20000410000 */
[-C--:B------:R-:W-:Y:S01]  /*6740*/  FSEL R4, R4, R177.reuse, P3 ;  /* 0x000000b104047208 */ /* 0x080fe20001800000 */
[----:B------:R-:W-:Y:S01]  /*6750*/  FMUL.FTZ R202, R202, R0 ;  /* 0x00000000caca7220 */ /* 0x000fe20000410000 */
[----:B------:R-:W2:Y:S01]  /*6760*/  LDG.E R2, [R178.64+0x80] ;  /* 0x0000800cb2027981 */ /* 0x000ea2000c1e1900 */
[----:B------:R-:W-:Y:S02]  /*6770*/  FSETP.GE.FTZ.AND P3, PT, R189, RZ, PT ;  /* 0x000000ffbd00720b */ /* 0x000fe40003f76000 */
[----:B------:R-:W-:Y:S01]  /*6780*/  FMUL.FTZ R204, R204, R4 ;  /* 0x00000004cccc7220 */ /* 0x000fe20000410000 */
[----:B------:R-:W3:Y:S05]  /*6790*/  LDG.E R0, [R178.64+0xa0] ;  /* 0x0000a00cb2007981 */ /* 0x000eea000c1e1900 */
[C---:B------:R-:W-:Y:S02]  /*67a0*/  FADD.FTZ R4, -R177.reuse, R16 ;  /* 0x00000010b1047221 */ /* 0x040fe40000010100 */
        /* <DEDUP_REMOVED lines=60> */
[----:B------:R-:W-:Y:S01]  /*6b70*/  FADD.FTZ R24, -R2, R24 ;  /* 0x0000001802187221 */ /* 0x000fe20000010100 */
[----:B------:R-:W-:Y:S01]  /*6b80*/  FSETP.GE.FTZ.AND P2, PT, R206, RZ, PT ;  /* 0x000000ffce00720b */ /* 0x000fe20003f56000 */
[----:B------:R-:W-:Y:S01]  /*6b90*/  FADD.FTZ R28, -R2, R28 ;  /* 0x0000001c021c7221 */ /* 0x000fe20000010100 */
[----:B------:R-:W-:Y:S01]  /*6ba0*/  FSEL R13, R13, R2, P4 ;  /* 0x000000020d0d7208 */ /* 0x000fe20002000000 */
[----:B------:R-:W-:Y:S01]  /*6bb0*/  FMUL.FTZ R23, R222, R4 ;  /* 0x00000004de177220 */ /* 0x000fe20000410000 */
[-C--:B------:R-:W-:Y:S01]  /*6bc0*/  FSEL R12, R12, R2.reuse, P2 ;  /* 0x000000020c0c7208 */ /* 0x080fe20001000000 */
[C---:B---3--:R-:W-:Y:S01]  /*6bd0*/  FADD.FTZ R4, -R0.reuse, R14 ;  /* 0x0000000e00047221 */ /* 0x048fe20000010100 */
        /* <DEDUP_REMOVED lines=17> */
[C---:B------:R-:W-:Y:S01]  /*6cf0*/  FADD.FTZ R2, -R0.reuse, R30 ;  /* 0x0000001e00027221 */ /* 0x040fe20000010100 */
        /* <DEDUP_REMOVED lines=18> */
[-C--:B------:R-:W-:Y:S01]  /*6e20*/  FSEL R4, R4, R0.reuse, P4 ;  /* 0x0000000004047208 */ /* 0x080fe20002000000 */
[----:B------:R-:W-:Y:S01]  /*6e30*/  IMAD.MOV.U32 R186, RZ, RZ, R237 ;  /* 0x000000ffffba7224 */ /* 0x000fe200078e00ed */
[----:B------:R-:W-:Y:S01]  /*6e40*/  FSEL R2, R2, R0, P3 ;  /* 0x0000000002027208 */ /* 0x000fe20001800000 */
[----:B------:R-:W-:Y:S02]  /*6e50*/  @P2 FADD.FTZ R0, -R0, R31 ;  /* 0x0000001f00002221 */ /* 0x000fe40000010100 */
[----:B------:R-:W-:Y:S02]  /*6e60*/  FMUL.FTZ R14, R195, R5 ;  /* 0x00000005c30e7220 */ /* 0x000fe40000410000 */
[----:B------:R-:W-:Y:S02]  /*6e70*/  FMUL.FTZ R16, R194, R4 ;  /* 0x00000004c2107220 */ /* 0x000fe40000410000 */
[----:B------:R-:W-:Y:S02]  /*6e80*/  FMUL.FTZ R19, R188, R2 ;  /* 0x00000002bc137220 */ /* 0x000fe40000410000 */
[----:B------:R-:W-:Y:S02]  /*6e90*/  FMUL.FTZ R18, R185, R0 ;  /* 0x00000000b9127220 */ /* 0x000fe40000410000 */
        /* <DEDUP_REMOVED lines=24> */
.L_x_828:
        /* <DEDUP_REMOVED lines=146> */
.L_x_829:
[----:B------:R-:W-:Y:S01]  /*7940*/  LDSM.16.M88.4 R32, [R211+0x1c000] ;  /* 0x01c00000d320783b */ /* 0x000fe20000000200 */
[----:B------:R-:W-:Y:S01]  /*7950*/  IMAD.MOV.U32 R2, RZ, RZ, 0x4 ;  /* 0x00000004ff027424 */ /* 0x000fe200078e00ff */
[----:B------:R-:W-:Y:S01]  /*7960*/  ULOP3.LUT UR4, UR6, 0x1, URZ, 0xc0, !UPT ;  /* 0x0000000106047892 */ /* 0x000fe2000f8ec03f */
[----:B------:R-:W-:Y:S01]  /*7970*/  IMAD.MOV.U32 R188, RZ, RZ, c[0x0][0x22c] ;  /* 0x00008b00ffbc7624 */ /* 0x000fe200078e00ff */
[----:B------:R-:W-:Y:S01]  /*7980*/  UISETP.GT.AND UP2, UPT, UR6, UR17, UPT ;  /* 0x000000110600728c */ /* 0x000fe2000bf44270 */
[----:B------:R-:W2:Y:S01]  /*7990*/  LDSM.16.MT88.4 R16, [R208] ;  /* 0x00000000d010783b */ /* 0x000ea20000004200 */
[----:B------:R-:W-:Y:S01]  /*79a0*/  IMAD.MOV.U32 R191, RZ, RZ, c[0x0][0x22c] ;  /* 0x00008b00ffbf7624 */ /* 0x000fe200078e00ff */
[----:B------:R-:W-:Y:S01]  /*79b0*/  UISETP.NE.U32.AND UP0, UPT, UR4, 0x1, UPT ;  /* 0x000000010400788c */ /* 0x000fe2000bf05070 */
[----:B------:R-:W-:Y:S01]  /*79c0*/  IMAD R188, R188, c[0x0][0x1c0], RZ ;  /* 0x00007000bcbc7a24 */ /* 0x000fe200078e02ff */
[----:B------:R-:W-:Y:S01]  /*79d0*/  @UP3 UIADD3 UR5, UP1, UR10, -0x100, URZ ;  /* 0xffffff000a053890 */ /* 0x000fe2000ff3e03f */
[----:B------:R-:W3:Y:S01]  /*79e0*/  LDSM.16.M88.4 R28, [R211+0x1d000] ;  /* 0x01d00000d31c783b */ /* 0x000ee20000000200 */
[----:B------:R-:W-:Y:S01]  /*79f0*/  IMAD R191, R191, c[0x0][0x1c0], RZ ;  /* 0x00007000bfbf7a24 */ /* 0x000fe200078e02ff */
[----:B------:R-:W-:Y:S01]  /*7a00*/  UIADD3 UR6, UR6, -0x1, URZ ;  /* 0xffffffff06067890 */ /* 0x000fe2000fffe03f */
[----:B------:R-:W-:Y:S01]  /*7a10*/  IMAD.SHL.U32 R188, R188, 0x10, RZ ;  /* 0x00000010bcbc7824 */ /* 0x000fe200078e00ff */
[----:B------:R-:W-:Y:S01]  /*7a20*/  @UP3 UIADD3.X UR4, UR11, -0x1, URZ, UP1, !UPT ;  /* 0xffffffff0b043890 */ /* 0x000fe20008ffe43f */
[----:B------:R-:W4:Y:S01]  /*7a30*/  LDSM.16.MT88.4 R164, [R208+0x4000] ;  /* 0x00400000d0a4783b */ /* 0x000f220000004200 */
[----:B------:R-:W-:Y:S02]  /*7a40*/  IMAD.SHL.U32 R191, R191, 0x20, RZ ;  /* 0x00000020bfbf7824 */ /* 0x000fe400078e00ff */
[----:B------:R-:W-:Y:S02]  /*7a50*/  IMAD.MOV.U32 R190, RZ, RZ, c[0x0][0x22c] ;  /* 0x00008b00ffbe7624 */ /* 0x000fe400078e00ff */
[----:B------:R-:W-:Y:S01]  /*7a60*/  LDSM.16.M88.4 R168, [R212+0x1c000] ;  /* 0x01c00000d4a8783b */ /* 0x000fe20000000200 */
[----:B------:R-:W-:Y:S02]  /*7a70*/  IMAD.MOV.U32 R189, RZ, RZ, c[0x0][0x22c] ;  /* 0x00008b00ffbd7624 */ /* 0x000fe400078e00ff */
[----:B------:R-:W-:Y:S02]  /*7a80*/  IMAD R190, R190, c[0x0][0x1c0], RZ ;  /* 0x00007000bebe7a24 */ /* 0x000fe400078e02ff */
[----:B------:R-:W1:Y:S01]  /*7a90*/  LDSM.16.MT88.4 R172, [R208+0x800] ;  /* 0x00080000d0ac783b */ /* 0x000e620000004200 */
[----:B------:R-:W-:Y:S02]  /*7aa0*/  IMAD R189, R189, c[0x0][0x1c0], RZ ;  /* 0x00007000bdbd7a24 */ /* 0x000fe400078e02ff */
[----:B------:R-:W-:Y:S02]  /*7ab0*/  IMAD R190, R190, 0x28, RZ ;  /* 0x00000028bebe7824 */ /* 0x000fe400078e02ff */
[----:B------:R-:W1:Y:S01]  /*7ac0*/  LDSM.16.M88.4 R176, [R212+0x1d000] ;  /* 0x01d00000d4b0783b */ /* 0x000e620000000200 */
[----:B------:R-:W-:Y:S02]  /*7ad0*/  IMAD R189, R189, 0x30, RZ ;  /* 0x00000030bdbd7824 */ /* 0x000fe400078e02ff */
[----:B-1----:R-:W-:Y:S02]  /*7ae0*/  IMAD.MOV.U32 R0, RZ, RZ, c[0x0][0x22c] ;  /* 0x00008b00ff007624 */ /* 0x002fe400078e00ff */
[----:B------:R-:W1:Y:S02]  /*7af0*/  LDSM.16.MT88.4 R180, [R208+0x4800] ;  /* 0x00480000d0b4783b */ /* 0x000e640000004200 */
[----:B------:R-:W-:Y:S04]  /*7b00*/  IMAD R0, R0, c[0x0][0x1c0], RZ ;  /* 0x0000700000007a24 */ /* 0x000fe800078e02ff */
[----:B------:R-:W-:Y:S01]  /*7b10*/  IMAD.U32 R0, R0, -0x40, RZ ;  /* 0xffffffc000007824 */ /* 0x000fe200078e00ff */
[-C--:B--2---:R-:W-:Y:S04]  /*7b20*/  HMMA.16816.F32.BF16 R4, R32, R16.reuse, RZ ;  /* 0x000000102004723c */ /* 0x084fe800000418ff */
[C---:B------:R-:W-:Y:S04]  /*7b30*/  LEA R237, P2, R0.reuse, R186, 0x2 ;  /* 0x000000ba00ed7211 */ /* 0x040fe800078410ff */
[----:B------:R-:W-:Y:S01]  /*7b40*/  LEA.HI.X.SX32 R236, R0, R187, 0x2, P2 ;  /* 0x000000bb00ec7211 */ /* 0x000fe200010f16ff */
[C---:B---3--:R-:W-:Y:S03]  /*7b50*/  HMMA.16816.F32.BF16 R8, R28.reuse, R16, RZ ;  /* 0x000000101c08723c */ /* 0x048fe600000418ff */
[----:B------:R-:W-:Y:S04]  /*7b60*/  IMAD.MOV.U32 R0, RZ, RZ, c[0x0][0x22c] ;  /* 0x00008b00ff007624 */ /* 0x000fe800078e00ff */
[----:B------:R-:W-:Y:S01]  /*7b70*/  IMAD R0, R0, c[0x0][0x1c0], RZ ;  /* 0x0000700000007a24 */ /* 0x000fe200078e02ff */
[-C--:B------:R-:W-:Y:S04]  /*7b80*/  HMMA.16816.F32.BF16 R12, R28, R18.reuse, RZ ;  /* 0x000000121c0c723c */ /* 0x080fe800000418ff */
[----:B------:R-:W-:Y:S04]  /*7b90*/  IMAD R0, R0, 0x18, RZ ;  /* 0x0000001800007824 */ /* 0x000fe800078e02ff */
[C---:B------:R-:W-:Y:S08]  /*7ba0*/  HMMA.16816.F32.BF16 R16, R32.reuse, R18, RZ ;  /* 0x000000122010723c */ /* 0x040ff000000418ff */
[-C--:B----4-:R-:W-:Y:S08]  /*7bb0*/  HMMA.16816.F32.BF16 R20, R32, R164.reuse, RZ ;  /* 0x000000a42014723c */ /* 0x090ff000000418ff */
        /* <DEDUP_REMOVED lines=8> */
[----:B------:R-:W2:Y:S07]  /*7c40*/  LDSM.16.MT88.4 R172, [R208+0x1000] ;  /* 0x00100000d0ac783b */ /* 0x000eae0000004200 */
[-C--:B-1----:R-:W-:Y:S08]  /*7c50*/  HMMA.16816.F32.BF16 R20, R168, R180.reuse, R20 ;  /* 0x000000b4a814723c */ /* 0x082ff00000041814 */
[C---:B------:R-:W-:Y:S08]  /*7c60*/  HMMA.16816.F32.BF16 R24, R176.reuse, R180, R24 ;  /* 0x000000b4b018723c */ /* 0x040ff00000041818 */
[-C--:B------:R-:W-:Y:S01]  /*7c70*/  HMMA.16816.F32.BF16 R28, R176, R182.reuse, R28 ;  /* 0x000000b6b01c723c */ /* 0x080fe2000004181c */
[----:B------:R-:W1:Y:S07]  /*7c80*/  LDSM.16.M88.4 R176, [R184+0x1d000] ;  /* 0x01d00000b8b0783b */ /* 0x000e6e0000000200 */
[----:B------:R-:W-:Y:S01]  /*7c90*/  HMMA.16816.F32.BF16 R32, R168, R182, R32 ;  /* 0x000000b6a820723c */ /* 0x000fe20000041820 */
[----:B------:R-:W3:Y:S05]  /*7ca0*/  LDSM.16.MT88.4 R168, [R208+0x5000] ;  /* 0x00500000d0a8783b */ /* 0x000eea0000004200 */
[----:B------:R-:W-:Y:S02]  /*7cb0*/  LDSM.16.M88.4 R180, [R3+0x1d000] ;  /* 0x01d0000003b4783b */ /* 0x000fe40000000200 */
[-C--:B--2---:R-:W-:Y:S08]  /*7cc0*/  HMMA.16816.F32.BF16 R4, R164, R172.reuse, R4 ;  /* 0x000000aca404723c */ /* 0x084ff00000041804 */
[C---:B-1----:R-:W-:Y:S08]  /*7cd0*/  HMMA.16816.F32.BF16 R8, R176.reuse, R172, R8 ;  /* 0x000000acb008723c */ /* 0x042ff00000041808 */
        /* <DEDUP_REMOVED lines=56> */
[----:B------:R-:W4:Y:S06]  /*8060*/  LDSM.16.MT88.4 R164, [R208+0x7800] ;  /* 0x00780000d0a4783b */ /* 0x000f2c0000004200 */
[----:B------:R-:W-:Y:S01]  /*8070*/  @P0 IADD3 R168, R239, -0x40, RZ ;  /* 0xffffffc0efa80810 */ /* 0x000fe20007ffe0ff */
[-C--:B-1----:R-:W-:Y:S05]  /*8080*/  HMMA.16816.F32.BF16 R4, R172, R176.reuse, R4 ;  /* 0x000000b0ac04723c */ /* 0x082fea0000041804 */
[----:B------:R-:W-:Y:S01]  /*8090*/  @P0 IMAD.WIDE R168, R168, R2, UR10 ;  /* 0x0000000aa8a80e25 */ /* 0x000fe2000f8e0202 */
[----:B------:R-:W-:Y:S02]  /*80a0*/  @UP3 UMOV UR10, UR5 ;  /* 0x00000005000a3c82 */ /* 0x000fe40008000000 */
[----:B------:R-:W-:Y:S01]  /*80b0*/  @UP3 UMOV UR11, UR4 ;  /* 0x00000004000b3c82 */ /* 0x000fe20008000000 */
[----:B------:R-:W-:Y:S01]  /*80c0*/  IMAD.MOV.U32 R2, RZ, RZ, R237 ;  /* 0x000000ffff027224 */ /* 0x000fe200078e00ed */
[----:B------:R1:W5:Y:S02]  /*80d0*/  @P0 LDG.E R242, [R168.64] ;  /* 0x0000000ca8f20981 */ /* 0x000364000c1e1900 */
[----:B--2---:R-:W-:Y:S03]  /*80e0*/  IMAD.MOV.U32 R3, RZ, RZ, R236 ;  /* 0x000000ffff037224 */ /* 0x004fe600078e00ec */
[----:B------:R1:W5:Y:S05]  /*80f0*/  @P0 LDG.E R243, [R168.64+0x20] ;  /* 0x0000200ca8f30981 */ /* 0x00036a000c1e1900 */
        /* <DEDUP_REMOVED lines=8> */
[-C--:B----4-:R-:W-:Y:S04]  /*8180*/  HMMA.16816.F32.BF16 R20, R172, R164.reuse, R20 ;  /* 0x000000a4ac14723c */ /* 0x090fe80000041814 */
        /* <DEDUP_REMOVED lines=12> */
[CC--:B------:R-:W-:Y:S02]  /*8250*/  LEA R166, P3, R190.reuse, R2.reuse, 0x2 ;  /* 0x00000002bea67211 */ /* 0x0c0fe400078610ff */
[CC--:B--2---:R-:W-:Y:S02]  /*8260*/  LEA R4, P2, R189.reuse, R2.reuse, 0x2 ;  /* 0x00000002bd047211 */ /* 0x0c4fe400078410ff */
[----:B------:R2:W-:Y:S01]  /*8270*/  RED.E.ADD.F32.FTZ.RN.STRONG.GPU [R170.64], R7 ;  /* 0x00000007aa00798e */ /* 0x0005e2000c10e78c */
[-C--:B------:R-:W-:Y:S01]  /*8280*/  LEA.HI.X.SX32 R167, R190, R3.reuse, 0x2, P3 ;  /* 0x00000003bea77211 */ /* 0x080fe200018f16ff */
[----:B------:R-:W-:Y:S03]  /*8290*/  IMAD R0, R0, c[0x0][0x1c0], RZ ;  /* 0x0000700000007a24 */ /* 0x000fe600078e02ff */
[----:B------:R4:W-:Y:S01]  /*82a0*/  RED.E.ADD.F32.FTZ.RN.STRONG.GPU [R168.64], R8 ;  /* 0x00000008a800798e */ /* 0x0009e2000c10e78c */
[----:B------:R-:W-:Y:S04]  /*82b0*/  IMAD R0, R0, 0x38, RZ ;  /* 0x0000003800007824 */ /* 0x000fe800078e02ff */
[----:B------:R4:W-:Y:S01]  /*82c0*/  RED.E.ADD.F32.FTZ.RN.STRONG.GPU [R166.64], R9 ;  /* 0x00000009a600798e */ /* 0x0009e2000c10e78c */
[-C--:B-1----:R-:W-:Y:S01]  /*82d0*/  LEA.HI.X.SX32 R5, R189, R3.reuse, 0x2, P2 ;  /* 0x00000003bd057211 */ /* 0x082fe200010f16ff */
[----:B------:R-:W-:Y:S04]  /*82e0*/  IMAD.MOV.U32 R189, RZ, RZ, c[0x0][0x22c] ;  /* 0x00008b00ffbd7624 */ /* 0x000fe800078e00ff */
[----:B------:R1:W-:Y:S01]  /*82f0*/  RED.E.ADD.F32.FTZ.RN.STRONG.GPU [R4.64], R10 ;  /* 0x0000000a0400798e */ /* 0x0003e2000c10e78c */
[CC--:B---3--:R-:W-:Y:S01]  /*8300*/  LEA R6, P0, R0.reuse, R2.reuse, 0x2 ;  /* 0x0000000200067211 */ /* 0x0c8fe200078010ff */
[----:B------:R-:W-:Y:S03]  /*8310*/  IMAD R189, R189, c[0x0][0x1c0], RZ ;  /* 0x00007000bdbd7a24 */ /* 0x000fe600078e02ff */
[-C--:B--2---:R-:W-:Y:S01]  /*8320*/  LEA.HI.X.SX32 R7, R0, R3.reuse, 0x2, P0 ;  /* 0x0000000300077211 */ /* 0x084fe200000f16ff */
[----:B------:R-:W-:Y:S04]  /*8330*/  IMAD.SHL.U32 R189, R189, 0x10, RZ ;  /* 0x00000010bdbd7824 */ /* 0x000fe800078e00ff */
[----:B------:R2:W-:Y:S01]  /*8340*/  RED.E.ADD.F32.FTZ.RN.STRONG.GPU [R6.64], R11 ;  /* 0x0000000b0600798e */ /* 0x0005e2000c10e78c */
[C---:B------:R-:W-:Y:S02]  /*8350*/  IADD3 R179, R189.reuse, 0x20, RZ ;  /* 0x00000020bdb37810 */ /* 0x040fe40007ffe0ff */
[C---:B------:R-:W-:Y:S02]  /*8360*/  IADD3 R0, R189.reuse, 0x20, RZ ;  /* 0x00000020bd007810 */ /* 0x040fe40007ffe0ff */
[----:B------:R3:W-:Y:S01]  /*8370*/  RED.E.ADD.F32.FTZ.RN.STRONG.GPU [R2.64+0x80], R16 ;  /* 0x000080100200798e */ /* 0x0007e2000c10e78c */
[----:B------:R-:W-:Y:S01]  /*8380*/  IADD3 R178, R189, 0x20, RZ ;  /* 0x00000020bdb27810 */ /* 0x000fe20007ffe0ff */
[----:B------:R-:W-:Y:S01]  /*8390*/  IMAD.MOV.U32 R189, RZ, RZ, c[0x0][0x22c] ;  /* 0x00008b00ffbd7624 */ /* 0x000fe200078e00ff */
[CC--:B----4-:R-:W-:Y:S01]  /*83a0*/  LEA R8, P3, R249.reuse, R2.reuse, 0x2 ;  /* 0x00000002f9087211 */ /* 0x0d0fe200078610ff */
[C---:B------:R-:W-:Y:S01]  /*83b0*/  IMAD.IADD R0, R238.reuse, 0x1, R0 ;  /* 0x00000001ee007824 */ /* 0x040fe200078e0200 */
[----:B------:R4:W-:Y:S01]  /*83c0*/  RED.E.ADD.F32.FTZ.RN.STRONG.GPU [R164.64+0x80], R17 ;  /* 0x00008011a400798e */ /* 0x0009e2000c10e78c */
[C---:B------:R-:W-:Y:S01]  /*83d0*/  IMAD.IADD R178, R238.reuse, 0x1, R178 ;  /* 0x00000001eeb27824 */ /* 0x040fe200078e02b2 */
[-C--:B------:R-:W-:Y:S01]  /*83e0*/  LEA.HI.X.SX32 R9, R249, R3.reuse, 0x2, P3 ;  /* 0x00000003f9097211 */ /* 0x080fe200018f16ff */
[----:B------:R-:W-:Y:S02]  /*83f0*/  IMAD R189, R189, c[0x0][0x1c0], RZ ;  /* 0x00007000bdbd7a24 */ /* 0x000fe400078e02ff */
[----:B------:R-:W-:Y:S01]  /*8400*/  IMAD.IADD R178, R238, 0x1, R178 ;  /* 0x00000001eeb27824 */ /* 0x000fe200078e02b2 */
[-C--:B-1----:R-:W-:Y:S01]  /*8410*/  LEA R4, P0, R179, R2.reuse, 0x2 ;  /* 0x00000002b3047211 */ /* 0x082fe200078010ff */
[----:B------:R-:W-:Y:S03]  /*8420*/  IMAD.SHL.U32 R189, R189, 0x10, RZ ;  /* 0x00000010bdbd7824 */ /* 0x000fe600078e00ff */
[-C--:B------:R-:W-:Y:S02]  /*8430*/  LEA.HI.X.SX32 R5, R179, R3.reuse, 0x2, P0 ;  /* 0x00000003b3057211 */ /* 0x080fe400000f16ff */
[-C--:B------:R-:W-:Y:S02]  /*8440*/  LEA R10, P0, R178, R2.reuse, 0x2 ;  /* 0x00000002b20a7211 */ /* 0x080fe400078010ff */
[C---:B------:R-:W-:Y:S01]  /*8450*/  IADD3 R172, R189.reuse, 0x40, RZ ;  /* 0x00000040bdac7810 */ /* 0x040fe20007ffe0ff */
[----:B------:R1:W-:Y:S01]  /*8460*/  RED.E.ADD.F32.FTZ.RN.STRONG.GPU [R4.64], R18 ;  /* 0x000000120400798e */ /* 0x0003e2000c10e78c */
[-C--:B--2---:R-:W-:Y:S02]  /*8470*/  LEA R6, P2, R0, R2.reuse, 0x2 ;  /* 0x0000000200067211 */ /* 0x084fe400078410ff */
[-C--:B------:R-:W-:Y:S02]  /*8480*/  LEA.HI.X.SX32 R11, R178, R3.reuse, 0x2, P0 ;  /* 0x00000003b20b7211 */ /* 0x080fe400000f16ff */
[-C--:B------:R-:W-:Y:S01]  /*8490*/  LEA.HI.X.SX32 R7, R0, R3.reuse, 0x2, P2 ;  /* 0x0000000300077211 */ /* 0x080fe200010f16ff */
[----:B------:R-:W-:Y:S01]  /*84a0*/  IMAD.IADD R0, R238, 0x1, R248 ;  /* 0x00000001ee007824 */ /* 0x000fe200078e02f8 */
[C---:B------:R-:W-:Y:S02]  /*84b0*/  IADD3 R170, R189.reuse, 0x40, RZ ;  /* 0x00000040bdaa7810 */ /* 0x040fe40007ffe0ff */
[C---:B---3--:R-:W-:Y:S01]  /*84c0*/  IADD3 R16, R188.reuse, 0x60, RZ ;  /* 0x00000060bc107810 */ /* 0x048fe20007ffe0ff */
[----:B------:R2:W-:Y:S01]  /*84d0*/  RED.E.ADD.F32.FTZ.RN.STRONG.GPU [R6.64], R19 ;  /* 0x000000130600798e */ /* 0x0005e2000c10e78c */
[----:B----4-:R-:W-:Y:S01]  /*84e0*/  IADD3 R17, R188, 0x60, RZ ;  /* 0x00000060bc117810 */ /* 0x010fe20007ffe0ff */
[C---:B------:R-:W-:Y:S02]  /*84f0*/  IMAD.IADD R170, R238.reuse, 0x1, R170 ;  /* 0x00000001eeaa7824 */ /* 0x040fe400078e02aa */
[C---:B------:R-:W-:Y:S01]  /*8500*/  IMAD.IADD R16, R238.reuse, 0x1, R16 ;  /* 0x00000001ee107824 */ /* 0x040fe200078e0210 */
[----:B------:R-:W-:Y:S01]  /*8510*/  RED.E.ADD.F32.FTZ.RN.STRONG.GPU [R10.64], R12 ;  /* 0x0000000c0a00798e */ /* 0x000fe2000c10e78c */
[----:B------:R-:W-:Y:S04]  /*8520*/  IMAD.IADD R170, R238, 0x1, R170 ;  /* 0x00000001eeaa7824 */ /* 0x000fe800078e02aa */
[----:B------:R3:W-:Y:S01]  /*8530*/  RED.E.ADD.F32.FTZ.RN.STRONG.GPU [R8.64], R13 ;  /* 0x0000000d0800798e */ /* 0x0007e2000c10e78c */
[CC--:B-1----:R-:W-:Y:S04]  /*8540*/  LEA R4, P2, R248.reuse, R2.reuse, 0x2 ;  /* 0x00000002f8047211 */ /* 0x0c2fe800078410ff */
[-C--:B------:R-:W-:Y:S05]  /*8550*/  LEA.HI.X.SX32 R5, R248, R3.reuse, 0x2, P2 ;  /* 0x00000003f8057211 */ /* 0x080fea00010f16ff */
[----:B------:R1:W-:Y:S01]  /*8560*/  RED.E.ADD.F32.FTZ.RN.STRONG.GPU [R4.64], R14 ;  /* 0x0000000e0400798e */ /* 0x0003e2000c10e78c */
[CC--:B--2---:R-:W-:Y:S04]  /*8570*/  LEA R6, P0, R0.reuse, R2.reuse, 0x2 ;  /* 0x0000000200067211 */ /* 0x0c4fe800078010ff */
[-C--:B------:R-:W-:Y:S02]  /*8580*/  LEA.HI.X.SX32 R7, R0, R3.reuse, 0x2, P0 ;  /* 0x0000000300077211 */ /* 0x080fe400000f16ff */
[----:B------:R-:W-:Y:S03]  /*8590*/  IADD3 R0, R189, 0x40, RZ ;  /* 0x00000040bd007810 */ /* 0x000fe60007ffe0ff */
[----:B------:R2:W-:Y:S01]  /*85a0*/  RED.E.ADD.F32.FTZ.RN.STRONG.GPU [R6.64], R15 ;  /* 0x0000000f0600798e */ /* 0x0005e2000c10e78c */
[CC--:B---3--:R-:W-:Y:S01]  /*85b0*/  LEA R8, P3, R247.reuse, R2.reuse, 0x2 ;  /* 0x00000002f7087211 */ /* 0x0c8fe200078610ff */
[----:B------:R-:W-:Y:S03]  /*85c0*/  IMAD.IADD R0, R238, 0x1, R0 ;  /* 0x00000001ee007824 */ /* 0x000fe600078e0200 */
[----:B------:R-:W-:Y:S01]  /*85d0*/  RED.E.ADD.F32.FTZ.RN.STRONG.GPU [R2.64+0x100], R20 ;  /* 0x000100140200798e */ /* 0x000fe2000c10e78c */
[-C--:B------:R-:W-:Y:S02]  /*85e0*/  LEA.HI.X.SX32 R9, R247, R3.reuse, 0x2, P3 ;  /* 0x00000003f7097211 */ /* 0x080fe400018f16ff */
[CC--:B------:R-:W-:Y:S02]  /*85f0*/  LEA R12, P2, R0.reuse, R2.reuse, 0x2 ;  /* 0x00000002000c7211 */ /* 0x0c0fe400078410ff */
[----:B------:R-:W-:Y:S02]  /*8600*/  RED.E.ADD.F32.FTZ.RN.STRONG.GPU [R164.64+0x100], R21 ;  /* 0x00010015a400798e */ /* 0x000fe4000c10e78c */
[-C--:B------:R-:W-:Y:S01]  /*8610*/  LEA.HI.X.SX32 R13, R0, R3.reuse, 0x2, P2 ;  /* 0x00000003000d7211 */ /* 0x080fe200010f16ff */
[----:B------:R-:W-:Y:S01]  /*8620*/  IMAD.IADD R0, R238, 0x1, R246 ;  /* 0x00000001ee007824 */ /* 0x000fe200078e02f6 */
[CC--:B-1----:R-:W-:Y:S02]  /*8630*/  LEA R4, P0, R172.reuse, R2.reuse, 0x2 ;  /* 0x00000002ac047211 */ /* 0x0c2fe400078010ff */
[CC--:B------:R-:W-:Y:S02]  /*8640*/  LEA R14, P6, R17.reuse, R2.reuse, 0x2 ;  /* 0x00000002110e7211 */ /* 0x0c0fe400078c10ff */
[-C--:B------:R-:W-:Y:S02]  /*8650*/  LEA.HI.X.SX32 R5, R172, R3.reuse, 0x2, P0 ;  /* 0x00000003ac057211 */ /* 0x080fe400000f16ff */
[CC--:B------:R-:W-:Y:S03]  /*8660*/  LEA R10, P0, R170.reuse, R2.reuse, 0x2 ;  /* 0x00000002aa0a7211 */ /* 0x0c0fe600078010ff */
[----:B------:R1:W-:Y:S01]  /*8670*/  RED.E.ADD.F32.FTZ.RN.STRONG.GPU [R4.64], R22 ;  /* 0x000000160400798e */ /* 0x0003e2000c10e78c */
[-C--:B------:R-:W-:Y:S02]  /*8680*/  LEA.HI.X.SX32 R11, R170, R3.reuse, 0x2, P0 ;  /* 0x00000003aa0b7211 */ /* 0x080fe400000f16ff */
[CC--:B--2---:R-:W-:Y:S02]  /*8690*/  LEA R6, P2, R246.reuse, R2.reuse, 0x2 ;  /* 0x00000002f6067211 */ /* 0x0c4fe400078410ff */
[----:B------:R2:W-:Y:S01]  /*86a0*/  RED.E.ADD.F32.FTZ.RN.STRONG.GPU [R12.64], R23 ;  /* 0x000000170c00798e */ /* 0x0005e2000c10e78c */
[-C--:B------:R-:W-:Y:S02]  /*86b0*/  LEA.HI.X.SX32 R15, R17, R3.reuse, 0x2, P6 ;  /* 0x00000003110f7211 */ /* 0x080fe400030f16ff */
[-C--:B------:R-:W-:Y:S02]  /*86c0*/  LEA.HI.X.SX32 R7, R246, R3.reuse, 0x2, P2 ;  /* 0x00000003f6077211 */ /* 0x080fe400010f16ff */
[----:B------:R-:W-:Y:S05]  /*86d0*/  RED.E.ADD.F32.FTZ.RN.STRONG.GPU [R10.64], R24 ;  /* 0x000000180a00798e */ /* 0x000fea000c10e78c */
[----:B------:R3:W-:Y:S05]  /*86e0*/  RED.E.ADD.F32.FTZ.RN.STRONG.GPU [R8.64], R25 ;  /* 0x000000190800798e */ /* 0x0007ea000c10e78c */
[----:B------:R4:W-:Y:S05]  /*86f0*/  RED.E.ADD.F32.FTZ.RN.STRONG.GPU [R6.64], R26 ;  /* 0x0000001a0600798e */ /* 0x0009ea000c10e78c */
[----:B------:R-:W-:Y:S01]  /*8700*/  LDSM.16.MT88.4 R20, [R210+0x2000] ;  /* 0x00200000d214783b */ /* 0x000fe20000004200 */
[CC--:B-1----:R-:W-:Y:S04]  /*8710*/  LEA R4, P0, R0.reuse, R2.reuse, 0x2 ;  /* 0x0000000200047211 */ /* 0x0c2fe800078010ff */
[----:B------:R-:W-:Y:S01]  /*8720*/  LDSM.16.MT88.4 R168, [R210+0x2800] ;  /* 0x00280000d2a8783b */ /* 0x000fe20000004200 */
[-C--:B------:R-:W-:Y:S02]  /*8730*/  LEA.HI.X.SX32 R5, R0, R3.reuse, 0x2, P0 ;  /* 0x0000000300057211 */ /* 0x080fe400000f16ff */
[----:B------:R-:W-:Y:S02]  /*8740*/  IADD3 R0, R188, 0x60, RZ ;  /* 0x00000060bc007810 */ /* 0x000fe40007ffe0ff */
[-C--:B--2---:R-:W-:Y:S01]  /*8750*/  LEA R12, P5, R16, R2.reuse, 0x2 ;  /* 0x00000002100c7211 */ /* 0x084fe200078a10ff */
[----:B------:R1:W-:Y:S02]  /*8760*/  RED.E.ADD.F32.FTZ.RN.STRONG.GPU [R4.64], R27 ;  /* 0x0000001b0400798e */ /* 0x0003e4000c10e78c */
[----:B------:R-:W-:Y:S01]  /*8770*/  IMAD.IADD R0, R238, 0x1, R0 ;  /* 0x00000001ee007824 */ /* 0x000fe200078e0200 */
[-C--:B------:R-:W-:Y:S02]  /*8780*/  LEA.HI.X.SX32 R13, R16, R3.reuse, 0x2, P5 ;  /* 0x00000003100d7211 */ /* 0x080fe400028f16ff */
[----:B------:R-:W-:Y:S01]  /*8790*/  RED.E.ADD.F32.FTZ.RN.STRONG.GPU [R2.64+0x180], R32 ;  /* 0x000180200200798e */ /* 0x000fe2000c10e78c */
[----:B------:R-:W-:Y:S01]  /*87a0*/  IMAD.IADD R0, R238, 0x1, R0 ;  /* 0x00000001ee007824 */ /* 0x000fe200078e0200 */
[CC--:B---3--:R-:W-:Y:S03]  /*87b0*/  LEA R8, P3, R245.reuse, R2.reuse, 0x2 ;  /* 0x00000002f5087211 */ /* 0x0c8fe600078610ff */
[----:B------:R-:W-:Y:S01]  /*87c0*/  RED.E.ADD.F32.FTZ.RN.STRONG.GPU [R164.64+0x180], R33 ;  /* 0x00018021a400798e */ /* 0x000fe2000c10e78c */
[CC--:B------:R-:W-:Y:S02]  /*87d0*/  LEA R10, P4, R0.reuse, R2.reuse, 0x2 ;  /* 0x00000002000a7211 */ /* 0x0c0fe400078810ff */
[-C--:B------:R-:W-:Y:S02]  /*87e0*/  LEA.HI.X.SX32 R9, R245, R3.reuse, 0x2, P3 ;  /* 0x00000003f5097211 */ /* 0x080fe400018f16ff */
[----:B------:R-:W-:Y:S01]  /*87f0*/  RED.E.ADD.F32.FTZ.RN.STRONG.GPU [R14.64], R34 ;  /* 0x000000220e00798e */ /* 0x000fe2000c10e78c */
[-C--:B------:R-:W-:Y:S01]  /*8800*/  LEA.HI.X.SX32 R11, R0, R3.reuse, 0x2, P4 ;  /* 0x00000003000b7211 */ /* 0x080fe200020f16ff */
[----:B------:R-:W-:Y:S01]  /*8810*/  IMAD.IADD R0, R196, 0x1, R210 ;  /* 0x00000001c4007824 */ /* 0x000fe200078e02d2 */
[CC--:B----4-:R-:W-:Y:S02]  /*8820*/  LEA R6, P2, R244.reuse, R2.reuse, 0x2 ;  /* 0x00000002f4067211 */ /* 0x0d0fe400078410ff */
[----:B------:R-:W-:Y:S02]  /*8830*/  RED.E.ADD.F32.FTZ.RN.STRONG.GPU [R12.64], R35 ;  /* 0x000000230c00798e */ /* 0x000fe4000c10e78c */
[-C--:B------:R-:W-:Y:S02]  /*8840*/  LEA.HI.X.SX32 R7, R244, R3.reuse, 0x2, P2 ;  /* 0x00000003f4077211 */ /* 0x080fe400010f16ff */
[----:B------:R-:W-:Y:S01]  /*8850*/  PLOP3.LUT P2, PT, PT, PT, UP0, 0x80, 0x0 ;  /* 0x000000000000781c */ /* 0x000fe20003f4f008 */
[----:B------:R-:W-:Y:S01]  /*8860*/  RED.E.ADD.F32.FTZ.RN.STRONG.GPU [R10.64], R28 ;  /* 0x0000001c0a00798e */ /* 0x000fe2000c10e78c */
[----:B------:R-:W-:Y:S01]  /*8870*/  @UP3 UIADD3 UR15, UP0, UR15, -0x100, URZ ;  /* 0xffffff000f0f3890 */ /* 0x000fe2000ff1e03f */
[C---:B-1----:R-:W-:Y:S03]  /*8880*/  LEA R4, P0, R252.reuse, R2, 0x2 ;  /* 0x00000002fc047211 */ /* 0x042fe600078010ff */
[----:B------:R-:W-:Y:S01]  /*8890*/  RED.E.ADD.F32.FTZ.RN.STRONG.GPU [R8.64], R29 ;  /* 0x0000001d0800798e */ /* 0x000fe2000c10e78c */
[----:B------:R-:W-:Y:S01]  /*88a0*/  LEA.HI.X.SX32 R5, R252, R3, 0x2, P0 ;  /* 0x00000003fc057211 */ /* 0x000fe200000f16ff */
[----:B------:R-:W-:Y:S01]  /*88b0*/  @UP3 UIADD3.X UR14, UR14, -0x1, URZ, UP0, !UPT ;  /* 0xffffffff0e0e3890 */ /* 0x000fe200087fe43f */
        /* <DEDUP_REMOVED lines=203> */
[----:B------:R-:W-:Y:S01]  /*9570*/  UISETP.NE.AND UP0, UPT, UR24, -0x1, UPT ;  /* 0xffffffff1800788c */ /* 0x000fe2000bf05270 */
[----:B------:R-:W-:Y:S01]  /*9580*/  FMUL.FTZ R59, R101, c[0x0][0x2e0] ;  /* 0x0000b800653b7a20 */ /* 0x000fe20000410000 */
[----:B------:R-:W-:Y:S01]  /*9590*/  ULDC.64 UR8, c[0x0][0x3a0] ;  /* 0x0000e80000087ab9 */ /* 0x000fe20000000a00 */
        /* <DEDUP_REMOVED lines=170> */
.L_x_831:
        /* <DEDUP_REMOVED lines=18> */
.L_x_832:
        /* <DEDUP_REMOVED lines=56> */
.L_x_834:
[----:B-1-34-:R-:W-:Y:S05]  /*a4e0*/  BSYNC B0 ;  /* 0x0000000000007941 */ /* 0x01afea0003800000 */
.L_x_833:
        /* <DEDUP_REMOVED lines=16> */
.L_x_836:
[----:B------:R-:W-:Y:S05]  /*a5f0*/  BSYNC B0 ;  /* 0x0000000000007941 */ /* 0x000fea0003800000 */
.L_x_835:
        /* <DEDUP_REMOVED lines=16> */
.L_x_838:
[----:B------:R-:W-:Y:S05]  /*a700*/  BSYNC B0 ;  /* 0x0000000000007941 */ /* 0x000fea0003800000 */
.L_x_837:
        /* <DEDUP_REMOVED lines=16> */
.L_x_840:
[----:B------:R-:W-:Y:S05]  /*a810*/  BSYNC B0 ;  /* 0x0000000000007941 */ /* 0x000fea0003800000 */
.L_x_839:
        /* <DEDUP_REMOVED lines=25> */
.L_x_842:
[----:B------:R-:W-:Y:S05]  /*a9b0*/  BSYNC B0 ;  /* 0x0000000000007941 */ /* 0x000fea0003800000 */
.L_x_841:
        /* <DEDUP_REMOVED lines=14> */
.L_x_844:
[----:B------:R-:W-:Y:S05]  /*aaa0*/  BSYNC B0 ;  /* 0x0000000000007941 */ /* 0x000fea0003800000 */
.L_x_843:
        /* <DEDUP_REMOVED lines=14> */
.L_x_846:
[----:B------:R-:W-:Y:S05]  /*ab90*/  BSYNC B0 ;  /* 0x0000000000007941 */ /* 0x000fea0003800000 */
.L_x_845:
        /* <DEDUP_REMOVED lines=12> */
.L_x_827:
[----:B------:R-:W-:Y:S05]  /*ac60*/  BSYNC B1 ;  /* 0x0000000000017941 */ /* 0x000fea0003800000 */
.L_x_805:
        /* <DEDUP_REMOVED lines=11> */
.L_x_847:
[----:B------:R-:W-:Y:S05]  /*ad20*/  EXIT ;  /* 0x000000000000794d */ /* 0x000fea0003800000 */
.L_x_849:
        /* <DEDUP_REMOVED lines=13> */
.L_x_1086:


//--------------------- .text._ZN5flash44flash_bwd_dq_dk_dv_loop_seqk_parallel_kernelI23Flash_bwd_kernel_traitsILi128ELi64ELi128ELi8ELi2ELi4ELi2ELb0ELb0EN7cutlass10bfloat16_tE19Flash_kernel_traitsILi128ELi64ELi128ELi8ES3_EELb0ELb1ELb0ELb0ELb0ELb1ELb1EEEvNS_16Flash_bwd_paramsE --------------------------
	.section	.text._ZN5flash44flash_bwd_dq_dk_dv_loop_seqk_parallel_kernelI23Flash_bwd_kernel_traitsILi128ELi64ELi128ELi8ELi2ELi4ELi2ELb0ELb0EN7cutlass10bfloat16_tE19Flash_kernel_traitsILi128ELi64ELi128ELi8ES3_EELb0ELb1ELb0ELb0ELb0ELb1ELb1EEEvNS_16Flash_bwd_paramsE,"ax",@progbits
	.sectioninfo	@"SHI_REGISTERS=255"
	.align	128
        .global         _ZN5flash44flash_bwd_dq_dk_dv_loop_seqk_parallel_kernelI23Flash_bwd_kernel_traitsILi128ELi64ELi128ELi8ELi2ELi4ELi2ELb0ELb0EN7cutlass10bfloat16_tE19Flash_kernel_traitsILi128ELi64ELi128ELi8ES3_EELb0ELb1ELb0ELb0ELb0ELb1ELb1EEEvNS_16Flash_bwd_paramsE
        .type           _ZN5flash44flash_bwd_dq_dk_dv_loop_seqk_parallel_kernelI23Flash_bwd_kernel_traitsILi128ELi64ELi128ELi8ELi2ELi4ELi2ELb0ELb0EN7cutlass10bfloat16_tE19Flash_kernel_traitsILi128ELi64ELi128ELi8ES3_EELb0ELb1ELb0ELb0ELb0ELb1ELb1EEEvNS_16Flash_bwd_paramsE,@function
        .size           _ZN5flash44flash_bwd_dq_dk_dv_loop_seqk_parallel_kernelI23Flash_bwd_kernel_traitsILi128ELi64ELi128ELi8ELi2ELi4ELi2ELb0ELb0EN7cutlass10bfloat16_tE19Flash_kernel_traitsILi128ELi64ELi128ELi8ES3_EELb0ELb1ELb0ELb0ELb0ELb1ELb1EEEvNS_16Flash_bwd_paramsE,(.L_x_1087 - _ZN5flash44flash_bwd_dq_dk_dv_loop_seqk_parallel_kernelI23Flash_bwd_kernel_traitsILi128ELi64ELi128ELi8ELi2ELi4ELi2ELb0ELb0EN7cutlass10bfloat16_tE19Flash_kernel_traitsILi128ELi64ELi128ELi8ES3_EELb0ELb1ELb0ELb0ELb0ELb1ELb1EEEvNS_16Flash_bwd_paramsE)
        .other          _ZN5flash44flash_bwd_dq_dk_dv_loop_seqk_parallel_kernelI23Flash_bwd_kernel_traitsILi128ELi64ELi128ELi8ELi2ELi4ELi2ELb0ELb0EN7cutlass10bfloat16_tE19Flash_kernel_traitsILi128ELi64ELi128ELi8ES3_EELb0ELb1ELb0ELb0ELb0ELb1ELb1EEEvNS_16Flash_bwd_paramsE,@"STO_CUDA_ENTRY STV_DEFAULT"
_ZN5flash44flash_bwd_dq_dk_dv_loop_seqk_parallel_kernelI23Flash_bwd_kernel_traitsILi128ELi64ELi128ELi8ELi2ELi4ELi2ELb0ELb0EN7cutlass10bfloat16_tE19Flash_kernel_traitsILi128ELi64ELi128ELi8ES3_EELb0ELb1ELb0ELb0ELb0ELb1ELb1EEEvNS_16Flash_bwd_paramsE:
.text._ZN5flash44flash_bwd_dq_dk_dv_loop_seqk_parallel_kernelI23Flash_bwd_kernel_traitsILi128ELi64ELi128ELi8ELi2ELi4ELi2ELb0ELb0EN7cutlass10bfloat16_tE19Flash_kernel_traitsILi128ELi64ELi128ELi8ES3_EELb0ELb1ELb0ELb0ELb0ELb1ELb1EEEvNS_16Flash_bwd_paramsE:
        /* <DEDUP_REMOVED lines=201> */
.L_x_894:
        /* <DEDUP_REMOVED lines=53> */
.L_x_850:
        /* <DEDUP_REMOVED lines=59> */
.L_x_852:
        /* <DEDUP_REMOVED lines=18> */
.L_x_853:
        /* <DEDUP_REMOVED lines=70> */
.L_x_854:
[----:B------:R-:W-:Y:S02]  /*1910*/  UMOV UR8, UR49 ;  /* 0x0000003100087c82 */ /* 0x000fe40008000000 */
.L_x_855:
        /* <DEDUP_REMOVED lines=98> */
.L_x_857:
        /* <DEDUP_REMOVED lines=18> */
.L_x_858:
        /* <DEDUP_REMOVED lines=28> */
.L_x_860:
[----:B------:R-:W-:Y:S05]  /*2220*/  BSYNC B0 ;  /* 0x0000000000007941 */ /* 0x000fea0003800000 */
.L_x_859:
        /* <DEDUP_REMOVED lines=16> */
.L_x_862:
[----:B------:R-:W-:Y:S05]  /*2330*/  BSYNC B0 ;  /* 0x0000000000007941 */ /* 0x000fea0003800000 */
.L_x_861:
        /* <DEDUP_REMOVED lines=16> */
.L_x_864:
[----:B------:R-:W-:Y:S05]  /*2440*/  BSYNC B0 ;  /* 0x0000000000007941 */ /* 0x000fea0003800000 */
.L_x_863:
        /* <DEDUP_REMOVED lines=16> */
.L_x_866:
[----:B------:R-:W-:Y:S05]  /*2550*/  BSYNC B0 ;  /* 0x0000000000007941 */ /* 0x000fea0003800000 */
.L_x_865:
        /* <DEDUP_REMOVED lines=25> */
.L_x_868:
[----:B------:R-:W-:Y:S05]  /*26f0*/  BSYNC B0 ;  /* 0x0000000000007941 */ /* 0x000fea0003800000 */
.L_x_867:
        /* <DEDUP_REMOVED lines=14> */
.L_x_870:
[----:B------:R-:W-:Y:S05]  /*27e0*/  BSYNC B0 ;  /* 0x0000000000007941 */ /* 0x000fea0003800000 */
.L_x_869:
        /* <DEDUP_REMOVED lines=14> */
.L_x_872:
[----:B------:R-:W-:Y:S05]  /*28d0*/  BSYNC B0 ;  /* 0x0000000000007941 */ /* 0x000fea0003800000 */
.L_x_871:
        /* <DEDUP_REMOVED lines=13> */
.L_x_856:
[----:B-1----:R-:W2:Y:S01]  /*29b0*/  LDL R16, [R1+0x28] ;  /* 0x0000280001107983 */ /* 0x002ea20000100800 */
        /* <DEDUP_REMOVED lines=206> */
[----:B------:R-:W-:Y:S04]  /*36a0*/  @P4 STS.128 [R20+0x15000], RZ ;  /* 0x015000ff14004388 */ /* 0x000fe80000000c00 */
[----:B------:R-:W-:Y:S04]  /*36b0*/  @P4 STS.128 [R20+0x19000], RZ ;  /* 0x019000ff14004388 */ /* 0x000fe80000000c00 */
[----:B------:R-:W-:Y:S01]  /*36c0*/  @!PT LDS RZ, [RZ] ;  /* 0x00000000fffff984 */ /* 0x000fe20000000800 */
[----:B------:R-:W-:Y:S01]  /*36d0*/  @!PT LDS RZ, [RZ] ;  /* 0x00000000fffff984 */ /* 0x000fe20000000800 */
[----:B------:R-:W-:Y:S01]  /*36e0*/  @!PT LDS RZ, [RZ] ;  /* 0x00000000fffff984 */ /* 0x000fe20000000800 */
[----:B------:R1:W-:Y:S04]  /*36f0*/  @!P4 LDGSTS.E.BYPASS.LTC128B.128 [R20+0x15000], [R10.64] ;  /* 0x150000000a14cfae */ /* 0x0003e8000b901d44 */
[----:B------:R1:W-:Y:S01]  /*3700*/  @!P4 LDGSTS.E.BYPASS.LTC128B.128 [R20+0x19000], [R10.64+0x80] ;  /* 0x190000800a14cfae */ /* 0x0003e2000b901d44 */
[----:B--2---:R-:W-:-:S04]  /*3710*/  @!P3 LEA R8, P5, R4, c[0x0][0x170], 0x1 ;  /* 0x00005c000408ba11 */ /* 0x004fc800078a08ff */
[----:B------:R-:W-:Y:S02]  /*3720*/  @!P3 LEA.HI.X R9, R4, c[0x0][0x174], R5, 0x1, P5 ;  /* 0x00005d000409ba11 */ /* 0x000fe400028f0c05 */
[----:B------:R-:W-:Y:S02]  /*3730*/  ISETP.GE.AND P5, PT, R0, UR7, PT ;  /* 0x0000000700007c0c */ /* 0x000fe4000bfa6270 */
[----:B------:R-:W-:-:S04]  /*3740*/  IADD3 R0, R28, 0x28, RZ ;  /* 0x000000281c007810 */ /* 0x000fc80007ffe0ff */
[----:B------:R-:W-:Y:S01]  /*3750*/  ISETP.GE.AND P0, PT, R0, UR7, PT ;  /* 0x0000000700007c0c */ /* 0x000fe2000bf06270 */
        /* <DEDUP_REMOVED lines=8> */
[----:B------:R-:W-:-:S03]  /*37e0*/  ISETP.GE.AND P4, PT, R28, UR7, PT ;  /* 0x000000071c007c0c */ /* 0x000fc6000bf86270 */
[----:B------:R-:W-:Y:S04]  /*37f0*/  @P1 STS.128 [R20+0x17000], RZ ;  /* 0x017000ff14001388 */ /* 0x000fe80000000c00 */
[----:B------:R-:W-:Y:S04]  /*3800*/  @P1 STS.128 [R20+0x1b000], RZ ;  /* 0x01b000ff14001388 */ /* 0x000fe80000000c00 */
[----:B------:R-:W-:Y:S01]  /*3810*/  @!PT LDS RZ, [RZ] ;  /* 0x00000000fffff984 */ /* 0x000fe20000000800 */
[----:B------:R-:W-:Y:S01]  /*3820*/  @!PT LDS RZ, [RZ] ;  /* 0x00000000fffff984 */ /* 0x000fe20000000800 */
[----:B------:R-:W-:Y:S01]  /*3830*/  @!PT LDS RZ, [RZ] ;  /* 0x00000000fffff984 */ /* 0x000fe20000000800 */
[----:B------:R2:W-:Y:S04]  /*3840*/  @!P1 LDGSTS.E.BYPASS.LTC128B.128 [R20+0x17000], [R6.64] ;  /* 0x1700000006149fae */ /* 0x0005e8000b901d44 */
[----:B------:R2:W-:Y:S01]  /*3850*/  @!P1 LDGSTS.E.BYPASS.LTC128B.128 [R20+0x1b000], [R6.64+0x80] ;  /* 0x1b00008006149fae */ /* 0x0005e2000b901d44 */
[----:B------:R-:W-:-:S02]  /*3860*/  SHF.R.S32.HI R3, RZ, 0x1f, R0 ;  /* 0x0000001fff037819 */ /* 0x000fc40000011400 */
[----:B------:R-:W-:Y:S01]  /*3870*/  @!P0 LEA R4, P1, R0, UR10, 0x2 ;  /* 0x0000000a00048c11 */ /* 0x000fe2000f8210ff */
[----:B------:R-:W0:Y:S01]  /*3880*/  LDGDEPBAR ;  /* 0x00000000000079af */ /* 0x000e220000000000 */
[----:B------:R-:W-:Y:S02]  /*3890*/  IADD3 R2, P3, R2, UR10, RZ ;  /* 0x0000000a02027c10 */ /* 0x000fe4000ff7e0ff */
[----:B------:R-:W-:-:S05]  /*38a0*/  @!P0 LEA.HI.X R5, R0, UR9, R3, 0x2, P1 ;  /* 0x0000000900058c11 */ /* 0x000fca00088f1403 */
[----:B------:R3:W4:Y:S01]  /*38b0*/  @!P0 LDG.E R29, [R4.64] ;  /* 0x00000004041d8981 */ /* 0x000722000c1e1900 */
[----:B--2---:R-:W-:-:S04]  /*38c0*/  SHF.R.S32.HI R7, RZ, 0x1f, R28 ;  /* 0x0000001fff077819 */ /* 0x004fc8000001141c */
[----:B------:R-:W-:-:S04]  /*38d0*/  SHF.L.U64.HI R6, R28, 0x2, R7 ;  /* 0x000000021c067819 */ /* 0x000fc80000010207 */
[----:B------:R-:W-:-:S05]  /*38e0*/  IADD3.X R3, R6, UR9, RZ, P3, !PT ;  /* 0x0000000906037c10 */ /* 0x000fca0009ffe4ff */
[----:B------:R2:W5:Y:S04]  /*38f0*/  @!P4 LDG.E R32, [R2.64] ;  /* 0x000000040220c981 */ /* 0x000568000c1e1900 */
[----:B------:R2:W4:Y:S04]  /*3900*/  @!P6 LDG.E R31, [R2.64+0x20] ;  /* 0x00002004021fe981 */ /* 0x000528000c1e1900 */
[----:B------:R2:W4:Y:S01]  /*3910*/  @!P5 LDG.E R30, [R2.64+0x80] ;  /* 0x00008004021ed981 */ /* 0x000522000c1e1900 */
[----:B------:R-:W-:-:S04]  /*3920*/  LEA.HI R0, R27, R26, RZ, 0x4 ;  /* 0x0000001a1b007211 */ /* 0x000fc800078f20ff */
[----:B------:R-:W-:-:S04]  /*3930*/  LOP3.LUT R0, R0, 0xfffffff0, RZ, 0xc0, !PT ;  /* 0xfffffff000007812 */ /* 0x000fc800078ec0ff */
[----:B------:R-:W-:Y:S02]  /*3940*/  IADD3 R0, -R0, R26, RZ ;  /* 0x0000001a00007210 */ /* 0x000fe40007ffe1ff */
        /* <DEDUP_REMOVED lines=13> */
[----:B------:R-:W-:-:S04]  /*3a20*/  IMAD.MOV.U32 R0, RZ, RZ, c[0x0][0x22c] ;  /* 0x00008b00ff007624 */ /* 0x000fc800078e00ff */
[----:B------:R-:W-:Y:S01]  /*3a30*/  IMAD R0, R0, c[0x0][0x1c0], RZ ;  /* 0x0000700000007a24 */ /* 0x000fe200078e02ff */
[----:B--2---:R-:W-:-:S04]  /*3a40*/  IADD3 R2, R216, 0x2000, RZ ;  /* 0x00002000d8027810 */ /* 0x004fc80007ffe0ff */
[----:B------:R-:W-:-:S04]  /*3a50*/  SEL R2, R2, R216, !P2 ;  /* 0x000000d802027207 */ /* 0x000fc80005000000 */
[----:B------:R-:W-:Y:S02]  /*3a60*/  SHF.L.U32 R209, R2, 0x1, RZ ;  /* 0x0000000102d17819 */ /* 0x000fe400000006ff */
[C---:B------:R-:W-:Y:S02]  /*3a70*/  SHF.L.U64.HI R2, R28.reuse, 0x2, R7 ;  /* 0x000000021c027819 */ /* 0x040fe40000010207 */
[----:B------:R-:W-:Y:S01]  /*3a80*/  SHF.L.U32 R3, R28, 0x2, RZ ;  /* 0x000000021c037819 */ /* 0x000fe200000006ff */
[----:B------:R-:W-:Y:S02]  /*3a90*/  IMAD.SHL.U32 R242, R0, 0x8, RZ ;  /* 0x0000000800f27824 */ /* 0x000fe400078e00ff */
        /* <DEDUP_REMOVED lines=71> */
[----:B-----5:R-:W-:Y:S04]  /*3f10*/  STL [R1+0x8], R32 ;  /* 0x0000082001007387 */ /* 0x020fe80000100800 */
[----:B----4-:R-:W-:Y:S04]  /*3f20*/  STL [R1+0xc], R31 ;  /* 0x00000c1f01007387 */ /* 0x010fe80000100800 */
[----:B------:R-:W-:Y:S04]  /*3f30*/  STL [R1], R30 ;  /* 0x0000001e01007387 */ /* 0x000fe80000100800 */
[----:B------:R-:W-:Y:S04]  /*3f40*/  STL [R1+0x4], R29 ;  /* 0x0000041d01007387 */ /* 0x000fe80000100800 */
[----:B------:R2:W-:Y:S04]  /*3f50*/  STL [R1+0x30], R2 ;  /* 0x0000300201007387 */ /* 0x0005e80000100800 */
[----:B------:R3:W-:Y:S01]  /*3f60*/  STL [R1+0x2c], R3 ;  /* 0x00002c0301007387 */ /* 0x0007e20000100800 */
[----:B--2---:R-:W-:-:S05]  /*3f70*/  IMAD.SHL.U32 R2, R0, 0x10, RZ ;  /* 0x0000001000027824 */ /* 0x004fca00078e00ff */
[C---:B------:R-:W-:Y:S02]  /*3f80*/  IADD3 R4, R2.reuse, 0x20, RZ ;  /* 0x0000002002047810 */ /* 0x040fe40007ffe0ff */
[----:B---3--:R-:W-:Y:S02]  /*3f90*/  IADD3 R3, R2, 0x40, RZ ;  /* 0x0000004002037810 */ /* 0x008fe40007ffe0ff */
[----:B------:R-:W-:Y:S02]  /*3fa0*/  IADD3 R4, R242, R4, RZ ;  /* 0x00000004f2047210 */ /* 0x000fe40007ffe0ff */
        /* <DEDUP_REMOVED lines=17> */
[----:B--2---:R-:W-:-:S02]  /*40c0*/  IMAD.IADD R3, R242, 0x1, R3 ;  /* 0x00000001f2037824 */ /* 0x004fc400078e0203 */
[----:B---3--:R-:W-:-:S03]  /*40d0*/  IMAD.IADD R0, R242, 0x1, R2 ;  /* 0x00000001f2007824 */ /* 0x008fc600078e0202 */
[----:B------:R1:W-:Y:S04]  /*40e0*/  STL [R1+0x20], R3 ;  /* 0x0000200301007387 */ /* 0x0003e80000100800 */
[----:B------:R1:W-:Y:S02]  /*40f0*/  STL [R1+0x1c], R0 ;  /* 0x00001c0001007387 */ /* 0x0003e40000100800 */
.L_x_876:
[----:B------:R-:W0:Y:S01]  /*4100*/  LDGDEPBAR ;  /* 0x00000000000079af */ /* 0x000e220000000000 */
[C---:B-1----:R-:W-:Y:S01]  /*4110*/  IADD3 R0, R209.reuse, R215, RZ ;  /* 0x000000d7d1007210 */ /* 0x042fe20007ffe0ff */
        /* <DEDUP_REMOVED lines=152> */
[----:B---3--:R-:W3:Y:S09]  /*4aa0*/  LDL R13, [R1] ;  /* 0x00000000010d7983 */ /* 0x008ef20000100800 */
        /* <DEDUP_REMOVED lines=37> */
[-C--:B------:R-:W-:Y:S01]  /*4d00*/  @!P0 ISETP.GE.AND P3, PT, R0, R10.reuse, PT ;  /* 0x0000000a0000820c */ /* 0x080fe20003f66270 */
        /* <DEDUP_REMOVED lines=277> */
[----:B------:R-:W-:Y:S01]  /*5e60*/  FFMA.FTZ R0, -R188, R188, 1 ;  /* 0x3f800000bc007423 */ /* 0x000fe200000101bc */
[----:B------:R-:W-:Y:S03]  /*5e70*/  PLOP3.LUT P0, PT, PT, PT, UP3, 0x80, 0x0 ;  /* 0x000000000000781c */ /* 0x000fe60003f0f038 */
        /* <DEDUP_REMOVED lines=60> */
[----:B------:R-:W4:Y:S05]  /*6240*/  LDG.E R0, [R178.64+0xa0] ;  /* 0x0000a004b2007981 */ /* 0x000f2a000c1e1900 */
[C---:B------:R-:W-:Y:S02]  /*6250*/  FADD.FTZ R16, -R176.reuse, R16 ;  /* 0x00000010b0107221 */ /* 0x040fe40000010100 */
[----:B------:R-:W-:Y:S04]  /*6260*/  FADD.FTZ R17, -R176, R17 ;  /* 0x00000011b0117221 */ /* 0x000fe80000010100 */
[----:B------:R-:W-:Y:S01]  /*6270*/  FMUL.FTZ R17, R233, R17 ;  /* 0x00000011e9117220 */ /* 0x000fe20000410000 */
[-C--:B-1----:R-:W-:Y:S08]  /*6280*/  HMMA.16816.F32.BF16 R20, R168, R164.reuse, R20 ;  /* 0x000000a4a814723c */ /* 0x082ff00000041814 */
[C---:B------:R-:W-:Y:S07]  /*6290*/  HMMA.16816.F32.BF16 R24, R172.reuse, R164, R24 ;  /* 0x000000a4ac18723c */ /* 0x040fee0000041818 */
[----:B------:R-:W-:Y:S01]  /*62a0*/  FMUL.FTZ R164, R234, R16 ;  /* 0x00000010eaa47220 */ /* 0x000fe20000410000 */
[-C--:B------:R-:W-:Y:S04]  /*62b0*/  HMMA.16816.F32.BF16 R28, R172, R166.reuse, R28 ;  /* 0x000000a6ac1c723c */ /* 0x080fe8000004181c */
[----:B------:R-:W-:Y:S03]  /*62c0*/  FFMA.FTZ R16, -R190, R190, 1 ;  /* 0x3f800000be107423 */ /* 0x000fe600000101be */
[----:B------:R-:W-:Y:S01]  /*62d0*/  FMUL.FTZ R173, R177, R5 ;  /* 0x00000005b1ad7220 */ /* 0x000fe20000410000 */
[----:B------:R-:W-:Y:S04]  /*62e0*/  HMMA.16816.F32.BF16 R32, R168, R166, R32 ;  /* 0x000000a6a820723c */ /* 0x000fe80000041820 */
[----:B------:R-:W-:Y:S01]  /*62f0*/  FFMA.FTZ R5, -R186, R186, 1 ;  /* 0x3f800000ba057423 */ /* 0x000fe200000101ba */
[----:B------:R-:W-:Y:S01]  /*6300*/  MOV R186, R227 ;  /* 0x000000e300ba7202 */ /* 0x000fe20000000f00 */
[----:B------:R-:W-:Y:S02]  /*6310*/  FADD.FTZ R21, -R176, R21 ;  /* 0x00000015b0157221 */ /* 0x000fe40000010100 */
[----:B------:R-:W-:Y:S04]  /*6320*/  FMUL.FTZ R5, R5, c[0x0][0x2ec] ;  /* 0x0000bb0005057a20 */ /* 0x000fe80000410000 */
[----:B------:R-:W-:Y:S02]  /*6330*/  FMUL.FTZ R165, R229, R21 ;  /* 0x00000015e5a57220 */ /* 0x000fe40000410000 */
[----:B------:R-:W-:Y:S02]  /*6340*/  FMUL.FTZ R16, R16, c[0x0][0x2ec] ;  /* 0x0000bb0010107a20 */ /* 0x000fe40000410000 */
[----:B------:R-:W-:Y:S02]  /*6350*/  FMUL.FTZ R171, R17, R5 ;  /* 0x0000000511ab7220 */ /* 0x000fe40000410000 */
[----:B------:R-:W-:Y:S02]  /*6360*/  FFMA.FTZ R5, -R181, R181, 1 ;  /* 0x3f800000b5057423 */ /* 0x000fe400000101b5 */
[----:B------:R-:W-:Y:S02]  /*6370*/  FMUL.FTZ R172, R164, R16 ;  /* 0x00000010a4ac7220 */ /* 0x000fe40000410000 */
[----:B------:R-:W-:Y:S02]  /*6380*/  FFMA.FTZ R16, -R182, R182, 1 ;  /* 0x3f800000b6107423 */ /* 0x000fe400000101b6 */
[C---:B------:R-:W-:Y:S02]  /*6390*/  FADD.FTZ R21, -R176.reuse, R33 ;  /* 0x00000021b0157221 */ /* 0x040fe40000010100 */
[C---:B------:R-:W-:Y:S02]  /*63a0*/  FADD.FTZ R32, -R176.reuse, R32 ;  /* 0x00000020b0207221 */ /* 0x040fe40000010100 */
[----:B------:R-:W-:Y:S02]  /*63b0*/  FMUL.FTZ R21, R195, R21 ;  /* 0x00000015c3157220 */ /* 0x000fe40000410000 */
[----:B------:R-:W-:Y:S02]  /*63c0*/  FMUL.FTZ R5, R5, c[0x0][0x2ec] ;  /* 0x0000bb0005057a20 */ /* 0x000fe40000410000 */
[----:B------:R-:W-:Y:S02]  /*63d0*/  FADD.FTZ R20, -R176, R20 ;  /* 0x00000014b0147221 */ /* 0x000fe40000010100 */
[----:B------:R-:W-:Y:S02]  /*63e0*/  FMUL.FTZ R32, R198, R32 ;  /* 0x00000020c6207220 */ /* 0x000fe40000410000 */
[----:B------:R-:W-:Y:S01]  /*63f0*/  FFMA.FTZ R17, -R187, R187, 1 ;  /* 0x3f800000bb117423 */ /* 0x000fe200000101bb */
[----:B------:R-:W-:Y:S01]  /*6400*/  MOV R187, R226 ;  /* 0x000000e200bb7202 */ /* 0x000fe20000000f00 */
[----:B------:R-:W-:Y:S02]  /*6410*/  FMUL.FTZ R16, R16, c[0x0][0x2ec] ;  /* 0x0000bb0010107a20 */ /* 0x000fe40000410000 */
[----:B------:R-:W-:Y:S02]  /*6420*/  FMUL.FTZ R167, R21, R5 ;  /* 0x0000000515a77220 */ /* 0x000fe40000410000 */
[----:B------:R-:W-:Y:S02]  /*6430*/  FFMA.FTZ R5, -R203, R203, 1 ;  /* 0x3f800000cb057423 */ /* 0x000fe400000101cb */
[----:B------:R-:W-:Y:S02]  /*6440*/  FMUL.FTZ R166, R230, R20 ;  /* 0x00000014e6a67220 */ /* 0x000fe40000410000 */
[----:B------:R-:W-:Y:S02]  /*6450*/  FFMA.FTZ R20, -R189, R189, 1 ;  /* 0x3f800000bd147423 */ /* 0x000fe400000101bd */
[----:B------:R-:W-:Y:S02]  /*6460*/  FMUL.FTZ R17, R17, c[0x0][0x2ec] ;  /* 0x0000bb0011117a20 */ /* 0x000fe40000410000 */
[----:B------:R-:W-:Y:S02]  /*6470*/  FMUL.FTZ R168, R32, R16 ;  /* 0x0000001020a87220 */ /* 0x000fe40000410000 */
[----:B------:R-:W-:Y:S02]  /*6480*/  FMUL.FTZ R5, R5, c[0x0][0x2ec] ;  /* 0x0000bb0005057a20 */ /* 0x000fe40000410000 */
[----:B------:R-:W-:Y:S02]  /*6490*/  FFMA.FTZ R32, -R197, R197, 1 ;  /* 0x3f800000c5207423 */ /* 0x000fe400000101c5 */
[----:B------:R-:W-:Y:S02]  /*64a0*/  FMUL.FTZ R20, R20, c[0x0][0x2ec] ;  /* 0x0000bb0014147a20 */ /* 0x000fe40000410000 */
[----:B------:R-:W-:Y:S02]  /*64b0*/  FMUL.FTZ R169, R165, R17 ;  /* 0x00000011a5a97220 */ /* 0x000fe40000410000 */
[----:B------:R-:W-:Y:S02]  /*64c0*/  FMUL.FTZ R32, R32, c[0x0][0x2ec] ;  /* 0x0000bb0020207a20 */ /* 0x000fe40000410000 */
[----:B------:R-:W-:Y:S02]  /*64d0*/  FFMA.FTZ R164, -R185, R185, 1 ;  /* 0x3f800000b9a47423 */ /* 0x000fe400000101b9 */
[----:B------:R-:W-:Y:S02]  /*64e0*/  FMUL.FTZ R170, R166, R20 ;  /* 0x00000014a6aa7220 */ /* 0x000fe40000410000 */
[----:B------:R-:W-:Y:S02]  /*64f0*/  FMUL.FTZ R164, R164, c[0x0][0x2ec] ;  /* 0x0000bb00a4a47a20 */ /* 0x000fe40000410000 */
[----:B------:R-:W-:Y:S02]  /*6500*/  FFMA.FTZ R33, -R199, R199, 1 ;  /* 0x3f800000c7217423 */ /* 0x000fe400000101c7 */
[----:B------:R-:W-:Y:S02]  /*6510*/  FFMA.FTZ R21, -R244, R244, 1 ;  /* 0x3f800000f4157423 */ /* 0x000fe400000101f4 */
[----:B------:R-:W-:Y:S02]  /*6520*/  FMUL.FTZ R33, R33, c[0x0][0x2ec] ;  /* 0x0000bb0021217a20 */ /* 0x000fe40000410000 */
[----:B------:R-:W-:Y:S02]  /*6530*/  FMUL.FTZ R21, R21, c[0x0][0x2ec] ;  /* 0x0000bb0015157a20 */ /* 0x000fe40000410000 */
[----:B------:R-:W-:Y:S04]  /*6540*/  FFMA.FTZ R20, -R232, R232, 1 ;  /* 0x3f800000e8147423 */ /* 0x000fe800000101e8 */
[----:B------:R-:W-:Y:S02]  /*6550*/  FMUL.FTZ R20, R20, c[0x0][0x2ec] ;  /* 0x0000bb0014147a20 */ /* 0x000fe40000410000 */
[C---:B--2---:R-:W-:Y:S02]  /*6560*/  FADD.FTZ R7, -R4.reuse, R7 ;  /* 0x0000000704077221 */ /* 0x044fe40000010100 */
[----:B------:R-:W-:Y:S02]  /*6570*/  FADD.FTZ R16, -R4, R6 ;  /* 0x0000000604107221 */ /* 0x000fe40000010100 */
[----:B------:R-:W-:Y:S02]  /*6580*/  FFMA.FTZ R6, -R228, R228, 1 ;  /* 0x3f800000e4067423 */ /* 0x000fe400000101e4 */
[----:B------:R-:W-:Y:S02]  /*6590*/  FMUL.FTZ R7, R52, R7 ;  /* 0x0000000734077220 */ /* 0x000fe40000410000 */
[----:B------:R-:W-:Y:S01]  /*65a0*/  FADD.FTZ R18, -R4, R18 ;  /* 0x0000001204127221 */ /* 0x000fe20000010100 */
[----:B------:R1:W5:Y:S01]  /*65b0*/  LDL.LU R52, [R1+0xac] ;  /* 0x0000ac0001347983 */ /* 0x0003620000300800 */
[----:B------:R-:W-:Y:S02]  /*65c0*/  FMUL.FTZ R16, R245, R16 ;  /* 0x00000010f5107220 */ /* 0x000fe40000410000 */
[----:B------:R-:W-:Y:S02]  /*65d0*/  FMUL.FTZ R6, R6, c[0x0][0x2ec] ;  /* 0x0000bb0006067a20 */ /* 0x000fe40000410000 */
[----:B------:R-:W-:Y:S02]  /*65e0*/  FMUL.FTZ R165, R7, R5 ;  /* 0x0000000507a57220 */ /* 0x000fe40000410000 */
[----:B------:R-:W-:Y:S02]  /*65f0*/  FMUL.FTZ R5, R249, R18 ;  /* 0x00000012f9057220 */ /* 0x000fe40000410000 */
[C---:B------:R-:W-:Y:S02]  /*6600*/  FADD.FTZ R34, -R4.reuse, R34 ;  /* 0x0000002204227221 */ /* 0x040fe40000010100 */
[C---:B------:R-:W-:Y:S02]  /*6610*/  FADD.FTZ R35, -R4.reuse, R35 ;  /* 0x0000002304237221 */ /* 0x040fe40000010100 */
[----:B------:R-:W-:Y:S02]  /*6620*/  FADD.FTZ R19, -R4, R19 ;  /* 0x0000001304137221 */ /* 0x000fe40000010100 */
[----:B------:R-:W-:Y:S02]  /*6630*/  FMUL.FTZ R166, R16, R6 ;  /* 0x0000000610a67220 */ /* 0x000fe40000410000 */
[C---:B------:R-:W-:Y:S02]  /*6640*/  FADD.FTZ R16, -R4.reuse, R22 ;  /* 0x0000001604107221 */ /* 0x040fe40000010100 */
[----:B------:R-:W-:Y:S02]  /*6650*/  FADD.FTZ R17, -R4, R23 ;  /* 0x0000001704117221 */ /* 0x000fe40000010100 */
[----:B------:R-:W-:Y:S02]  /*6660*/  FMUL.FTZ R32, R5, R32 ;  /* 0x0000002005207220 */ /* 0x000fe40000410000 */
[----:B------:R-:W-:Y:S02]  /*6670*/  FMUL.FTZ R4, R236, R34 ;  /* 0x00000022ec047220 */ /* 0x000fe40000410000 */
[----:B------:R-:W-:Y:S02]  /*6680*/  FMUL.FTZ R5, R235, R35 ;  /* 0x00000023eb057220 */ /* 0x000fe40000410000 */
[----:B------:R-:W-:Y:S02]  /*6690*/  FFMA.FTZ R35, -R183, R183, 1 ;  /* 0x3f800000b7237423 */ /* 0x000fe400000101b7 */
[----:B------:R-:W-:Y:S02]  /*66a0*/  FFMA.FTZ R7, -R196, R196, 1 ;  /* 0x3f800000c4077423 */ /* 0x000fe400000101c4 */
[----:B------:R-:W-:Y:S02]  /*66b0*/  FMUL.FTZ R35, R35, c[0x0][0x2ec] ;  /* 0x0000bb0023237a20 */ /* 0x000fe40000410000 */
[----:B------:R-:W-:Y:S02]  /*66c0*/  FMUL.FTZ R164, R4, R164 ;  /* 0x000000a404a47220 */ /* 0x000fe40000410000 */
[----:B---3--:R-:W-:Y:S02]  /*66d0*/  FADD.FTZ R4, -R2, R8 ;  /* 0x0000000802047221 */ /* 0x008fe40000010100 */
[----:B------:R-:W-:Y:S02]  /*66e0*/  FMUL.FTZ R6, R248, R19 ;  /* 0x00000013f8067220 */ /* 0x000fe40000410000 */
[----:B------:R-:W-:Y:S02]  /*66f0*/  FMUL.FTZ R7, R7, c[0x0][0x2ec] ;  /* 0x0000bb0007077a20 */ /* 0x000fe40000410000 */
[----:B------:R-:W-:Y:S02]  /*6700*/  FMUL.FTZ R35, R5, R35 ;  /* 0x0000002305237220 */ /* 0x000fe40000410000 */
[----:B------:R-:W-:Y:S02]  /*6710*/  FADD.FTZ R5, -R2, R9 ;  /* 0x0000000902057221 */ /* 0x000fe40000010100 */
[----:B------:R-:W-:Y:S02]  /*6720*/  FMUL.FTZ R4, R51, R4 ;  /* 0x0000000433047220 */ /* 0x000fe40000410000 */
[----:B------:R-:W-:Y:S01]  /*6730*/  FMUL.FTZ R17, R246, R17 ;  /* 0x00000011f6117220 */ /* 0x000fe20000410000 */
        /* <DEDUP_REMOVED lines=75> */
[----:B------:R-:W-:Y:S01]  /*6bf0*/  FFMA.FTZ R34, -R200, R200, 1 ;  /* 0x3f800000c8227423 */ /* 0x000fe200000101c8 */
[----:B------:R1:W5:Y:S01]  /*6c00*/  LDL.LU R37, [R1+0x70] ;  /* 0x0000700001257983 */ /* 0x0003620000300800 */
[----:B------:R-:W-:Y:S02]  /*6c10*/  FMUL.FTZ R16, R247, R16 ;  /* 0x00000010f7107220 */ /* 0x000fe40000410000 */
[----:B------:R-:W-:Y:S01]  /*6c20*/  FMUL.FTZ R34, R34, c[0x0][0x2ec] ;  /* 0x0000bb0022227a20 */ /* 0x000fe20000410000 */
[----:B------:R1:W5:Y:S01]  /*6c30*/  LDL.LU R36, [R1+0x6c] ;  /* 0x00006c0001247983 */ /* 0x0003620000300800 */
[----:B------:R-:W-:Y:S01]  /*6c40*/  FMUL.FTZ R5, R242, R5 ;  /* 0x00000005f2057220 */ /* 0x000fe20000410000 */
[----:B------:R-:W-:Y:S01]  /*6c50*/  MOV R242, c[0x0][0x22c] ;  /* 0x00008b0000f27a02 */ /* 0x000fe20000000f00 */
[----:B------:R-:W-:Y:S02]  /*6c60*/  FMUL.FTZ R34, R16, R34 ;  /* 0x0000002210227220 */ /* 0x000fe40000410000 */
[----:B------:R-:W-:Y:S02]  /*6c70*/  FFMA.FTZ R13, -R250, R250, 1 ;  /* 0x3f800000fa0d7423 */ /* 0x000fe400000101fa */
[----:B------:R-:W-:Y:S02]  /*6c80*/  FFMA.FTZ R18, -R240, R240, 1 ;  /* 0x3f800000f0127423 */ /* 0x000fe400000101f0 */
        /* <DEDUP_REMOVED lines=36> */
.L_x_874:
[----:B-1----:R-:W-:Y:S01]  /*6ed0*/  F2FP.BF16.PACK_AB R12, R173, R180 ;  /* 0x000000b4ad0c723e */ /* 0x002fe200000010ff */
[----:B------:R1:W5:Y:S01]  /*6ee0*/  LDL R185, [R1+0x28] ;  /* 0x0000280001b97983 */ /* 0x0003620000100800 */
        /* <DEDUP_REMOVED lines=34> */
[----:B---3--:R-:W-:Y:S04]  /*7110*/  IADD3 R16, R0, 0x8000, RZ ;  /* 0x0000800000107810 */ /* 0x008fe80007ffe0ff */
[----:B------:R-:W-:Y:S01]  /*7120*/  @P1 IADD3 R2, R16, -0x40, RZ ;  /* 0xffffffc010021810 */ /* 0x000fe20007ffe0ff */
[----:B------:R-:W-:Y:S05]  /*7130*/  LDSM.16.MT88.4 R4, [R205+0x20000] ;  /* 0x02000000cd04783b */ /* 0x000fea0000004200 */
[----:B------:R-:W2:Y:S05]  /*7140*/  LDSM.16.MT88.4 R8, [R0+0x8000] ;  /* 0x008000000008783b */ /* 0x000eaa0000004200 */
[----:B------:R-:W3:Y:S05]  /*7150*/  LDSM.16.MT88.4 R12, [R205+0x22000] ;  /* 0x02200000cd0c783b */ /* 0x000eea0000004200 */
[----:B------:R-:W4:Y:S05]  /*7160*/  LDSM.16.MT88.4 R16, [R2] ;  /* 0x000000000210783b */ /* 0x000f2a0000004200 */
        /* <DEDUP_REMOVED lines=8> */
[C---:B---3--:R-:W-:Y:S08]  /*71f0*/  HMMA.16816.F32.BF16 R40, R12.reuse, R8, R40 ;  /* 0x000000080c28723c */ /* 0x048ff00000041828 */
[-C--:B------:R-:W-:Y:S08]  /*7200*/  HMMA.16816.F32.BF16 R44, R12, R10.reuse, R44 ;  /* 0x0000000a0c2c723c */ /* 0x080ff0000004182c */
[C---:B------:R-:W-:Y:S01]  /*7210*/  HMMA.16816.F32.BF16 R48, R4.reuse, R10, R48 ;  /* 0x0000000a0430723c */ /* 0x040fe20000041830 */
[----:B------:R-:W2:Y:S07]  /*7220*/  LDSM.16.MT88.4 R8, [R205+0x20800] ;  /* 0x02080000cd08783b */ /* 0x000eae0000004200 */
[-C--:B----4-:R-:W-:Y:S08]  /*7230*/  HMMA.16816.F32.BF16 R52, R4, R16.reuse, R52 ;  /* 0x000000100434723c */ /* 0x090ff00000041834 */
[C---:B------:R-:W-:Y:S08]  /*7240*/  HMMA.16816.F32.BF16 R56, R12.reuse, R16, R56 ;  /* 0x000000100c38723c */ /* 0x040ff00000041838 */
[-C--:B------:R-:W-:Y:S08]  /*7250*/  HMMA.16816.F32.BF16 R60, R12, R18.reuse, R60 ;  /* 0x000000120c3c723c */ /* 0x080ff0000004183c */
[C---:B------:R-:W-:Y:S01]  /*7260*/  HMMA.16816.F32.BF16 R64, R4.reuse, R18, R64 ;  /* 0x000000120440723c */ /* 0x040fe20000041840 */
[----:B------:R-:W-:Y:S07]  /*7270*/  LDSM.16.MT88.4 R16, [R205+0x23000] ;  /* 0x02300000cd10783b */ /* 0x000fee0000004200 */
        /* <DEDUP_REMOVED lines=11> */
[----:B------:R-:W3:Y:S02]  /*7330*/  LDSM.16.MT88.4 R24, [R0+0xb000] ;  /* 0x00b000000018783b */ /* 0x000ee40000004200 */
        /* <DEDUP_REMOVED lines=36> */
[-C--:B--2---:R-:W-:Y:S08]  /*7580*/  HMMA.16816.F32.BF16 R84, R4, R28.reuse, R84 ;  /* 0x0000001c0454723c */ /* 0x084ff00000041854 */
        /* <DEDUP_REMOVED lines=27> */
[----:B------:R-:W-:Y:S02]  /*7740*/  SHF.L.U32 R0, R185, 0x1, RZ ;  /* 0x00000001b9007819 */ /* 0x000fe400000006ff */
        /* <DEDUP_REMOVED lines=10> */
.L_x_875:
        /* <DEDUP_REMOVED lines=9> */
[----:B------:R-:W-:Y:S04]  /*7880*/  IMAD.U32 R2, R2, -0x40, RZ ;  /* 0xffffffc002027824 */ /* 0x000fe800078e00ff */
[----:B------:R-:W4:Y:S01]  /*7890*/  LDSM.16.MT88.4 R164, [R204+0x4000] ;  /* 0x00400000cca4783b */ /* 0x000f220000004200 */
[C---:B------:R-:W-:Y:S04]  /*78a0*/  LEA R227, P2, R2.reuse, R186, 0x2 ;  /* 0x000000ba02e37211 */ /* 0x040fe800078410ff */
[----:B------:R-:W5:Y:S01]  /*78b0*/  LDL R193, [R1+0x40] ;  /* 0x0000400001c17983 */ /* 0x000f620000100800 */
[----:B------:R-:W-:Y:S01]  /*78c0*/  LEA.HI.X.SX32 R226, R2, R187, 0x2, P2 ;  /* 0x000000bb02e27211 */ /* 0x000fe200010f16ff */
[----:B------:R-:W-:Y:S03]  /*78d0*/  IMAD.MOV.U32 R2, RZ, RZ, R227 ;  /* 0x000000ffff027224 */ /* 0x000fe600078e00e3 */
[----:B------:R-:W-:Y:S05]  /*78e0*/  LDSM.16.M88.4 R168, [R208+0x1c000] ;  /* 0x01c00000d0a8783b */ /* 0x000fea0000000200 */
[----:B------:R-:W5:Y:S05]  /*78f0*/  LDL R191, [R1+0x44] ;  /* 0x0000440001bf7983 */ /* 0x000f6a0000100800 */
[----:B------:R-:W1:Y:S05]  /*7900*/  LDSM.16.MT88.4 R172, [R204+0x800] ;  /* 0x00080000ccac783b */ /* 0x000e6a0000004200 */
[----:B------:R1:W5:Y:S02]  /*7910*/  LDL R188, [R1+0xc] ;  /* 0x00000c0001bc7983 */ /* 0x0003640000100800 */
[-C--:B-12---:R-:W-:Y:S03]  /*7920*/  HMMA.16816.F32.BF16 R4, R32, R16.reuse, RZ ;  /* 0x000000102004723c */ /* 0x086fe600000418ff */
[----:B------:R-:W1:Y:S05]  /*7930*/  LDSM.16.M88.4 R176, [R208+0x1d000] ;  /* 0x01d00000d0b0783b */ /* 0x000e6a0000000200 */
[----:B------:R2:W2:Y:S01]  /*7940*/  LDL R0, [R1+0x4] ;  /* 0x0000040001007983 */ /* 0x0004a20000100800 */
[C---:B---3--:R-:W-:Y:S04]  /*7950*/  HMMA.16816.F32.BF16 R8, R28.reuse, R16, RZ ;  /* 0x000000101c08723c */ /* 0x048fe800000418ff */
[----:B------:R-:W3:Y:S04]  /*7960*/  LDSM.16.MT88.4 R180, [R204+0x4800] ;  /* 0x00480000ccb4783b */ /* 0x000ee80000004200 */
[-C--:B------:R-:W-:Y:S01]  /*7970*/  HMMA.16816.F32.BF16 R12, R28, R18.reuse, RZ ;  /* 0x000000121c0c723c */ /* 0x080fe200000418ff */
[----:B------:R1:W2:Y:S05]  /*7980*/  LDL R189, [R1] ;  /* 0x0000000001bd7983 */ /* 0x0002aa0000100800 */
        /* <DEDUP_REMOVED lines=65> */
[----:B------:R-:W2:Y:S05]  /*7da0*/  LDSM.16.MT88.4 R164, [R204+0x7000] ;  /* 0x00700000cca4783b */ /* 0x000eaa0000004200 */
[----:B------:R-:W-:Y:S02]  /*7db0*/  LDSM.16.M88.4 R172, [R3+0x1e000] ;  /* 0x01e0000003ac783b */ /* 0x000fe40000000200 */
[-C--:B-1----:R-:W-:Y:S01]  /*7dc0*/  HMMA.16816.F32.BF16 R4, R168, R176.reuse, R4 ;  /* 0x000000b0a804723c */ /* 0x082fe20000041804 */
[----:B---3--:R-:W-:Y:S04]  /*7dd0*/  IMAD.MOV.U32 R184, RZ, RZ, c[0x0][0x22c] ;  /* 0x00008b00ffb87624 */ /* 0x008fe800078e00ff */
[----:B------:R-:W-:Y:S04]  /*7de0*/  IMAD R184, R184, c[0x0][0x1c0], RZ ;  /* 0x00007000b8b87a24 */ /* 0x000fe800078e02ff */
[----:B------:R-:W-:Y:S01]  /*7df0*/  IMAD R184, R184, 0x30, RZ ;  /* 0x00000030b8b87824 */ /* 0x000fe200078e02ff */
[C---:B----4-:R-:W-:Y:S08]  /*7e00*/  HMMA.16816.F32.BF16 R8, R180.reuse, R176, R8 ;  /* 0x000000b0b408723c */ /* 0x050ff00000041808 */
[-C--:B------:R-:W-:Y:S08]  /*7e10*/  HMMA.16816.F32.BF16 R12, R180, R178.reuse, R12 ;  /* 0x000000b2b40c723c */ /* 0x080ff0000004180c */
[C---:B------:R-:W-:Y:S01]  /*7e20*/  HMMA.16816.F32.BF16 R16, R168.reuse, R178, R16 ;  /* 0x000000b2a810723c */ /* 0x040fe20000041810 */
[----:B------:R-:W1:Y:S07]  /*7e30*/  LDSM.16.MT88.4 R176, [R204+0x3800] ;  /* 0x00380000ccb0783b */ /* 0x000e6e0000004200 */
[-C--:B--2---:R-:W-:Y:S08]  /*7e40*/  HMMA.16816.F32.BF16 R20, R168, R164.reuse, R20 ;  /* 0x000000a4a814723c */ /* 0x084ff00000041814 */
[C---:B------:R-:W-:Y:S08]  /*7e50*/  HMMA.16816.F32.BF16 R24, R180.reuse, R164, R24 ;  /* 0x000000a4b418723c */ /* 0x040ff00000041818 */
[-C--:B------:R-:W-:Y:S01]  /*7e60*/  HMMA.16816.F32.BF16 R28, R180, R166.reuse, R28 ;  /* 0x000000a6b41c723c */ /* 0x080fe2000004181c */
[----:B------:R2:W3:Y:S07]  /*7e70*/  LDSM.16.M88.4 R180, [R3+0x1f000] ;  /* 0x01f0000003b4783b */ /* 0x0004ee0000000200 */
[----:B------:R-:W-:Y:S01]  /*7e80*/  HMMA.16816.F32.BF16 R32, R168, R166, R32 ;  /* 0x000000a6a820723c */ /* 0x000fe20000041820 */
[----:B------:R-:W4:Y:S06]  /*7e90*/  LDSM.16.MT88.4 R164, [R204+0x7800] ;  /* 0x00780000cca4783b */ /* 0x000f2c0000004200 */
[----:B-----5:R-:W-:Y:S01]  /*7ea0*/  @P0 IADD3 R168, P3, R193, UR10, RZ ;  /* 0x0000000ac1a80c10 */ /* 0x020fe2000ff7e0ff */
[----:B------:R-:W-:Y:S01]  /*7eb0*/  @UP3 UIADD3 UR10, UP1, UR10, -0x100, URZ ;  /* 0xffffff000a0a3890 */ /* 0x000fe2000ff3e03f */
[-C--:B-1----:R-:W-:Y:S05]  /*7ec0*/  HMMA.16816.F32.BF16 R4, R172, R176.reuse, R4 ;  /* 0x000000b0ac04723c */ /* 0x082fea0000041804 */
[----:B------:R-:W-:Y:S01]  /*7ed0*/  @P0 IADD3.X R169, R191, UR9, RZ, P3, !PT ;  /* 0x00000009bfa90c10 */ /* 0x000fe20009ffe4ff */
        /* <DEDUP_REMOVED lines=10> */
[----:B------:R1:W-:Y:S01]  /*7f80*/  RED.E.ADD.F32.FTZ.RN.STRONG.GPU [R2.64], R4 ;  /* 0x000000040200798e */ /* 0x0003e2000c10e784 */
        /* <DEDUP_REMOVED lines=9> */
[-C--:B------:R-:W-:Y:S02]  /*8020*/  LEA.HI.X.SX32 R165, R242, R3.reuse, 0x2, P2 ;  /* 0x00000003f2a57211 */ /* 0x080fe400010f16ff */
[CC--:B------:R-:W-:Y:S02]  /*8030*/  LEA R170, P2, R191.reuse, R2.reuse, 0x2 ;  /* 0x00000002bfaa7211 */ /* 0x0c0fe400078410ff */
[----:B------:R-:W-:Y:S01]  /*8040*/  HMMA.16816.F32.BF16 R32, R172, R166, R32 ;  /* 0x000000a6ac20723c */ /* 0x000fe20000041820 */
[----:B------:R4:W-:Y:S03]  /*8050*/  RED.E.ADD.F32.FTZ.RN.STRONG.GPU [R164.64], R5 ;  /* 0x00000005a400798e */ /* 0x0009e6000c10e784 */
[-C--:B------:R-:W-:Y:S02]  /*8060*/  LEA.HI.X.SX32 R171, R191, R3.reuse, 0x2, P2 ;  /* 0x00000003bfab7211 */ /* 0x080fe400010f16ff */
[CC--:B-1----:R-:W-:Y:S06]  /*8070*/  LEA R4, P2, R184.reuse, R2.reuse, 0x2 ;  /* 0x00000002b8047211 */ /* 0x0c2fec00078410ff */
[-C--:B----4-:R-:W-:Y:S01]  /*8080*/  LEA.HI.X.SX32 R5, R184, R3.reuse, 0x2, P2 ;  /* 0x00000003b8057211 */ /* 0x090fe200010f16ff */
[----:B--2---:R1:W-:Y:S05]  /*8090*/  @P0 STL [R1+0xc], R188 ;  /* 0x00000cbc01000387 */ /* 0x0043ea0000100800 */
[----:B-----5:R2:W-:Y:S05]  /*80a0*/  @P0 STL [R1+0x4], R0 ;  /* 0x0000040001000387 */ /* 0x0205ea0000100800 */
[----:B------:R-:W4:Y:S01]  /*80b0*/  LDL R178, [R1+0x24] ;  /* 0x0000240001b27983 */ /* 0x000f220000100800 */
[----:B-1----:R-:W-:Y:S04]  /*80c0*/  IMAD.MOV.U32 R188, RZ, RZ, c[0x0][0x22c] ;  /* 0x00008b00ffbc7624 */ /* 0x002fe800078e00ff */
[----:B------:R-:W-:Y:S01]  /*80d0*/  IMAD R188, R188, c[0x0][0x1c0], RZ ;  /* 0x00007000bcbc7a24 */ /* 0x000fe200078e02ff */
[----:B--2---:R-:W2:Y:S03]  /*80e0*/  LDL R0, [R1+0x18] ;  /* 0x0000180001007983 */ /* 0x004ea60000100800 */
[----:B------:R-:W-:Y:S02]  /*80f0*/  IMAD.SHL.U32 R188, R188, 0x10, RZ ;  /* 0x00000010bcbc7824 */ /* 0x000fe400078e00ff */
[----:B------:R1:W-:Y:S05]  /*8100*/  @P0 STL [R1], R189 ;  /* 0x000000bd01000387 */ /* 0x0003ea0000100800 */
[----:B---3--:R3:W-:Y:S01]  /*8110*/  @P0 STL [R1+0x8], R190 ;  /* 0x000008be01000387 */ /* 0x0087e20000100800 */
[CC--:B------:R-:W-:Y:S04]  /*8120*/  LEA R176, P0, R188.reuse, R2.reuse, 0x2 ;  /* 0x00000002bcb07211 */ /* 0x0c0fe800078010ff */
[-C--:B------:R-:W-:Y:S05]  /*8130*/  LEA.HI.X.SX32 R177, R188, R3.reuse, 0x2, P0 ;  /* 0x00000003bcb17211 */ /* 0x080fea00000f16ff */
[----:B------:R5:W-:Y:S05]  /*8140*/  RED.E.ADD.F32.FTZ.RN.STRONG.GPU [R176.64], R6 ;  /* 0x00000006b000798e */ /* 0x000bea000c10e784 */
        /* <DEDUP_REMOVED lines=22> */
[----:B------:R-:W-:Y:S02]  /*82b0*/  IADD3 R180, R189, 0x20, RZ ;  /* 0x00000020bdb47810 */ /* 0x000fe40007ffe0ff */
        /* <DEDUP_REMOVED lines=16> */
[-C--:B------:R-:W-:Y:S02]  /*83c0*/  LEA R6, P2, R181, R2.reuse, 0x2 ;  /* 0x00000002b5067211 */ /* 0x080fe400078410ff */
[----:B------:R-:W-:Y:S01]  /*83d0*/  IADD3 R179, R189, 0x20, RZ ;  /* 0x00000020bdb37810 */ /* 0x000fe20007ffe0ff */
[----:B------:R1:W-:Y:S01]  /*83e0*/  RED.E.ADD.F32.FTZ.RN.STRONG.GPU [R4.64], R18 ;  /* 0x000000120400798e */ /* 0x0003e2000c10e784 */
[-C--:B------:R-:W-:Y:S01]  /*83f0*/  LEA.HI.X.SX32 R7, R181, R3.reuse, 0x2, P2 ;  /* 0x00000003b5077211 */ /* 0x080fe200010f16ff */
[----:B------:R-:W-:Y:S01]  /*8400*/  IMAD.MOV.U32 R189, RZ, RZ, c[0x0][0x22c] ;  /* 0x00008b00ffbd7624 */ /* 0x000fe200078e00ff */
[-C--:B------:R-:W-:Y:S01]  /*8410*/  LEA R10, P0, R180, R2.reuse, 0x2 ;  /* 0x00000002b40a7211 */ /* 0x080fe200078010ff */
[----:B------:R-:W-:Y:S01]  /*8420*/  IMAD.IADD R179, R242, 0x1, R179 ;  /* 0x00000001f2b37824 */ /* 0x000fe200078e02b3 */
        /* <DEDUP_REMOVED lines=9> */
[----:B------:R-:W-:Y:S01]  /*84c0*/  IADD3 R170, R189, 0x40, RZ ;  /* 0x00000040bdaa7810 */ /* 0x000fe20007ffe0ff */
[C---:B------:R-:W-:Y:S01]  /*84d0*/  IMAD.IADD R17, R242.reuse, 0x1, R17 ;  /* 0x00000001f2117824 */ /* 0x040fe200078e0211 */
[-C--:B------:R-:W-:Y:S02]  /*84e0*/  LEA R8, P3, R179, R2.reuse, 0x2 ;  /* 0x00000002b3087211 */ /* 0x080fe400078610ff */
[----:B------:R-:W-:Y:S01]  /*84f0*/  IADD3 R169, R189, 0x40, RZ ;  /* 0x00000040bda97810 */ /* 0x000fe20007ffe0ff */
[C---:B------:R-:W-:Y:S01]  /*8500*/  IMAD.IADD R170, R242.reuse, 0x1, R170 ;  /* 0x00000001f2aa7824 */ /* 0x040fe200078e02aa */
        /* <DEDUP_REMOVED lines=25> */
[CC--:B------:R-:W-:Y:S01]  /*86a0*/  LEA R10, P0, R169.reuse, R2.reuse, 0x2 ;  /* 0x00000002a90a7211 */ /* 0x0c0fe200078010ff */
[----:B------:R-:W-:Y:S02]  /*86b0*/  RED.E.ADD.F32.FTZ.RN.STRONG.GPU [R4.64], R22 ;  /* 0x000000160400798e */ /* 0x000fe4000c10e784 */
[C---:B------:R-:W-:Y:S01]  /*86c0*/  IMAD.IADD R168, R242.reuse, 0x1, R168 ;  /* 0x00000001f2a87824 */ /* 0x040fe200078e02a8 */
        /* <DEDUP_REMOVED lines=16> */
[CC--:B-----5:R-:W-:Y:S02]  /*87d0*/  LEA R4, P0, R167.reuse, R2.reuse, 0x2 ;  /* 0x00000002a7047211 */ /* 0x0e0fe400078010ff */
        /* <DEDUP_REMOVED lines=334> */
.L_x_877:
        /* <DEDUP_REMOVED lines=18> */
.L_x_878:
[----:B-1----:R-:W2:Y:S01]  /*9de0*/  LDL.64 R2, [R1+0x58] ;  /* 0x0000580001027983 */ /* 0x002ea20000100a00 */
[----:B------:R-:W-:Y:S01]  /*9df0*/  IMAD.SHL.U32 R4, R185, 0x2, RZ ;  /* 0x00000002b9047824 */ /* 0x000fe200078e00ff */
        /* <DEDUP_REMOVED lines=54> */
.L_x_880:
[----:B-1-34-:R-:W-:Y:S05]  /*a160*/  BSYNC B0 ;  /* 0x0000000000007941 */ /* 0x01afea0003800000 */
.L_x_879:
        /* <DEDUP_REMOVED lines=16> */
.L_x_882:
[----:B------:R-:W-:Y:S05]  /*a270*/  BSYNC B0 ;  /* 0x0000000000007941 */ /* 0x000fea0003800000 */
.L_x_881:
        /* <DEDUP_REMOVED lines=16> */
.L_x_884:
[----:B------:R-:W-:Y:S05]  /*a380*/  BSYNC B0 ;  /* 0x0000000000007941 */ /* 0x000fea0003800000 */
.L_x_883:
        /* <DEDUP_REMOVED lines=16> */
.L_x_886:
[----:B------:R-:W-:Y:S05]  /*a490*/  BSYNC B0 ;  /* 0x0000000000007941 */ /* 0x000fea0003800000 */
.L_x_885:
        /* <DEDUP_REMOVED lines=25> */
.L_x_888:
[----:B------:R-:W-:Y:S05]  /*a630*/  BSYNC B0 ;  /* 0x0000000000007941 */ /* 0x000fea0003800000 */
.L_x_887:
        /* <DEDUP_REMOVED lines=14> */
.L_x_890:
[----:B------:R-:W-:Y:S05]  /*a720*/  BSYNC B0 ;  /* 0x0000000000007941 */ /* 0x000fea0003800000 */
.L_x_889:
        /* <DEDUP_REMOVED lines=14> */
.L_x_892:
[----:B------:R-:W-:Y:S05]  /*a810*/  BSYNC B0 ;  /* 0x0000000000007941 */ /* 0x000fea0003800000 */
.L_x_891:
        /* <DEDUP_REMOVED lines=12> */
.L_x_873:
[----:B------:R-:W-:Y:S05]  /*a8e0*/  BSYNC B1 ;  /* 0x0000000000017941 */ /* 0x000fea0003800000 */
.L_x_851:
        /* <DEDUP_REMOVED lines=11> */
.L_x_893:
[----:B------:R-:W-:Y:S05]  /*a9a0*/  EXIT ;  /* 0x000000000000794d */ /* 0x000fea0003800000 */
.L_x_895:
        /* <DEDUP_REMOVED lines=13> */
.L_x_1087:


//--------------------- .text._ZN5flash44flash_bwd_dq_dk_dv_loop_seqk_parallel_kernelI23Flash_bwd_kernel_traitsILi128ELi64ELi128ELi8ELi2ELi4ELi2ELb0ELb0EN7cutlass10bfloat16_tE19Flash_kernel_traitsILi128ELi64ELi128ELi8ES3_EELb1ELb1ELb0ELb1ELb0ELb0ELb0EEEvNS_16Flash_bwd_paramsE --------------------------
	.section	.text._ZN5flash44flash_bwd_dq_dk_dv_loop_seqk_parallel_kernelI23Flash_bwd_kernel_traitsILi128ELi64ELi128ELi8ELi2ELi4ELi2ELb0ELb0EN7cutlass10bfloat16_tE19Flash_kernel_traitsILi128ELi64ELi128ELi8ES3_EELb1ELb1ELb0ELb1ELb0ELb0ELb0EEEvNS_16Flash_bwd_paramsE,"ax",@progbits
	.sectioninfo	@"SHI_REGISTERS=255"
	.align	128
        .global         _ZN5flash44flash_bwd_dq_dk_dv_loop_seqk_parallel_kernelI23Flash_bwd_kernel_traitsILi128ELi64ELi128ELi8ELi2ELi4ELi2ELb0ELb0EN7cutlass10bfloat16_tE19Flash_kernel_traitsILi128ELi64ELi128ELi8ES3_EELb1ELb1ELb0ELb1ELb0ELb0ELb0EEEvNS_16Flash_bwd_paramsE
        .type           _ZN5flash44flash_bwd_dq_dk_dv_loop_seqk_parallel_kernelI23Flash_bwd_kernel_traitsILi128ELi64ELi128ELi8ELi2ELi4ELi2ELb0ELb0EN7cutlass10bfloat16_tE19Flash_kernel_traitsILi128ELi64ELi128ELi8ES3_EELb1ELb1ELb0ELb1ELb0ELb0ELb0EEEvNS_16Flash_bwd_paramsE,@function
        .size           _ZN5flash44flash_bwd_dq_dk_dv_loop_seqk_parallel_kernelI23Flash_bwd_kernel_traitsILi128ELi64ELi128ELi8ELi2ELi4ELi2ELb0ELb0EN7cutlass10bfloat16_tE19Flash_kernel_traitsILi128ELi64ELi128ELi8ES3_EELb1ELb1ELb0ELb1ELb0ELb0ELb0EEEvNS_16Flash_bwd_paramsE,(.L_x_1088 - _ZN5flash44flash_bwd_dq_dk_dv_loop_seqk_parallel_kernelI23Flash_bwd_kernel_traitsILi128ELi64ELi128ELi8ELi2ELi4ELi2ELb0ELb0EN7cutlass10bfloat16_tE19Flash_kernel_traitsILi128ELi64ELi128ELi8ES3_EELb1ELb1ELb0ELb1ELb0ELb0ELb0EEEvNS_16Flash_bwd_paramsE)
        .other          _ZN5flash44flash_bwd_dq_dk_dv_loop_seqk_parallel_kernelI23Flash_bwd_kernel_traitsILi128ELi64ELi128ELi8ELi2ELi4ELi2ELb0ELb0EN7cutlass10bfloat16_tE19Flash_kernel_traitsILi128ELi64ELi128ELi8ES3_EELb1ELb1ELb0ELb1ELb0ELb0ELb0EEEvNS_16Flash_bwd_paramsE,@"STO_CUDA_ENTRY STV_DEFAULT"
_ZN5flash44flash_bwd_dq_dk_dv_loop_seqk_parallel_kernelI23Flash_bwd_kernel_traitsILi128ELi64ELi128ELi8ELi2ELi4ELi2ELb0ELb0EN7cutlass10bfloat16_tE19Flash_kernel_traitsILi128ELi64ELi128ELi8ES3_EELb1ELb1ELb0ELb1ELb0ELb0ELb0EEEvNS_16Flash_bwd_paramsE:
.text._ZN5flash44flash_bwd_dq_dk_dv_loop_seqk_parallel_kernelI23Flash_bwd_kernel_traitsILi128ELi64ELi128ELi8ELi2ELi4ELi2ELb0ELb0EN7cutlass10bfloat16_tE19Flash_kernel_traitsILi128ELi64ELi128ELi8ES3_EELb1ELb1ELb0ELb1ELb0ELb0ELb0EEEvNS_16Flash_bwd_paramsE:
        /* <DEDUP_REMOVED lines=76> */
[----:B------:R-:W-:Y:S01]  /*04c0*/  ULDC UR51, c[0x0][0x224] ;  /* 0x0000890000337ab9 */ /* 0x000fe20000000800 */
        /* <DEDUP_REMOVED lines=10> */
[----:B------:R-:W-:-:S02]  /*0570*/  @UP5 UIMAD UR55, UR31, UR50, URZ ;  /* 0x000000321f3752a4 */ /* 0x000fc4000f8e023f */
[----:B------:R-:W-:Y:S02]  /*0580*/  ULDC.64 UR14, c[0x0][0x118] ;  /* 0x00004600000e7ab9 */ /* 0x000fe40000000a00 */
[----:B------:R-:W-:Y:S01]  /*0590*/  IMAD.IADD R18, R5, 0x1, -R0 ;  /* 0x0000000105127824 */ /* 0x000fe200078e0a00 */
[----:B------:R-:W-:Y:S01]  /*05a0*/  LOP3.LUT R0, R2, 0x1c0, RZ, 0xc0, !PT ;  /* 0x000001c002007812 */ /* 0x000fe200078ec0ff */
[----:B------:R-:W-:Y:S01]  /*05b0*/  IMAD.SHL.U32 R2, R9, 0x10, RZ ;  /* 0x0000001009027824 */ /* 0x000fe200078e00ff */
[----:B------:R-:W-:Y:S01]  /*05c0*/  SHF.R.S32.HI R5, RZ, 0x6, R12 ;  /* 0x00000006ff057819 */ /* 0x000fe2000001140c */
[----:B------:R-:W-:Y:S01]  /*05d0*/  ULOP3.LUT UR57, UR34, UR57, URZ, 0x3c, !UPT ;  /* 0x0000003922397292 */ /* 0x000fe2000f8e3c3f */
[C-C-:B------:R-:W-:Y:S01]  /*05e0*/  LOP3.LUT R217, R0.reuse, 0x8, R13.reuse, 0xf8, !PT ;  /* 0x0000000800d97812 */ /* 0x140fe200078ef80d */
[----:B------:R-:W-:Y:S01]  /*05f0*/  STL [R1+0x54], R18 ;  /* 0x0000541201007387 */ /* 0x000fe20000100800 */
[----:B------:R-:W-:Y:S01]  /*0600*/  LOP3.LUT R209, R0, 0x30, R2, 0xf8, !PT ;  /* 0x0000003000d17812 */ /* 0x000fe200078ef802 */
[----:B------:R-:W-:Y:S01]  /*0610*/  IMAD R2, R5, 0x800, R4 ;  /* 0x0000080005027824 */ /* 0x000fe200078e0204 */
[----:B------:R-:W-:Y:S01]  /*0620*/  SHF.R.U32.HI R3, RZ, 0x3, R0 ;  /* 0x00000003ff037819 */ /* 0x000fe20000011600 */
[----:B------:R-:W-:Y:S01]  /*0630*/  USHF.R.S32.HI UR58, URZ, 0x1f, UR34 ;  /* 0x0000001f3f3a7899 */ /* 0x000fe20008011422 */
[----:B------:R-:W-:Y:S01]  /*0640*/  LOP3.LUT R0, R6, 0x1, RZ, 0xc0, !PT ;  /* 0x0000000106007812 */ /* 0x000fe200078ec0ff */
[----:B------:R-:W-:Y:S01]  /*0650*/  UISETP.NE.AND UP6, UPT, UR8, URZ, UPT ;  /* 0x0000003f0800728c */ /* 0x000fe2000bfc5270 */
[----:B------:R-:W-:Y:S01]  /*0660*/  LOP3.LUT R217, R217, R3, RZ, 0x3c, !PT ;  /* 0x00000003d9d97212 */ /* 0x000fe200078e3cff */
[----:B------:R-:W-:Y:S01]  /*0670*/  USHF.R.S32.HI UR60, URZ, 0x1f, UR31 ;  /* 0x0000001f3f3c7899 */ /* 0x000fe2000801141f */
[----:B------:R-:W-:Y:S01]  /*0680*/  ISETP.NE.U32.AND P0, PT, R0, 0x1, PT ;  /* 0x000000010000780c */ /* 0x000fe20003f05070 */
[----:B------:R-:W-:Y:S01]  /*0690*/  IMAD.SHL.U32 R0, R8, 0x20, RZ ;  /* 0x0000002008007824 */ /* 0x000fe200078e00ff */
[----:B------:R-:W-:Y:S01]  /*06a0*/  LOP3.LUT R209, R209, 0x8, R13, 0xf8, !PT ;  /* 0x00000008d1d17812 */ /* 0x000fe200078ef80d */
[----:B------:R-:W-:Y:S01]  /*06b0*/  IMAD.IADD R217, R2, 0x1, R217 ;  /* 0x0000000102d97824 */ /* 0x000fe200078e02d9 */
[----:B------:R-:W-:Y:S01]  /*06c0*/  R2P PR, R6, 0x6 ;  /* 0x0000000606007804 */ /* 0x000fe20000000000 */
[C---:B------:R-:W-:Y:S01]  /*06d0*/  IMAD.SHL.U32 R2, R5.reuse, 0x8, RZ ;  /* 0x0000000805027824 */ /* 0x040fe200078e00ff */
        /* <DEDUP_REMOVED lines=16> */
[----:B------:R-:W-:Y:S01]  /*07e0*/  USHF.R.S32.HI UR59, URZ, 0x1f, UR34 ;  /* 0x0000001f3f3b7899 */ /* 0x000fe20008011422 */
[----:B------:R-:W-:Y:S01]  /*07f0*/  IMAD.SHL.U32 R209, R209, 0x2, RZ ;  /* 0x00000002d1d17824 */ /* 0x000fe200078e00ff */
[----:B------:R-:W-:Y:S01]  /*0800*/  LOP3.LUT R2, R2, 0x8, RZ, 0xc0, !PT ;  /* 0x0000000802027812 */ /* 0x000fe200078ec0ff */
[----:B------:R-:W-:Y:S01]  /*0810*/  UIMAD.WIDE.U32 UR40, UR36, UR42, URZ ;  /* 0x0000002a242872a5 */ /* 0x000fe2000f8e003f */
[----:B------:R-:W-:Y:S01]  /*0820*/  SHF.R.U32.HI R3, RZ, 0x3, R0 ;  /* 0x00000003ff037819 */ /* 0x000fe20000011600 */
[----:B------:R-:W-:Y:S01]  /*0830*/  UIMAD UR52, UR37, UR42, URZ ;  /* 0x0000002a253472a4 */ /* 0x000fe2000f8e023f */
[----:B------:R-:W-:Y:S01]  /*0840*/  LOP3.LUT R5, R0, 0x20, R5, 0xf8, !PT ;  /* 0x0000002000057812 */ /* 0x000fe200078ef805 */
[----:B------:R-:W-:Y:S01]  /*0850*/  USHF.R.S32.HI UR54, URZ, 0x1f, UR47 ;  /* 0x0000001f3f367899 */ /* 0x000fe2000801142f */
[----:B------:R-:W-:Y:S01]  /*0860*/  LOP3.LUT R9, R2, 0x10, R4, 0xf8, !PT ;  /* 0x0000001002097812 */ /* 0x000fe200078ef804 */
[----:B------:R-:W-:Y:S01]  /*0870*/  IMAD.SHL.U32 R4, R11, 0x40, RZ ;  /* 0x000000400b047824 */ /* 0x000fe200078e00ff */
[----:B------:R-:W-:Y:S01]  /*0880*/  LOP3.LUT R6, R3, R0, R2, 0x1e, !PT ;  /* 0x0000000003067212 */ /* 0x000fe200078e1e02 */
[----:B------:R-:W-:Y:S01]  /*0890*/  IMAD R0, R17, 0x400, R7 ;  /* 0x0000040011007824 */ /* 0x000fe200078e0207 */
[----:B------:R-:W-:Y:S01]  /*08a0*/  LOP3.LUT R2, R5, R3, RZ, 0x3c, !PT ;  /* 0x0000000305027212 */ /* 0x000fe200078e3cff */
[----:B------:R-:W-:Y:S01]  /*08b0*/  IMAD.SHL.U32 R3, R18, 0x40, RZ ;  /* 0x0000004012037824 */ /* 0x000fe200078e00ff */
[----:B------:R-:W-:Y:S01]  /*08c0*/  IADD3 R7, R238, 0x40, RZ ;  /* 0x00000040ee077810 */ /* 0x000fe20007ffe0ff */
[----:B------:R-:W-:Y:S01]  /*08d0*/  IMAD.SHL.U32 R5, R8, 0x8, RZ ;  /* 0x0000000808057824 */ /* 0x000fe200078e00ff */
[----:B------:R-:W-:Y:S01]  /*08e0*/  UIMAD UR51, UR5, UR51, URZ ;  /* 0x00000033053372a4 */ /* 0x000fe2000f8e023f */
[----:B------:R-:W-:Y:S01]  /*08f0*/  IMAD.IADD R234, R2, 0x1, R0 ;  /* 0x0000000102ea7824 */ /* 0x000fe200078e0200 */
[----:B------:R-:W-:Y:S01]  /*0900*/  LOP3.LUT R3, R3, 0x1c0, RZ, 0xc0, !PT ;  /* 0x000001c003037812 */ /* 0x000fe200078ec0ff */
[----:B------:R-:W-:Y:S01]  /*0910*/  IMAD.IADD R6, R12, 0x1, R6 ;  /* 0x000000010c067824 */ /* 0x000fe200078e0206 */
[----:B------:R-:W-:Y:S01]  /*0920*/  LOP3.LUT R0, R4, 0xfffffe00, RZ, 0xc0, !PT ;  /* 0xfffffe0004007812 */ /* 0x000fe200078ec0ff */
[----:B------:R1:W-:Y:S01]  /*0930*/  STL [R1+0x18], R7 ;  /* 0x0000180701007387 */ /* 0x0003e20000100800 */
[----:B------:R-:W-:Y:S01]  /*0940*/  LOP3.LUT R2, R3, 0x8, R5, 0xf8, !PT ;  /* 0x0000000803027812 */ /* 0x000fe200078ef805 */
[----:B------:R-:W-:Y:S01]  /*0950*/  IMAD.SHL.U32 R234, R234, 0x2, RZ ;  /* 0x00000002eaea7824 */ /* 0x000fe200078e00ff */
        /* <DEDUP_REMOVED lines=12> */
[----:B------:R-:W-:Y:S01]  /*0a20*/  SHF.R.S32.HI R2, RZ, 0x2, R16 ;  /* 0x00000002ff027819 */ /* 0x000fe20000011410 */
[----:B------:R-:W-:Y:S01]  /*0a30*/  IMAD.IADD R220, R5, 0x1, R220 ;  /* 0x0000000105dc7824 */ /* 0x000fe200078e02dc */
[----:B------:R-:W-:Y:S01]  /*0a40*/  LOP3.LUT R208, R208, R0, RZ, 0xfc, !PT ;  /* 0x00000000d0d07212 */ /* 0x000fe200078efcff */
[----:B------:R-:W-:Y:S01]  /*0a50*/  USHF.R.S32.HI UR48, URZ, 0x1f, UR44 ;  /* 0x0000001f3f307899 */ /* 0x000fe2000801142c */
[----:B------:R-:W-:Y:S01]  /*0a60*/  SHF.R.S32.HI R0, RZ, 0x3, R13 ;  /* 0x00000003ff007819 */ /* 0x000fe2000001140d */
[----:B------:R-:W-:Y:S01]  /*0a70*/  IMAD R5, R17, 0x10, R2 ;  /* 0x0000001011057824 */ /* 0x000fe200078e0202 */
[C---:B------:R-:W-:Y:S01]  /*0a80*/  SEL R0, R3.reuse, 0xffffffe0, !P4 ;  /* 0xffffffe003007807 */ /* 0x040fe20006000000 */
[----:B------:R-:W-:Y:S01]  /*0a90*/  UMOV UR39, 0xffffc000 ;  /* 0xffffc00000277882 */ /* 0x000fe20000000000 */
[----:B------:R-:W-:-:S02]  /*0aa0*/  SEL R2, R3, 0xffffffe0, !P1 ;  /* 0xffffffe003027807 */ /* 0x000fc40004800000 */
[C---:B------:R-:W-:Y:S01]  /*0ab0*/  SEL R3, R4.reuse, 0xffffffc0, !P2 ;  /* 0xffffffc004037807 */ /* 0x040fe20005000000 */
[----:B------:R2:W-:Y:S01]  /*0ac0*/  STL [R1+0x1c], R5 ;  /* 0x00001c0501007387 */ /* 0x0005e20000100800 */
[----:B------:R-:W-:Y:S01]  /*0ad0*/  IMAD R215, R217, 0x2, R0 ;  /* 0x00000002d9d77824 */ /* 0x000fe200078e0200 */
[----:B------:R-:W-:Y:S01]  /*0ae0*/  SEL R216, R4, 0xffffffc0, !P3 ;  /* 0xffffffc004d87807 */ /* 0x000fe20005800000 */
[----:B-1----:R-:W-:Y:S01]  /*0af0*/  IMAD.IADD R7, R2, 0x1, R6 ;  /* 0x0000000102077824 */ /* 0x002fe200078e0206 */
[----:B------:R-:W-:Y:S01]  /*0b00*/  STL [R1+0x48], R6 ;  /* 0x0000480601007387 */ /* 0x000fe20000100800 */
[--C-:B------:R-:W-:Y:S01]  /*0b10*/  IMAD.IADD R0, R6, 0x1, R3.reuse ;  /* 0x0000000106007824 */ /* 0x100fe200078e0203 */
[----:B------:R-:W-:Y:S01]  /*0b20*/  LEA R208, R208, 0xc000, 0x1 ;  /* 0x0000c000d0d07811 */ /* 0x000fe200078e08ff */
[----:B------:R-:W-:Y:S01]  /*0b30*/  IMAD.IADD R232, R234, 0x1, R2 ;  /* 0x00000001eae87824 */ /* 0x000fe200078e0202 */
[----:B------:R-:W-:Y:S01]  /*0b40*/  STL [R1+0x58], R7 ;  /* 0x0000580701007387 */ /* 0x000fe20000100800 */
[----:B------:R-:W-:-:S02]  /*0b50*/  IMAD.IADD R2, R7, 0x1, R3 ;  /* 0x0000000107027824 */ /* 0x000fc400078e0203 */
[----:B------:R-:W-:Y:S01]  /*0b60*/  IMAD R217, R217, 0x2, R216 ;  /* 0x00000002d9d97824 */ /* 0x000fe200078e02d8 */
[----:B------:R1:W-:Y:S01]  /*0b70*/  STL [R1+0x4c], R0 ;  /* 0x00004c0001007387 */ /* 0x0003e20000100800 */
[----:B------:R-:W-:Y:S02]  /*0b80*/  IMAD.IADD R216, R216, 0x1, R215 ;  /* 0x00000001d8d87824 */ /* 0x000fe400078e02d7 */
[----:B------:R-:W-:Y:S01]  /*0b90*/  IMAD.IADD R233, R233, 0x1, R232 ;  /* 0x00000001e9e97824 */ /* 0x000fe200078e02e8 */
[C---:B--2---:R-:W-:Y:S02]  /*0ba0*/  IADD3 R5, R6.reuse, 0x420, RZ ;  /* 0x0000042006057810 */ /* 0x044fe40007ffe0ff */
[----:B------:R-:W-:-:S05]  /*0bb0*/  @P1 IADD3 R5, R6, 0x3e0, RZ ;  /* 0x000003e006051810 */ /* 0x000fca0007ffe0ff */
[----:B------:R2:W-:Y:S04]  /*0bc0*/  STL [R1+0x64], R5 ;  /* 0x0000640501007387 */ /* 0x0005e80000100800 */
[----:B------:R2:W-:Y:S01]  /*0bd0*/  STL [R1+0x5c], R2 ;  /* 0x00005c0201007387 */ /* 0x0005e20000100800 */
[----:B-1----:R-:W-:-:S05]  /*0be0*/  IMAD.IADD R0, R3, 0x1, R5 ;  /* 0x0000000103007824 */ /* 0x002fca00078e0205 */
[----:B----4-:R2:W-:Y:S02]  /*0bf0*/  STL [R1+0x60], R0 ;  /* 0x0000600001007387 */ /* 0x0105e40000100800 */
.L_x_966:
        /* <DEDUP_REMOVED lines=16> */
[----:B------:R-:W-:Y:S01]  /*0d00*/  IMAD.U32 R3, RZ, RZ, UR5 ;  /* 0x00000005ff037e24 */ /* 0x000fe2000f8e00ff */
        /* <DEDUP_REMOVED lines=36> */
.L_x_896:
        /* <DEDUP_REMOVED lines=59> */
.L_x_898:
        /* <DEDUP_REMOVED lines=18> */
.L_x_899:
        /* <DEDUP_REMOVED lines=71> */
.L_x_900:
[----:B------:R-:W-:Y:S02]  /*1890*/  UMOV UR6, UR51 ;  /* 0x0000003300067c82 */ /* 0x000fe40008000000 */
.L_x_901:
[----:B------:R-:W1:Y:S01]  /*18a0*/  S2R R19, SR_TID.X ;  /* 0x0000000000137919 */ /* 0x000e620000002100 */
[----:B------:R-:W-:Y:S01]  /*18b0*/  UIADD3 UR4, UP4, UP3, UR4, UR45, UR47 ;  /* 0x0000002d04047290 */ /* 0x000fe2000fb9e02f */
[----:B------:R-:W-:Y:S01]  /*18c0*/  SHF.R.S32.HI R239, RZ, 0x1f, R238 ;  /* 0x0000001fffef7819 */ /* 0x000fe200000114ee */
[----:B------:R-:W-:Y:S01]  /*18d0*/  UMOV UR12, 0x4 ;  /* 0x00000004000c7882 */ /* 0x000fe20000000000 */
[----:B------:R-:W2:Y:S01]  /*18e0*/  S2R R20, SR_TID.X ;  /* 0x0000000000147919 */ /* 0x000ea20000002100 */
[----:B------:R-:W-:Y:S01]  /*18f0*/  UIADD3 UR17, UP2, UP1, UR11, UR4, UR17 ;  /* 0x000000040b117290 */ /* 0x000fe2000f95e011 */
[----:B------:R-:W-:Y:S01]  /*1900*/  IMAD.U32 R6, RZ, RZ, UR10 ;  /* 0x0000000aff067e24 */ /* 0x000fe2000f8e00ff */
[----:B------:R-:W-:Y:S01]  /*1910*/  UIADD3.X UR4, UR7, UR49, UR54, UP4, UP3 ;  /* 0x0000003107047290 */ /* 0x000fe2000a7e6436 */
[----:B------:R-:W3:Y:S01]  /*1920*/  S2R R13, SR_TID.X ;  /* 0x00000000000d7919 */ /* 0x000ee20000002100 */
[----:B------:R-:W-:Y:S01]  /*1930*/  UIADD3 UR16, UR10, UR16, URZ ;  /* 0x000000100a107290 */ /* 0x000fe2000fffe03f */
[----:B------:R-:W-:Y:S01]  /*1940*/  BSSY B1, `(.L_x_897) ;  /* 0x0000aa8000017945 */ /* 0x000fe20003800000 */
[----:B------:R-:W-:-:S03]  /*1950*/  UIADD3.X UR11, UR8, UR4, UR9, UP2, UP1 ;  /* 0x00000004080b7290 */ /* 0x000fc600097e2409 */
[----:B------:R-:W-:Y:S02]  /*1960*/  ULDC.64 UR4, c[0x0][0x1a8] ;  /* 0x00006a0000047ab9 */ /* 0x000fe40000000a00 */
[----:B------:R-:W-:-:S04]  /*1970*/  UIMAD UR4, UR58, UR4, URZ ;  /* 0x000000043a0472a4 */ /* 0x000fc8000f8e023f */
[----:B------:R-:W-:-:S03]  /*1980*/  UIMAD UR9, UR34, UR5, UR4 ;  /* 0x00000005220972a4 */ /* 0x000fc6000f8e0204 */
[----:B------:R-:W-:Y:S01]  /*1990*/  ULDC.64 UR4, c[0x0][0x378] ;  /* 0x0000de0000047ab9 */ /* 0x000fe20000000a00 */
[----:B-1----:R-:W-:Y:S01]  /*19a0*/  SHF.R.S32.HI R19, RZ, 0x1f, R19 ;  /* 0x0000001fff137819 */ /* 0x002fe20000011413 */
[----:B------:R-:W-:-:S03]  /*19b0*/  UIMAD UR4, UR58, UR4, URZ ;  /* 0x000000043a0472a4 */ /* 0x000fc6000f8e023f */
[----:B--2---:R-:W-:Y:S01]  /*19c0*/  LEA.HI R19, R19, R20, RZ, 0x3 ;  /* 0x0000001413137211 */ /* 0x004fe200078f18ff */
[----:B------:R-:W-:-:S03]  /*19d0*/  UIMAD UR8, UR34, UR5, UR4 ;  /* 0x00000005220872a4 */ /* 0x000fc6000f8e0204 */
[----:B------:R-:W-:Y:S01]  /*19e0*/  SHF.R.S32.HI R19, RZ, 0x3, R19 ;  /* 0x00000003ff137819 */ /* 0x000fe20000011413 */
[----:B------:R-:W-:Y:S02]  /*19f0*/  ULDC.64 UR4, c[0x0][0x370] ;  /* 0x0000dc0000047ab9 */ /* 0x000fe40000000a00 */
[----:B------:R-:W-:Y:S01]  /*1a00*/  UIMAD UR4, UR19, UR4, URZ ;  /* 0x00000004130472a4 */ /* 0x000fe2000f8e023f */
[----:B------:R-:W-:Y:S02]  /*1a10*/  SHF.R.S32.HI R16, RZ, 0x1f, R19 ;  /* 0x0000001fff107819 */ /* 0x000fe40000011413 */
[----:B------:R-:W-:Y:S01]  /*1a20*/  IADD3 R0, P0, R19, UR10, RZ ;  /* 0x0000000a13007c10 */ /* 0x000fe2000ff1e0ff */
[----:B------:R-:W-:Y:S02]  /*1a30*/  UIMAD UR7, UR10, UR5, UR4 ;  /* 0x000000050a0772a4 */ /* 0x000fe4000f8e0204 */
[----:B------:R-:W-:Y:S01]  /*1a40*/  UIADD3 UR4, UR10, UR6, URZ ;  /* 0x000000060a047290 */ /* 0x000fe2000fffe03f */
[----:B------:R-:W-:Y:S01]  /*1a50*/  IADD3.X R5, R16, UR19, RZ, P0, !PT ;  /* 0x0000001310057c10 */ /* 0x000fe200087fe4ff */
[----:B------:R-:W-:Y:S01]  /*1a60*/  IMAD.WIDE.U32 R2, R0, c[0x0][0x190], R238 ;  /* 0x0000640000027a25 */ /* 0x000fe200078e00ee */
[----:B------:R-:W-:-:S03]  /*1a70*/  UIADD3 UR10, UR33, -0x1, URZ ;  /* 0xffffffff210a7890 */ /* 0x000fc6000fffe03f */
[----:B------:R-:W-:Y:S01]  /*1a80*/  IMAD R5, R5, c[0x0][0x190], RZ ;  /* 0x0000640005057a24 */ /* 0x000fe200078e02ff */
[----:B------:R-:W-:Y:S01]  /*1a90*/  IADD3 R4, P0, R2, UR35, RZ ;  /* 0x0000002302047c10 */ /* 0x000fe2000ff1e0ff */
[----:B------:R-:W-:Y:S01]  /*1aa0*/  ULDC UR35, c[0x0][0x2e8] ;  /* 0x0000ba0000237ab9 */ /* 0x000fe20000000800 */
[----:B------:R-:W-:Y:S02]  /*1ab0*/  IMAD R9, R16, c[0x0][0x370], RZ ;  /* 0x0000dc0010097a24 */ /* 0x000fe400078e02ff */
[----:B------:R-:W-:Y:S02]  /*1ac0*/  IMAD R0, R0, c[0x0][0x194], R5 ;  /* 0x0000650000007a24 */ /* 0x000fe400078e0205 */
[----:B------:R-:W-:-:S03]  /*1ad0*/  IMAD R9, R19, c[0x0][0x374], R9 ;  /* 0x0000dd0013097a24 */ /* 0x000fc600078e0209 */
[----:B------:R-:W-:Y:S02]  /*1ae0*/  IADD3.X R5, R3, UR32, R0, P0, !PT ;  /* 0x0000002003057c10 */ /* 0x000fe400087fe400 */
[----:B------:R-:W-:Y:S01]  /*1af0*/  IADD3 R2, P0, R238, UR18, RZ ;  /* 0x00000012ee027c10 */ /* 0x000fe2000ff1e0ff */
[----:B------:R-:W-:Y:S01]  /*1b00*/  ULDC.64 UR18, c[0x0][0x3c8] ;  /* 0x0000f20000127ab9 */ /* 0x000fe20000000a00 */
[----:B---3--:R-:W-:Y:S01]  /*1b10*/  SHF.R.S32.HI R0, RZ, 0x1f, R13 ;  /* 0x0000001fff007819 */ /* 0x008fe2000001140d */
[----:B------:R-:W-:Y:S01]  /*1b20*/  UIMAD.WIDE UR4, UR4, UR12, UR18 ;  /* 0x0000000c040472a5 */ /* 0x000fe2000f8e0212 */
[----:B------:R-:W-:Y:S02]  /*1b30*/  IADD3.X R3, R239, UR20, RZ, P0, !PT ;  /* 0x00000014ef037c10 */ /* 0x000fe400087fe4ff */
[----:B------:R-:W-:-:S03]  /*1b40*/  LEA.HI R0, R0, R13, RZ, 0x5 ;  /* 0x0000000d00007211 */ /* 0x000fc600078f28ff */
[----:B------:R-:W-:Y:S01]  /*1b50*/  IMAD.WIDE.U32 R2, R6, c[0x0][0x370], R2 ;  /* 0x0000dc0006027a25 */ /* 0x000fe200078e0002 */
[----:B------:R-:W-:Y:S01]  /*1b60*/  UMOV UR19, UR4 ;  /* 0x0000000400137c82 */ /* 0x000fe20008000000 */
[----:B------:R-:W-:Y:S01]  /*1b70*/  LOP3.LUT R7, R0, 0xffffffe0, RZ, 0xc0, !PT ;  /* 0xffffffe000077812 */ /* 0x000fe200078ec0ff */
[----:B------:R-:W-:Y:S01]  /*1b80*/  UIADD3 UR4, -UR13, UR21, UR25 ;  /* 0x000000150d047290 */ /* 0x000fe2000fffe119 */
[----:B------:R-:W-:Y:S01]  /*1b90*/  SHF.R.S32.HI R0, RZ, 0x5, R0 ;  /* 0x00000005ff007819 */ /* 0x000fe20000011400 */
[----:B------:R-:W-:Y:S01]  /*1ba0*/  UMOV UR18, UR5 ;  /* 0x0000000500127c82 */ /* 0x000fe20008000000 */
[----:B------:R-:W-:Y:S01]  /*1bb0*/  IADD3 R3, R3, UR7, RZ ;  /* 0x0000000703037c10 */ /* 0x000fe2000fffe0ff */
[----:B------:R-:W-:Y:S01]  /*1bc0*/  UIADD3 UR4, UR4, -UR35, URZ ;  /* 0x8000002304047290 */ /* 0x000fe2000fffe03f */
[----:B------:R-:W-:Y:S01]  /*1bd0*/  IMAD.IADD R13, R13, 0x1, -R7 ;  /* 0x000000010d0d7824 */ /* 0x000fe200078e0a07 */
[----:B------:R-:W-:Y:S01]  /*1be0*/  ULDC.64 UR6, c[0x0][0x200] ;  /* 0x0000800000067ab9 */ /* 0x000fe20000000a00 */
[----:B------:R-:W-:Y:S01]  /*1bf0*/  IMAD.U32 R6, RZ, RZ, UR34 ;  /* 0x00000022ff067e24 */ /* 0x000fe2000f8e00ff */
[----:B------:R-:W-:Y:S01]  /*1c00*/  USHF.R.S32.HI UR5, URZ, 0x1f, UR4 ;  /* 0x0000001f3f057899 */ /* 0x000fe20008011404 */
[----:B------:R-:W-:-:S02]  /*1c10*/  IMAD R0, R0, UR46, R13 ;  /* 0x0000002e00007c24 */ /* 0x000fc4000f8e020d */
[----:B------:R-:W-:Y:S01]  /*1c20*/  IMAD.WIDE.U32 R2, R6, c[0x0][0x378], R2 ;  /* 0x0000de0006027a25 */ /* 0x000fe200078e0002 */
[----:B------:R-:W-:Y:S02]  /*1c30*/  ULEA.HI UR4, UR5, UR4, URZ, 0x6 ;  /* 0x0000000405047291 */ /* 0x000fe4000f8f303f */
[----:B------:R-:W-:Y:S01]  /*1c40*/  IADD3 R7, P0, R0, UR17, RZ ;  /* 0x0000001100077c10 */ /* 0x000fe2000ff1e0ff */
[----:B------:R-:W-:Y:S01]  /*1c50*/  IMAD.WIDE.U32 R4, R6, c[0x0][0x1a8], R4 ;  /* 0x00006a0006047a25 */ /* 0x000fe200078e0004 */
[----:B------:R-:W-:Y:S01]  /*1c60*/  USHF.R.S32.HI UR4, URZ, 0x6, UR4 ;  /* 0x000000063f047899 */ /* 0x000fe20008011404 */
[----:B------:R-:W-:Y:S01]  /*1c70*/  IADD3 R3, R3, UR8, RZ ;  /* 0x0000000803037c10 */ /* 0x000fe2000fffe0ff */
[----:B------:R-:W-:Y:S01]  /*1c80*/  UIMAD.WIDE UR16, UR16, UR12, UR6 ;  /* 0x0000000c101072a5 */ /* 0x000fe2000f8e0206 */
[----:B------:R-:W-:Y:S01]  /*1c90*/  LEA.HI.X.SX32 R0, R0, UR11, 0x1, P0 ;  /* 0x0000000b00007c11 */ /* 0x000fe200080f0eff */
[----:B------:R-:W-:Y:S01]  /*1ca0*/  UISETP.LT.AND UP1, UPT, URZ, UR4, UPT ;  /* 0x000000043f00728c */ /* 0x000fe2000bf21270 */
[----:B------:R-:W-:Y:S01]  /*1cb0*/  LEA R224, P0, R7, c[0x0][0x350], 0x2 ;  /* 0x0000d40007e07a11 */ /* 0x000fe200078010ff */
[----:B------:R-:W-:Y:S01]  /*1cc0*/  IMAD.WIDE.U32 R2, R19, c[0x0][0x370], R2 ;  /* 0x0000dc0013027a25 */ /* 0x000fe200078e0002 */
[----:B------:R-:W-:Y:S01]  /*1cd0*/  IADD3 R10, R5, UR9, RZ ;  /* 0x00000009050a7c10 */ /* 0x000fe2000fffe0ff */
[----:B------:R-:W-:Y:S01]  /*1ce0*/  USEL UR20, URZ, UR4, !UP1 ;  /* 0x000000043f147287 */ /* 0x000fe2000c800000 */
[----:B------:R-:W-:Y:S01]  /*1cf0*/  LEA.HI.X R225, R7, c[0x0][0x354], R0, 0x2, P0 ;  /* 0x0000d50007e17a11 */ /* 0x000fe200000f1400 */
[----:B------:R-:W-:Y:S01]  /*1d00*/  IMAD.IADD R9, R3, 0x1, R9 ;  /* 0x0000000103097824 */ /* 0x000fe200078e0209 */
[----:B------:R-:W-:Y:S01]  /*1d10*/  LEA R242, P3, R4, c[0x0][0x160], 0x1 ;  /* 0x0000580004f27a11 */ /* 0x000fe200078608ff */
[----:B------:R-:W-:Y:S01]  /*1d20*/  UISETP.GT.AND UP1, UPT, UR33, UR20, UPT ;  /* 0x000000142100728c */ /* 0x000fe2000bf24270 */
[----:B------:R-:W-:-:S02]  /*1d30*/  LEA R240, P2, R2, c[0x0][0x330], 0x1 ;  /* 0x0000cc0002f07a11 */ /* 0x000fc400078408ff */
[----:B------:R-:W-:Y:S02]  /*1d40*/  LEA.HI.X R243, R4, c[0x0][0x164], R10, 0x1, P3 ;  /* 0x0000590004f37a11 */ /* 0x000fe400018f0c0a */
[----:B------:R-:W-:Y:S02]  /*1d50*/  LEA.HI.X R241, R2, c[0x0][0x334], R9, 0x1, P2 ;  /* 0x0000cd0002f17a11 */ /* 0x000fe400010f0c09 */
[----:B------:R-:W-:-:S13]  /*1d60*/  PLOP3.LUT P0, PT, PT, PT, UP1, 0x80, 0x0 ;  /* 0x000000000000781c */ /* 0x000fda0003f0f018 */
        /* <DEDUP_REMOVED lines=19> */
.L_x_903:
        /* <DEDUP_REMOVED lines=18> */
.L_x_904:
[----:B------:R1:W5:Y:S01]  /*1fc0*/  LDL R11, [R1+0x18] ;  /* 0x00001800010b7983 */ /* 0x0003620000100800 */
        /* <DEDUP_REMOVED lines=30> */
.L_x_906:
[----:B-1----:R-:W-:Y:S05]  /*21b0*/  BSYNC B0 ;  /* 0x0000000000007941 */ /* 0x002fea0003800000 */
.L_x_905:
        /* <DEDUP_REMOVED lines=18> */
.L_x_908:
[----:B------:R-:W-:Y:S05]  /*22e0*/  BSYNC B0 ;  /* 0x0000000000007941 */ /* 0x000fea0003800000 */
.L_x_907:
        /* <DEDUP_REMOVED lines=18> */
.L_x_910:
[----:B------:R-:W-:Y:S05]  /*2410*/  BSYNC B0 ;  /* 0x0000000000007941 */ /* 0x000fea0003800000 */
.L_x_909:
        /* <DEDUP_REMOVED lines=17> */
.L_x_912:
[----:B------:R-:W-:Y:S05]  /*2530*/  BSYNC B0 ;  /* 0x0000000000007941 */ /* 0x000fea0003800000 */
.L_x_911:
        /* <DEDUP_REMOVED lines=27> */
.L_x_914:
[----:B------:R-:W-:Y:S05]  /*26f0*/  BSYNC B0 ;  /* 0x0000000000007941 */ /* 0x000fea0003800000 */
.L_x_913:
        /* <DEDUP_REMOVED lines=16> */
.L_x_916:
[----:B------:R-:W-:Y:S05]  /*2800*/  BSYNC B0 ;  /* 0x0000000000007941 */ /* 0x000fea0003800000 */
.L_x_915:
        /* <DEDUP_REMOVED lines=16> */
.L_x_918:
[----:B------:R-:W-:Y:S05]  /*2910*/  BSYNC B0 ;  /* 0x0000000000007941 */ /* 0x000fea0003800000 */
.L_x_917:
        /* <DEDUP_REMOVED lines=16> */
.L_x_902:
[----:B------:R-:W1:Y:S01]  /*2a20*/  S2R R17, SR_TID.X ;  /* 0x0000000000117919 */ /* 0x000e620000002100 */
[----:B------:R-:W-:Y:S01]  /*2a30*/  PLOP3.LUT P0, PT, PT, PT, UP6, 0x80, 0x0 ;  /* 0x000000000000781c */ /* 0x000fe20003f0f068 */
[----:B------:R-:W-:Y:S01]  /*2a40*/  ULEA.HI UR4, UR10, UR10, URZ, 0x1 ;  /* 0x0000000a0a047291 */ /* 0x000fe2000f8f083f */
[----:B------:R-:W-:Y:S01]  /*2a50*/  IMAD.SHL.U32 R0, R19, 0x40, RZ ;  /* 0x0000004013007824 */ /* 0x000fe200078e00ff */
[----:B------:R-:W2:Y:S01]  /*2a60*/  S2R R18, SR_TID.X ;  /* 0x0000000000127919 */ /* 0x000ea20000002100 */
[----:B------:R-:W-:Y:S01]  /*2a70*/  BSSY B0, `(.L_x_920) ;  /* 0x0000021000007945 */ /* 0x000fe20003800000 */
        /* <DEDUP_REMOVED lines=10> */
[----:B-1----:R-:W-:-:S04]  /*2b20*/  SHF.R.S32.HI R17, RZ, 0x1f, R17 ;  /* 0x0000001fff117819 */ /* 0x002fc80000011411 */
[----:B--2---:R-:W-:-:S04]  /*2b30*/  LEA.HI R17, R17, R18, RZ, 0x6 ;  /* 0x0000001211117211 */ /* 0x004fc800078f30ff */
[----:B------:R-:W-:-:S05]  /*2b40*/  SHF.R.S32.HI R17, RZ, 0x6, R17 ;  /* 0x00000006ff117819 */ /* 0x000fca0000011411 */
[----:B------:R-:W-:-:S04]  /*2b50*/  IMAD R8, R17, 0x200, R8 ;  /* 0x0000020011087824 */ /* 0x000fc800078e0208 */
[----:B------:R-:W-:-:S05]  /*2b60*/  IMAD.SHL.U32 R0, R8, 0x2, RZ ;  /* 0x0000000208007824 */ /* 0x000fca00078e00ff */
[----:B------:R1:W-:Y:S04]  /*2b70*/  @P2 STS.128 [R0+0x8000], RZ ;  /* 0x008000ff00002388 */ /* 0x0003e80000000c00 */
[----:B------:R1:W-:Y:S01]  /*2b80*/  @P2 STS.128 [R0+0xa000], RZ ;  /* 0x00a000ff00002388 */ /* 0x0003e20000000c00 */
[----:B------:R-:W-:Y:S05]  /*2b90*/  @P2 BRA `(.L_x_921) ;  /* 0x000000e000002947 */ /* 0x000fea0003800000 */
[----:B------:R-:W2:Y:S01]  /*2ba0*/  LDL R7, [R1+0x18] ;  /* 0x0000180001077983 */ /* 0x000ea20000100800 */
        /* <DEDUP_REMOVED lines=13> */
.L_x_921:
[----:B------:R-:W-:Y:S05]  /*2c80*/  BSYNC B0 ;  /* 0x0000000000007941 */ /* 0x000fea0003800000 */
.L_x_920:
[----:B------:R-:W-:Y:S01]  /*2c90*/  IADD3 R15, R19, 0x20, RZ ;  /* 0x00000020130f7810 */ /* 0x000fe20007ffe0ff */
[----:B------:R-:W-:Y:S03]  /*2ca0*/  BSSY B0, `(.L_x_922) ;  /* 0x000001d000007945 */ /* 0x000fe60003800000 */
[----:B------:R-:W-:-:S13]  /*2cb0*/  ISETP.GE.AND P1, PT, R15, UR4, PT ;  /* 0x000000040f007c0c */ /* 0x000fda000bf26270 */
[----:B------:R4:W-:Y:S04]  /*2cc0*/  @P1 STS.128 [R0+0x9000], RZ ;  /* 0x009000ff00001388 */ /* 0x0009e80000000c00 */
[----:B------:R4:W-:Y:S01]  /*2cd0*/  @P1 STS.128 [R0+0xb000], RZ ;  /* 0x00b000ff00001388 */ /* 0x0009e20000000c00 */
[----:B------:R-:W-:Y:S05]  /*2ce0*/  @P1 BRA `(.L_x_923) ;  /* 0x0000018000001947 */ /* 0x000fea0003800000 */
[----:B------:R-:W5:Y:S01]  /*2cf0*/  LDL R6, [R1+0x18] ;  /* 0x0000180001067983 */ /* 0x000f620000100800 */
        /* <DEDUP_REMOVED lines=23> */
.L_x_923:
[----:B------:R-:W-:Y:S05]  /*2e70*/  BSYNC B0 ;  /* 0x0000000000007941 */ /* 0x000fea0003800000 */
.L_x_922:
        /* <DEDUP_REMOVED lines=15> */
.L_x_925:
[----:B------:R-:W5:Y:S01]  /*2f70*/  LDL R2, [R1+0x18] ;  /* 0x0000180001027983 */ /* 0x000f620000100800 */
        /* <DEDUP_REMOVED lines=19> */
.L_x_926:
[----:B------:R-:W-:Y:S05]  /*30b0*/  BSYNC B0 ;  /* 0x0000000000007941 */ /* 0x000fea0003800000 */
.L_x_924:
        /* <DEDUP_REMOVED lines=14> */
.L_x_928:
[----:B------:R-:W5:Y:S01]  /*31a0*/  LDL R2, [R1+0x18] ;  /* 0x0000180001027983 */ /* 0x000f620000100800 */
        /* <DEDUP_REMOVED lines=27> */
.L_x_929:
[----:B------:R-:W-:Y:S05]  /*3360*/  BSYNC B0 ;  /* 0x0000000000007941 */ /* 0x000fea0003800000 */
.L_x_927:
[----:B------:R-:W5:Y:S01]  /*3370*/  LDL R8, [R1+0x1c] ;  /* 0x00001c0001087983 */ /* 0x000f620000100800 */
[----:B------:R-:W-:Y:S01]  /*3380*/  MOV R5, 0x4 ;  /* 0x0000000400057802 */ /* 0x000fe20000000f00 */
[----:B------:R-:W-:Y:S01]  /*3390*/  IMAD.MOV.U32 R9, RZ, RZ, 0x7f800000 ;  /* 0x7f800000ff097424 */ /* 0x000fe200078e00ff */
[----:B------:R-:W-:Y:S01]  /*33a0*/  MOV R10, 0x7f800000 ;  /* 0x7f800000000a7802 */ /* 0x000fe20000000f00 */
[----:B------:R-:W-:Y:S01]  /*33b0*/  IMAD.MOV.U32 R7, RZ, RZ, 0x7f800000 ;  /* 0x7f800000ff077424 */ /* 0x000fe200078e00ff */
[----:B------:R-:W-:Y:S02]  /*33c0*/  ULDC.64 UR6, c[0x0][0x198] ;  /* 0x0000660000067ab9 */ /* 0x000fe40000000a00 */
[----:B------:R-:W-:-:S04]  /*33d0*/  UIMAD UR5, UR24, UR6, URZ ;  /* 0x00000006180572a4 */ /* 0x000fc8000f8e023f */
[----:B------:R-:W-:-:S06]  /*33e0*/  UIMAD UR5, UR25, UR7, UR5 ;  /* 0x00000007190572a4 */ /* 0x000fcc000f8e0205 */
[----:B------:R-:W-:Y:S01]  /*33f0*/  IMAD.U32 R6, RZ, RZ, UR5 ;  /* 0x00000005ff067e24 */ /* 0x000fe2000f8e00ff */
[C---:B-----5:R-:W-:Y:S02]  /*3400*/  IADD3 R4, R8.reuse, 0x28, RZ ;  /* 0x0000002808047810 */ /* 0x060fe40007ffe0ff */
[----:B-1----:R-:W-:Y:S02]  /*3410*/  IADD3 R3, R8, 0x8, RZ ;  /* 0x0000000808037810 */ /* 0x002fe40007ffe0ff */
[----:B------:R-:W-:Y:S02]  /*3420*/  ISETP.GE.AND P1, PT, R4, UR4, PT ;  /* 0x0000000404007c0c */ /* 0x000fe4000bf26270 */
[C---:B------:R-:W-:Y:S02]  /*3430*/  IADD3 R2, R8.reuse, 0x20, RZ ;  /* 0x0000002008027810 */ /* 0x040fe40007ffe0ff */
[----:B------:R-:W-:Y:S02]  /*3440*/  ISETP.GE.AND P4, PT, R8, UR4, PT ;  /* 0x0000000408007c0c */ /* 0x000fe4000bf86270 */
[----:B------:R-:W-:-:S02]  /*3450*/  ISETP.GE.AND P3, PT, R3, UR4, PT ;  /* 0x0000000403007c0c */ /* 0x000fc4000bf66270 */
[----:B------:R-:W-:Y:S01]  /*3460*/  ISETP.GE.AND P2, PT, R2, UR4, PT ;  /* 0x0000000402007c0c */ /* 0x000fe2000bf46270 */
[----:B------:R-:W-:-:S04]  /*3470*/  IMAD.MOV.U32 R2, RZ, RZ, 0x4 ;  /* 0x00000004ff027424 */ /* 0x000fc800078e00ff */
[----:B------:R-:W-:Y:S01]  /*3480*/  IMAD.WIDE R2, R8, R2, UR16 ;  /* 0x0000001008027e25 */ /* 0x000fe2000f8e0202 */
[----:B------:R-:W-:-:S03]  /*3490*/  MOV R8, 0x7f800000 ;  /* 0x7f80000000087802 */ /* 0x000fc60000000f00 */
[----:B------:R-:W-:Y:S01]  /*34a0*/  @!P1 IMAD.WIDE R4, R4, R5, UR16 ;  /* 0x0000001004049e25 */ /* 0x000fe2000f8e0205 */
[----:B------:R-:W5:Y:S04]  /*34b0*/  @!P4 LDG.E R10, [R2.64] ;  /* 0x0000000e020ac981 */ /* 0x000f68000c1e1900 */
[----:B--2---:R-:W2:Y:S04]  /*34c0*/  @!P3 LDG.E R9, [R2.64+0x20] ;  /* 0x0000200e0209b981 */ /* 0x004ea8000c1e1900 */
[----:B---3--:R-:W3:Y:S04]  /*34d0*/  @!P1 LDG.E R7, [R4.64] ;  /* 0x0000000e04079981 */ /* 0x008ee8000c1e1900 */
[----:B----4-:R-:W4:Y:S01]  /*34e0*/  @!P2 LDG.E R8, [R2.64+0x80] ;  /* 0x0000800e0208a981 */ /* 0x010f22000c1e1900 */
[----:B------:R-:W-:-:S06]  /*34f0*/  UIMAD UR4, UR23, -0x80, UR13 ;  /* 0xffffff80170478a4 */ /* 0x000fcc000f8e020d */
[----:B------:R-:W-:-:S13]  /*3500*/  ISETP.GE.AND P6, PT, R19, UR4, PT ;  /* 0x0000000413007c0c */ /* 0x000fda000bfc6270 */
[----:B------:R-:W-:Y:S04]  /*3510*/  @P6 STS.128 [R0+0xc000], RZ ;  /* 0x00c000ff00006388 */ /* 0x000fe80000000c00 */
[----:B------:R-:W-:Y:S01]  /*3520*/  @P6 STS.128 [R0+0x10000], RZ ;  /* 0x010000ff00006388 */ /* 0x000fe20000000c00 */
[----:B------:R-:W-:Y:S03]  /*3530*/  BSSY B0, `(.L_x_930) ;  /* 0x0000026000007945 */ /* 0x000fe60003800000 */
[----:B-----5:R1:W-:Y:S04]  /*3540*/  STL [R1+0x34], R10 ;  /* 0x0000340a01007387 */ /* 0x0203e80000100800 */
[----:B--2---:R2:W-:Y:S04]  /*3550*/  STL [R1+0x38], R9 ;  /* 0x0000380901007387 */ /* 0x0045e80000100800 */
[----:B---3--:R3:W-:Y:S04]  /*3560*/  STL [R1+0x30], R7 ;  /* 0x0000300701007387 */ /* 0x0087e80000100800 */
[----:B----4-:R3:W-:Y:S01]  /*3570*/  STL [R1+0x20], R8 ;  /* 0x0000200801007387 */ /* 0x0107e20000100800 */
[----:B-1----:R-:W-:-:S04]  /*3580*/  IMAD.U32 R10, RZ, RZ, UR25 ;  /* 0x00000019ff0a7e24 */ /* 0x002fc8000f8e00ff */
[----:B------:R-:W-:-:S05]  /*3590*/  IMAD.WIDE.U32 R2, R10, c[0x0][0x198], R238 ;  /* 0x000066000a027a25 */ /* 0x000fca00078e00ee */
[----:B------:R-:W-:Y:S01]  /*35a0*/  IADD3 R4, P1, R2, UR26, RZ ;  /* 0x0000001a02047c10 */ /* 0x000fe2000ff3e0ff */
[----:B------:R-:W-:-:S03]  /*35b0*/  IMAD R2, R14, c[0x0][0x1b0], RZ ;  /* 0x00006c000e027a24 */ /* 0x000fc600078e02ff */
[----:B------:R-:W-:Y:S01]  /*35c0*/  IADD3.X R5, R3, UR29, R6, P1, !PT ;  /* 0x0000001d03057c10 */ /* 0x000fe20008ffe406 */
[----:B------:R-:W-:-:S04]  /*35d0*/  IMAD R2, R11, c[0x0][0x1b4], R2 ;  /* 0x00006d000b027a24 */ /* 0x000fc800078e0202 */
[----:B------:R-:W-:-:S05]  /*35e0*/  IMAD.WIDE.U32 R4, R11, c[0x0][0x1b0], R4 ;  /* 0x00006c000b047a25 */ /* 0x000fca00078e0004 */
[----:B--2---:R-:W-:Y:S01]  /*35f0*/  IADD3 R9, R5, R2, RZ ;  /* 0x0000000205097210 */ /* 0x004fe20007ffe0ff */
[----:B------:R-:W-:Y:S05]  /*3600*/  @P6 BRA `(.L_x_931) ;  /* 0x0000018000006947 */ /* 0x000fea0003800000 */
[----:B---3--:R-:W2:Y:S01]  /*3610*/  LDL R7, [R1+0x18] ;  /* 0x0000180001077983 */ /* 0x008ea20000100800 */
        /* <DEDUP_REMOVED lines=23> */
.L_x_931:
[----:B---3--:R-:W-:Y:S05]  /*3790*/  BSYNC B0 ;  /* 0x0000000000007941 */ /* 0x008fea0003800000 */
.L_x_930:
[----:B------:R-:W-:Y:S01]  /*37a0*/  ISETP.GE.AND P5, PT, R15, UR4, PT ;  /* 0x000000040f007c0c */ /* 0x000fe2000bfa6270 */
[----:B------:R-:W-:-:S12]  /*37b0*/  BSSY B0, `(.L_x_932) ;  /* 0x000001e000007945 */ /* 0x000fd80003800000 */
[----:B------:R2:W-:Y:S04]  /*37c0*/  @P5 STS.128 [R0+0xd000], RZ ;  /* 0x00d000ff00005388 */ /* 0x0005e80000000c00 */
[----:B------:R2:W-:Y:S01]  /*37d0*/  @P5 STS.128 [R0+0x11000], RZ ;  /* 0x011000ff00005388 */ /* 0x0005e20000000c00 */
[----:B------:R-:W-:Y:S05]  /*37e0*/  @P5 BRA `(.L_x_933) ;  /* 0x000001a000005947 */ /* 0x000fea0003800000 */
[----:B-1----:R-:W3:Y:S01]  /*37f0*/  LDL R7, [R1+0x18] ;  /* 0x0000180001077983 */ /* 0x002ee20000100800 */
[----:B------:R-:W-:Y:S02]  /*3800*/  IADD3 R6, P1, R19, 0x20, RZ ;  /* 0x0000002013067810 */ /* 0x000fe40007f3e0ff */
[----:B------:R-:W-:Y:S02]  /*3810*/  ISETP.GE.AND P2, PT, R238, c[0x0][0x220], PT ;  /* 0x00008800ee007a0c */ /* 0x000fe40003f46270 */
[----:B------:R-:W-:Y:S01]  /*3820*/  MOV R3, R9 ;  /* 0x0000000900037202 */ /* 0x000fe20000000f00 */
[----:B------:R-:W-:-:S04]  /*3830*/  IMAD.X R2, RZ, RZ, R16, P1 ;  /* 0x000000ffff027224 */ /* 0x000fc800008e0610 */
[----:B------:R-:W-:Y:S02]  /*3840*/  IMAD R8, R2, c[0x0][0x198], RZ ;  /* 0x0000660002087a24 */ /* 0x000fe400078e02ff */
[----:B------:R-:W-:Y:S02]  /*3850*/  IMAD.MOV.U32 R2, RZ, RZ, R4 ;  /* 0x000000ffff027224 */ /* 0x000fe400078e0004 */
[C---:B------:R-:W-:Y:S02]  /*3860*/  IMAD R8, R6.reuse, c[0x0][0x19c], R8 ;  /* 0x0000670006087a24 */ /* 0x040fe400078e0208 */
[----:B------:R-:W-:Y:S01]  /*3870*/  IMAD.WIDE.U32 R2, R6, c[0x0][0x198], R2 ;  /* 0x0000660006027a25 */ /* 0x000fe200078e0002 */
[----:B------:R1:W-:Y:S03]  /*3880*/  @P2 STS.128 [R0+0xd000], RZ ;  /* 0x00d000ff00002388 */ /* 0x0003e60000000c00 */
[----:B------:R-:W-:Y:S01]  /*3890*/  IMAD.IADD R8, R3, 0x1, R8 ;  /* 0x0000000103087824 */ /* 0x000fe200078e0208 */
[----:B------:R-:W-:-:S02]  /*38a0*/  @!P2 LEA R6, P3, R2, c[0x0][0x168], 0x1 ;  /* 0x00005a000206aa11 */ /* 0x000fc400078608ff */
[----:B---3--:R-:W-:Y:S02]  /*38b0*/  ISETP.GE.AND P1, PT, R7, c[0x0][0x220], PT ;  /* 0x0000880007007a0c */ /* 0x008fe40003f26270 */
        /* <DEDUP_REMOVED lines=13> */
.L_x_933:
[----:B------:R-:W-:Y:S05]  /*3990*/  BSYNC B0 ;  /* 0x0000000000007941 */ /* 0x000fea0003800000 */
.L_x_932:
[----:B------:R-:W-:Y:S01]  /*39a0*/  IADD3 R2, R19, 0x40, RZ ;  /* 0x0000004013027810 */ /* 0x000fe20007ffe0ff */
[----:B------:R-:W-:Y:S03]  /*39b0*/  BSSY B0, `(.L_x_934) ;  /* 0x000001f000007945 */ /* 0x000fe60003800000 */
[----:B------:R-:W-:-:S13]  /*39c0*/  ISETP.GE.AND P4, PT, R2, UR4, PT ;  /* 0x0000000402007c0c */ /* 0x000fda000bf86270 */
[----:B------:R3:W-:Y:S04]  /*39d0*/  @P4 STS.128 [R0+0xe000], RZ ;  /* 0x00e000ff00004388 */ /* 0x0007e80000000c00 */
[----:B------:R3:W-:Y:S01]  /*39e0*/  @P4 STS.128 [R0+0x12000], RZ ;  /* 0x012000ff00004388 */ /* 0x0007e20000000c00 */
[----:B------:R-:W-:Y:S05]  /*39f0*/  @P4 BRA `(.L_x_935) ;  /* 0x000001a000004947 */ /* 0x000fea0003800000 */
[----:B-1----:R-:W4:Y:S01]  /*3a00*/  LDL R7, [R1+0x18] ;  /* 0x0000180001077983 */ /* 0x002f220000100800 */
        /* <DEDUP_REMOVED lines=11> */
[----:B----4-:R-:W-:Y:S02]  /*3ac0*/  ISETP.GE.AND P1, PT, R7, c[0x0][0x220], PT ;  /* 0x0000880007007a0c */ /* 0x010fe40003f26270 */
        /* <DEDUP_REMOVED lines=13> */
.L_x_935:
[----:B------:R-:W-:Y:S05]  /*3ba0*/  BSYNC B0 ;  /* 0x0000000000007941 */ /* 0x000fea0003800000 */
.L_x_934:
[----:B------:R-:W-:Y:S01]  /*3bb0*/  IADD3 R2, R19, 0x60, RZ ;  /* 0x0000006013027810 */ /* 0x000fe20007ffe0ff */
[----:B------:R-:W-:Y:S03]  /*3bc0*/  BSSY B0, `(.L_x_936) ;  /* 0x000001e000007945 */ /* 0x000fe60003800000 */
[----:B------:R-:W-:-:S13]  /*3bd0*/  ISETP.GE.AND P3, PT, R2, UR4, PT ;  /* 0x0000000402007c0c */ /* 0x000fda000bf66270 */
[----:B------:R4:W-:Y:S04]  /*3be0*/  @P3 STS.128 [R0+0xf000], RZ ;  /* 0x00f000ff00003388 */ /* 0x0009e80000000c00 */
[----:B------:R4:W-:Y:S01]  /*3bf0*/  @P3 STS.128 [R0+0x13000], RZ ;  /* 0x013000ff00003388 */ /* 0x0009e20000000c00 */
[----:B------:R-:W-:Y:S05]  /*3c00*/  @P3 BRA `(.L_x_937) ;  /* 0x0000019000003947 */ /* 0x000fea0003800000 */
[----:B------:R-:W5:Y:S01]  /*3c10*/  LDL R8, [R1+0x18] ;  /* 0x0000180001087983 */ /* 0x000f620000100800 */
[----:B------:R-:W-:Y:S02]  /*3c20*/  IADD3 R2, P1, R19, 0x60, RZ ;  /* 0x0000006013027810 */ /* 0x000fe40007f3e0ff */
[----:B------:R-:W-:Y:S02]  /*3c30*/  ISETP.GE.AND P2, PT, R238, c[0x0][0x220], PT ;  /* 0x00008800ee007a0c */ /* 0x000fe40003f46270 */
[----:B------:R-:W-:Y:S01]  /*3c40*/  MOV R5, R9 ;  /* 0x0000000900057202 */ /* 0x000fe20000000f00 */
[----:B------:R-:W-:-:S04]  /*3c50*/  IMAD.X R3, RZ, RZ, R16, P1 ;  /* 0x000000ffff037224 */ /* 0x000fc800008e0610 */
[----:B------:R-:W-:Y:S02]  /*3c60*/  IMAD R3, R3, c[0x0][0x198], RZ ;  /* 0x0000660003037a24 */ /* 0x000fe400078e02ff */
[----:B-1----:R-:W-:-:S04]  /*3c70*/  IMAD.WIDE.U32 R6, R2, c[0x0][0x198], R4 ;  /* 0x0000660002067a25 */ /* 0x002fc800078e0004 */
        /* <DEDUP_REMOVED lines=18> */
.L_x_937:
[----:B------:R-:W-:Y:S05]  /*3da0*/  BSYNC B0 ;  /* 0x0000000000007941 */ /* 0x000fea0003800000 */
.L_x_936:
[----:B------:R-:W-:Y:S01]  /*3db0*/  ULDC.64 UR4, c[0x0][0x1a0] ;  /* 0x0000680000047ab9 */ /* 0x000fe20000000a00 */
[----:B-1----:R-:W-:Y:S01]  /*3dc0*/  IMAD.WIDE.U32 R2, R10, c[0x0][0x1a0], R238 ;  /* 0x000068000a027a25 */ /* 0x002fe200078e00ee */
        /* <DEDUP_REMOVED lines=13> */
[----:B------:R-:W5:Y:S01]  /*3ea0*/  LDL R6, [R1+0x18] ;  /* 0x0000180001067983 */ /* 0x000f620000100800 */
        /* <DEDUP_REMOVED lines=23> */
.L_x_939:
[----:B------:R-:W-:Y:S05]  /*4020*/  BSYNC B0 ;  /* 0x0000000000007941 */ /* 0x000fea0003800000 */
.L_x_938:
[----:B------:R1:W-:Y:S01]  /*4030*/  @P5 STS.128 [R0+0x15000], RZ ;  /* 0x015000ff00005388 */ /* 0x0003e20000000c00 */
[----:B------:R-:W-:Y:S03]  /*4040*/  BSSY B0, `(.L_x_940) ;  /* 0x000001d000007945 */ /* 0x000fe60003800000 */
[----:B------:R1:W-:Y:S01]  /*4050*/  @P5 STS.128 [R0+0x19000], RZ ;  /* 0x019000ff00005388 */ /* 0x0003e20000000c00 */
[----:B------:R-:W-:Y:S05]  /*4060*/  @P5 BRA `(.L_x_941) ;  /* 0x000001a000005947 */ /* 0x000fea0003800000 */
[----:B-1----:R-:W5:Y:S01]  /*4070*/  LDL R7, [R1+0x18] ;  /* 0x0000180001077983 */ /* 0x002f620000100800 */
        /* <DEDUP_REMOVED lines=11> */
[----:B-----5:R-:W-:Y:S02]  /*4130*/  ISETP.GE.AND P1, PT, R7, c[0x0][0x220], PT ;  /* 0x0000880007007a0c */ /* 0x020fe40003f26270 */
        /* <DEDUP_REMOVED lines=13> */
.L_x_941:
[----:B------:R-:W-:Y:S05]  /*4210*/  BSYNC B0 ;  /* 0x0000000000007941 */ /* 0x000fea0003800000 */
.L_x_940:
        /* <DEDUP_REMOVED lines=30> */
.L_x_943:
[----:B------:R-:W-:Y:S05]  /*4400*/  BSYNC B0 ;  /* 0x0000000000007941 */ /* 0x000fea0003800000 */
.L_x_942:
[----:B------:R1:W-:Y:S01]  /*4410*/  @P3 STS.128 [R0+0x17000], RZ ;  /* 0x017000ff00003388 */ /* 0x0003e20000000c00 */
[----:B------:R-:W-:Y:S03]  /*4420*/  BSSY B0, `(.L_x_944) ;  /* 0x000001b000007945 */ /* 0x000fe60003800000 */
[----:B------:R1:W-:Y:S01]  /*4430*/  @P3 STS.128 [R0+0x1b000], RZ ;  /* 0x01b000ff00003388 */ /* 0x0003e20000000c00 */
[----:B------:R-:W-:Y:S05]  /*4440*/  @P3 BRA `(.L_x_945) ;  /* 0x0000018000003947 */ /* 0x000fea0003800000 */
[----:B-1----:R-:W5:Y:S01]  /*4450*/  LDL R6, [R1+0x18] ;  /* 0x0000180001067983 */ /* 0x002f620000100800 */
[----:B------:R-:W-:Y:S01]  /*4460*/  IADD3 R2, P1, R19, 0x60, RZ ;  /* 0x0000006013027810 */ /* 0x000fe20007f3e0ff */
[----:B------:R-:W-:Y:S01]  /*4470*/  IMAD.MOV.U32 R5, RZ, RZ, R9 ;  /* 0x000000ffff057224 */ /* 0x000fe200078e0009 */
[----:B------:R-:W-:-:S03]  /*4480*/  ISETP.GE.AND P3, PT, R238, c[0x0][0x220], PT ;  /* 0x00008800ee007a0c */ /* 0x000fc60003f66270 */
[----:B------:R-:W-:-:S04]  /*4490*/  IMAD.X R3, RZ, RZ, R16, P1 ;  /* 0x000000ffff037224 */ /* 0x000fc800008e0610 */
[----:B------:R-:W-:-:S04]  /*44a0*/  IMAD R3, R3, c[0x0][0x1a0], RZ ;  /* 0x0000680003037a24 */ /* 0x000fc800078e02ff */
[----:B------:R-:W-:Y:S02]  /*44b0*/  IMAD R3, R2, c[0x0][0x1a4], R3 ;  /* 0x0000690002037a24 */ /* 0x000fe400078e0203 */
[----:B------:R1:W-:Y:S01]  /*44c0*/  @P3 STS.128 [R0+0x17000], RZ ;  /* 0x017000ff00003388 */ /* 0x0003e20000000c00 */
[----:B-----5:R-:W-:Y:S01]  /*44d0*/  ISETP.GE.AND P2, PT, R6, c[0x0][0x220], PT ;  /* 0x0000880006007a0c */ /* 0x020fe20003f46270 */
[----:B------:R-:W-:-:S04]  /*44e0*/  IMAD.WIDE.U32 R6, R2, c[0x0][0x1a0], R4 ;  /* 0x0000680002067a25 */ /* 0x000fc800078e0004 */
[----:B------:R-:W-:Y:S01]  /*44f0*/  IMAD.IADD R3, R7, 0x1, R3 ;  /* 0x0000000107037824 */ /* 0x000fe200078e0203 */
[----:B------:R-:W-:-:S04]  /*4500*/  @!P3 LEA R4, P4, R6, c[0x0][0x170], 0x1 ;  /* 0x00005c000604ba11 */ /* 0x000fc800078808ff */
[----:B------:R-:W-:-:S03]  /*4510*/  @!P3 LEA.HI.X R5, R6, c[0x0][0x174], R3, 0x1, P4 ;  /* 0x00005d000605ba11 */ /* 0x000fc600020f0c03 */
[C---:B------:R-:W-:Y:S02]  /*4520*/  @!P2 LEA R2, P1, R6.reuse, c[0x0][0x170], 0x1 ;  /* 0x00005c000602aa11 */ /* 0x040fe400078208ff */
[----:B------:R-:W-:Y:S01]  /*4530*/  @!PT LDS RZ, [RZ] ;  /* 0x00000000fffff984 */ /* 0x000fe20000000800 */
[----:B------:R-:W-:Y:S01]  /*4540*/  @!PT LDS RZ, [RZ] ;  /* 0x00000000fffff984 */ /* 0x000fe20000000800 */
[----:B------:R-:W-:Y:S01]  /*4550*/  @!PT LDS RZ, [RZ] ;  /* 0x00000000fffff984 */ /* 0x000fe20000000800 */
[----:B------:R1:W-:Y:S02]  /*4560*/  @!P3 LDGSTS.E.BYPASS.LTC128B.128 [R0+0x17000], [R4.64] ;  /* 0x170000000400bfae */ /* 0x0003e4000b901d4e */
[----:B------:R-:W-:Y:S02]  /*4570*/  @!P2 LEA.HI.X R3, R6, c[0x0][0x174], R3, 0x1, P1 ;  /* 0x00005d000603aa11 */ /* 0x000fe400008f0c03 */
[----:B------:R1:W-:Y:S04]  /*4580*/  @P2 STS.128 [R0+0x1b000], RZ ;  /* 0x01b000ff00002388 */ /* 0x0003e80000000c00 */
[----:B------:R-:W-:Y:S01]  /*4590*/  @!PT LDS RZ, [RZ] ;  /* 0x00000000fffff984 */ /* 0x000fe20000000800 */
[----:B------:R-:W-:Y:S01]  /*45a0*/  @!PT LDS RZ, [RZ] ;  /* 0x00000000fffff984 */ /* 0x000fe20000000800 */
[----:B------:R-:W-:Y:S01]  /*45b0*/  @!PT LDS RZ, [RZ] ;  /* 0x00000000fffff984 */ /* 0x000fe20000000800 */
[----:B------:R1:W-:Y:S03]  /*45c0*/  @!P2 LDGSTS.E.BYPASS.LTC128B.128 [R0+0x1b000], [R2.64+0x80] ;  /* 0x1b0000800200afae */ /* 0x0003e6000b901d4e */
.L_x_945:
[----:B------:R-:W-:Y:S05]  /*45d0*/  BSYNC B0 ;  /* 0x0000000000007941 */ /* 0x000fea0003800000 */
.L_x_944:
[----:B------:R-:W-:Y:S01]  /*45e0*/  ULDC.64 UR6, c[0x0][0x318] ;  /* 0x0000c60000067ab9 */ /* 0x000fe20000000a00 */
[----:B-1----:R-:W-:Y:S01]  /*45f0*/  IMAD.MOV.U32 R6, RZ, RZ, c[0x0][0x308] ;  /* 0x0000c200ff067624 */ /* 0x002fe200078e00ff */
[----:B------:R-:W-:Y:S01]  /*4600*/  UISETP.NE.U32.AND UP1, UPT, URZ, UR6, UPT ;  /* 0x000000063f00728c */ /* 0x000fe2000bf25070 */
[----:B------:R-:W-:Y:S01]  /*4610*/  IMAD.MOV.U32 R7, RZ, RZ, c[0x0][0x30c] ;  /* 0x0000c300ff077624 */ /* 0x000fe200078e00ff */
[----:B------:R-:W-:Y:S01]  /*4620*/  ULDC.64 UR8, c[0x0][0x320] ;  /* 0x0000c80000087ab9 */ /* 0x000fe20000000a00 */
[----:B------:R-:W1:Y:S01]  /*4630*/  S2R R4, SR_TID.X ;  /* 0x0000000000047919 */ /* 0x000e620000002100 */
[----:B------:R-:W-:Y:S01]  /*4640*/  UISETP.NE.AND.EX UP1, UPT, URZ, UR7, UPT, UP1 ;  /* 0x000000073f00728c */ /* 0x000fe2000bf25310 */
[----:B------:R-:W-:-:S02]  /*4650*/  IMAD.SHL.U32 R5, R17, 0x20, RZ ;  /* 0x0000002011057824 */ /* 0x000fc400078e00ff */
[----:B------:R-:W0:Y:S03]  /*4660*/  LDGDEPBAR ;  /* 0x00000000000079af */ /* 0x000e260000000000 */
[----:B------:R-:W-:-:S05]  /*4670*/  PLOP3.LUT P1, PT, PT, PT, UP1, 0x80, 0x0 ;  /* 0x000000000000781c */ /* 0x000fca0003f2f018 */
[----:B------:R-:W-:Y:S02]  /*4680*/  @UP1 UMOV UR4, UR34 ;  /* 0x0000002200041c82 */ /* 0x000fe40008000000 */
[----:B------:R-:W-:Y:S02]  /*4690*/  @UP1 UMOV UR5, UR58 ;  /* 0x0000003a00051c82 */ /* 0x000fe40008000000 */
[----:B------:R-:W-:Y:S02]  /*46a0*/  @UP1 UIMAD.WIDE.U32 UR4, UR31, UR8, UR4 ;  /* 0x000000081f0412a5 */ /* 0x000fe4000f8e0004 */
[----:B------:R-:W-:Y:S02]  /*46b0*/  @UP1 UIMAD UR8, UR38, UR8, URZ ;  /* 0x00000008260812a4 */ /* 0x000fe4000f8e023f */
[----:B------:R-:W-:Y:S02]  /*46c0*/  @UP1 ULEA UR6, UP0, UR4, UR6, 0x2 ;  /* 0x0000000604061291 */ /* 0x000fe4000f80103f */
[----:B------:R-:W-:-:S04]  /*46d0*/  @UP1 UIMAD UR9, UR31, UR9, UR8 ;  /* 0x000000091f0912a4 */ /* 0x000fc8000f8e0208 */
[----:B------:R-:W-:Y:S01]  /*46e0*/  @UP1 UIADD3 UR9, UR5, UR9, URZ ;  /* 0x0000000905091290 */ /* 0x000fe2000fffe03f */
[----:B------:R-:W-:-:S03]  /*46f0*/  IMAD.U32 R2, RZ, RZ, UR6 ;  /* 0x00000006ff027e24 */ /* 0x000fc6000f8e00ff */
[----:B------:R-:W-:-:S06]  /*4700*/  @UP1 ULEA.HI.X UR7, UR4, UR7, UR9, 0x2, UP0 ;  /* 0x0000000704071291 */ /* 0x000fcc00080f1409 */
[----:B------:R-:W-:-:S05]  /*4710*/  IMAD.U32 R3, RZ, RZ, UR7 ;  /* 0x00000007ff037e24 */ /* 0x000fca000f8e00ff */
[----:B--234-:R2:W3:Y:S04]  /*4720*/  @P1 LDG.E R0, [R2.64] ;  /* 0x0000000e02001981 */ /* 0x01c4e8000c1e1900 */
[----:B--2---:R2:W4:Y:S04]  /*4730*/  LDG.E.64 R2, [R6.64+0x8] ;  /* 0x0000080e06027981 */ /* 0x004528000c1e1b00 */
[----:B--2---:R-:W2:Y:S01]  /*4740*/  LDG.E.64 R6, [R6.64] ;  /* 0x0000000e06067981 */ /* 0x004ea2000c1e1b00 */
[----:B-1----:R-:W-:Y:S01]  /*4750*/  IMAD.SHL.U32 R4, R4, 0x2, RZ ;  /* 0x0000000204047824 */ /* 0x002fe200078e00ff */
[----:B------:R-:W3:Y:S01]  /*4760*/  @P1 MUFU.RCP R8, c[0x0][0x238] ;  /* 0x00008e0000081b08 */ /* 0x000ee20000001000 */
[----:B------:R-:W-:Y:S01]  /*4770*/  IMAD.MOV.U32 R236, RZ, RZ, R223 ;  /* 0x000000ffffec7224 */ /* 0x000fe200078e00df */
[----:B------:R-:W-:Y:S01]  /*4780*/  CS2R R158, SRZ ;  /* 0x00000000009e7805 */ /* 0x000fe2000001ff00 */
[----:B------:R-:W-:Y:S01]  /*4790*/  CS2R R156, SRZ ;  /* 0x00000000009c7805 */ /* 0x000fe2000001ff00 */
[----:B------:R-:W-:Y:S01]  /*47a0*/  LOP3.LUT R5, R5, 0x6, R4, 0xf8, !PT ;  /* 0x0000000605057812 */ /* 0x000fe200078ef804 */
[----:B------:R-:W-:Y:S01]  /*47b0*/  IMAD.U32 R4, RZ, RZ, UR23 ;  /* 0x00000017ff047e24 */ /* 0x000fe2000f8e00ff */
[----:B------:R-:W-:Y:S01]  /*47c0*/  CS2R R162, SRZ ;  /* 0x0000000000a27805 */ /* 0x000fe2000001ff00 */
[----:B------:R-:W-:Y:S01]  /*47d0*/  CS2R R160, SRZ ;  /* 0x0000000000a07805 */ /* 0x000fe2000001ff00 */
[----:B------:R-:W-:Y:S01]  /*47e0*/  CS2R R154, SRZ ;  /* 0x00000000009a7805 */ /* 0x000fe2000001ff00 */
[----:B------:R-:W-:Y:S01]  /*47f0*/  IMAD R237, R4, 0x80, R5 ;  /* 0x0000008004ed7824 */ /* 0x000fe200078e0205 */
[----:B------:R-:W-:Y:S01]  /*4800*/  SHF.R.S32.HI R4, RZ, 0x1f, R13 ;  /* 0x0000001fff047819 */ /* 0x000fe2000001140d */
[----:B------:R-:W-:Y:S01]  /*4810*/  CS2R R152, SRZ ;  /* 0x0000000000987805 */ /* 0x000fe2000001ff00 */
[----:B------:R-:W-:Y:S01]  /*4820*/  CS2R R150, SRZ ;  /* 0x0000000000967805 */ /* 0x000fe2000001ff00 */
[----:B------:R-:W-:Y:S01]  /*4830*/  I2F R251, R237 ;  /* 0x000000ed00fb7306 */ /* 0x000fe20000201400 */
[C---:B------:R-:W-:Y:S01]  /*4840*/  IADD3 R250, R237.reuse, 0x19, RZ ;  /* 0x00000019edfa7810 */ /* 0x040fe20007ffe0ff */
[----:B------:R-:W-:Y:S01]  /*4850*/  CS2R R148, SRZ ;  /* 0x0000000000947805 */ /* 0x000fe2000001ff00 */
        /* <DEDUP_REMOVED lines=10> */
[----:B------:R-:W-:Y:S01]  /*4900*/  IADD3 R244, R237, 0x1, RZ ;  /* 0x00000001edf47810 */ /* 0x000fe20007ffe0ff */
[----:B------:R-:W-:Y:S01]  /*4910*/  CS2R R136, SRZ ;  /* 0x0000000000887805 */ /* 0x000fe2000001ff00 */
[----:B------:R-:W-:Y:S01]  /*4920*/  CS2R R134, SRZ ;  /* 0x0000000000867805 */ /* 0x000fe2000001ff00 */
[----:B------:R-:W-:Y:S01]  /*4930*/  CS2R R132, SRZ ;  /* 0x0000000000847805 */ /* 0x000fe2000001ff00 */
[----:B------:R-:W-:Y:S01]  /*4940*/  I2F R252, R244 ;  /* 0x000000f400fc7306 */ /* 0x000fe20000201400 */
        /* <DEDUP_REMOVED lines=48> */
[----:B------:R-:W-:Y:S01]  /*4c50*/  IMAD.MOV.U32 R222, RZ, RZ, 0x20 ;  /* 0x00000020ffde7424 */ /* 0x000fe200078e00ff */
[----:B------:R-:W-:Y:S01]  /*4c60*/  UMOV UR7, URZ ;  /* 0x0000003f00077c82 */ /* 0x000fe20008000000 */
[----:B------:R-:W-:-:S02]  /*4c70*/  IMAD.MOV.U32 R221, RZ, RZ, 0x40 ;  /* 0x00000040ffdd7424 */ /* 0x000fc400078e00ff */
[----:B------:R-:W-:Y:S02]  /*4c80*/  IMAD.SHL.U32 R212, R220, 0x2, RZ ;  /* 0x00000002dcd47824 */ /* 0x000fe400078e00ff */
[----:B---3--:R-:W-:-:S04]  /*4c90*/  @P1 FMUL.FTZ R0, R0, R8 ;  /* 0x0000000800001220 */ /* 0x008fc80000410000 */
[----:B------:R1:W3:Y:S01]  /*4ca0*/  @P1 R2UR UR4, R0 ;  /* 0x00000000000413c2 */ /* 0x0002e200000e0000 */
[----:B----4-:R-:W-:Y:S02]  /*4cb0*/  IADD3 R13, P3, P2, R2, UR44, R13 ;  /* 0x0000002c020d7c10 */ /* 0x010fe4000fa7e00d */
[----:B------:R-:W-:Y:S01]  /*4cc0*/  IADD3 R2, R219, 0x2000, RZ ;  /* 0x00002000db027810 */ /* 0x000fe20007ffe0ff */
[----:B-1----:R-:W-:Y:S01]  /*4cd0*/  IMAD.U32 R0, RZ, RZ, UR23 ;  /* 0x00000017ff007e24 */ /* 0x002fe2000f8e00ff */
[----:B------:R-:W-:Y:S01]  /*4ce0*/  IADD3.X R4, R3, UR48, R4, P3, P2 ;  /* 0x0000003003047c10 */ /* 0x000fe20009fe4404 */
[----:B---3--:R-:W-:Y:S01]  /*4cf0*/  @UP1 UMOV UR7, UR4 ;  /* 0x0000000400071c82 */ /* 0x008fe20008000000 */
[----:B------:R-:W-:Y:S01]  /*4d00*/  SEL R2, R2, R219, !P0 ;  /* 0x000000db02027207 */ /* 0x000fe20004000000 */
[----:B------:R-:W-:Y:S01]  /*4d10*/  IMAD R0, R0, 0x4, R17 ;  /* 0x0000000400007824 */ /* 0x000fe200078e0211 */
[----:B------:R-:W-:-:S03]  /*4d20*/  IADD3 R3, R220, 0x2000, RZ ;  /* 0x00002000dc037810 */ /* 0x000fc60007ffe0ff */
[----:B------:R-:W-:Y:S01]  /*4d30*/  IMAD.SHL.U32 R210, R2, 0x2, RZ ;  /* 0x0000000202d27824 */ /* 0x000fe200078e00ff */
[----:B------:R-:W-:-:S05]  /*4d40*/  SEL R3, R3, R220, !P0 ;  /* 0x000000dc03037207 */ /* 0x000fca0004000000 */
[----:B------:R-:W-:Y:S02]  /*4d50*/  IMAD.SHL.U32 R214, R3, 0x2, RZ ;  /* 0x0000000203d67824 */ /* 0x000fe400078e00ff */
[----:B------:R-:W-:Y:S01]  /*4d60*/  I2F R3, R249 ;  /* 0x000000f900037306 */ /* 0x000fe20000201400 */
[----:B--2---:R-:W1:Y:S08]  /*4d70*/  R2UR UR12, R6 ;  /* 0x00000000060c73c2 */ /* 0x004e7000000e0000 */
[----:B------:R-:W2:Y:S01]  /*4d80*/  R2UR UR11, R7 ;  /* 0x00000000070b73c2 */ /* 0x000ea200000e0000 */
[----:B-1----:R-:W-:-:S02]  /*4d90*/  LOP3.LUT R2, R4, UR12, RZ, 0x3c, !PT ;  /* 0x0000000c04027c12 */ /* 0x002fc4000f8e3cff */
[----:B------:R-:W-:Y:S03]  /*4da0*/  I2F R4, R245 ;  /* 0x000000f500047306 */ /* 0x000fe60000201400 */
[----:B------:R1:W-:Y:S01]  /*4db0*/  STL [R1+0x3c], R2 ;  /* 0x00003c0201007387 */ /* 0x0003e20000100800 */
[----:B--2---:R-:W-:-:S04]  /*4dc0*/  LOP3.LUT R0, R0, UR11, RZ, 0x3c, !PT ;  /* 0x0000000b00007c12 */ /* 0x004fc8000f8e3cff */
[----:B-1----:R-:W1:Y:S02]  /*4dd0*/  I2F R2, R250 ;  /* 0x000000fa00027306 */ /* 0x002e640000201400 */
[----:B-1----:R1:W-:Y:S04]  /*4de0*/  STL [R1+0x14], R2 ;  /* 0x0000140201007387 */ /* 0x0023e80000100800 */
[----:B------:R2:W-:Y:S02]  /*4df0*/  STL [R1+0x10], R3 ;  /* 0x0000100301007387 */ /* 0x0005e40000100800 */
[----:B-1----:R-:W1:Y:S08]  /*4e00*/  I2F R2, R248 ;  /* 0x000000f800027306 */ /* 0x002e700000201400 */
[----:B--2---:R-:W2:Y:S01]  /*4e10*/  I2F R3, R247 ;  /* 0x000000f700037306 */ /* 0x004ea20000201400 */
[----:B-1----:R1:W-:Y:S04]  /*4e20*/  STL [R1+0xc], R2 ;  /* 0x00000c0201007387 */ /* 0x0023e80000100800 */
[----:B--2---:R-:W-:Y:S03]  /*4e30*/  STL [R1+0x8], R3 ;  /* 0x0000080301007387 */ /* 0x004fe60000100800 */
[----:B-1----:R-:W1:Y:S02]  /*4e40*/  I2F R2, R246 ;  /* 0x000000f600027306 */ /* 0x002e640000201400 */
[----:B-1----:R1:W-:Y:S04]  /*4e50*/  STL [R1+0x4], R2 ;  /* 0x0000040201007387 */ /* 0x0023e80000100800 */
[----:B------:R-:W-:Y:S01]  /*4e60*/  STL [R1], R4 ;  /* 0x0000000401007387 */ /* 0x000fe20000100800 */
[----:B-1----:R-:W-:-:S05]  /*4e70*/  IMAD.WIDE.U32 R2, R13, -0x2daee0ad, RZ ;  /* 0xd2511f530d027825 */ /* 0x002fca00078e00ff */
[----:B------:R-:W-:Y:S01]  /*4e80*/  LOP3.LUT R0, R3, R0, RZ, 0x3c, !PT ;  /* 0x0000000003007212 */ /* 0x000fe200078e3cff */
[----:B------:R1:W-:Y:S04]  /*4e90*/  STL.64 [R1+0x40], R2 ;  /* 0x0000400201007387 */ /* 0x0003e80000100a00 */
[----:B-1----:R-:W-:-:S05]  /*4ea0*/  IMAD.WIDE.U32 R2, R0, -0x326172a9, RZ ;  /* 0xcd9e8d5700027825 */ /* 0x002fca00078e00ff */
[----:B------:R1:W-:Y:S02]  /*4eb0*/  STL.64 [R1+0x28], R2 ;  /* 0x0000280201007387 */ /* 0x0003e40000100a00 */
.L_x_948:
[----:B------:R-:W2:Y:S01]  /*4ec0*/  LDL R0, [R1+0x54] ;  /* 0x0000540001007983 */ /* 0x000ea20000100800 */
[----:B------:R-:W-:Y:S02]  /*4ed0*/  USHF.L.U32 UR4, UR23, 0x7, URZ ;  /* 0x0000000717047899 */ /* 0x000fe4000800063f */
[----:B------:R-:W-:Y:S01]  /*4ee0*/  USHF.L.U32 UR8, UR10, 0x6, URZ ;  /* 0x000000060a087899 */ /* 0x000fe2000800063f */
[----:B------:R-:W0:Y:S01]  /*4ef0*/  LDGDEPBAR ;  /* 0x00000000000079af */ /* 0x000e220000000000 */
[----:B------:R-:W-:Y:S02]  /*4f00*/  UIADD3 UR6, UR21, 0x80, UR4 ;  /* 0x0000008015067890 */ /* 0x000fe4000fffe004 */
[----:B------:R-:W-:Y:S02]  /*4f10*/  UIADD3 UR4, UR4, 0x80, URZ ;  /* 0x0000008004047890 */ /* 0x000fe4000fffe03f */
[----:B------:R-:W-:Y:S02]  /*4f20*/  UIADD3 UR6, UR6, -UR13, URZ ;  /* 0x8000000d06067290 */ /* 0x000fe4000fffe03f */
[----:B------:R-:W-:Y:S01]  /*4f30*/  UIADD3 UR5, UR12, -0x61c88647, URZ ;  /* 0x9e3779b90c057890 */ /* 0x000fe2000fffe03f */
[----:B------:R-:W3:Y:S01]  /*4f40*/  LDL R231, [R1+0x50] ;  /* 0x0000500001e77983 */ /* 0x000ee20000100800 */
[----:B------:R-:W-:Y:S02]  /*4f50*/  UISETP.GE.AND UP0, UPT, UR8, UR6, UPT ;  /* 0x000000060800728c */ /* 0x000fe4000bf06270 */
[----:B------:R-:W-:Y:S01]  /*4f60*/  UIADD3 UR6, UR11, -0x4498517b, URZ ;  /* 0xbb67ae850b067890 */ /* 0x000fe2000fffe03f */
[----:B------:R-:W4:Y:S01]  /*4f70*/  LDL R230, [R1+0x3c] ;  /* 0x00003c0001e67983 */ /* 0x000f220000100800 */
[----:B------:R-:W-:Y:S02]  /*4f80*/  UISETP.LT.AND UP0, UPT, UR4, UR13, UP0 ;  /* 0x0000000d0400728c */ /* 0x000fe40008701270 */
[----:B------:R-:W-:Y:S01]  /*4f90*/  UIADD3 UR4, UR11, 0x76cf5d0a, URZ ;  /* 0x76cf5d0a0b047890 */ /* 0x000fe2000fffe03f */
[----:B------:R-:W3:Y:S01]  /*4fa0*/  LDL.64 R226, [R1+0x28] ;  /* 0x0000280001e27983 */ /* 0x000ee20000100a00 */
[----:B------:R-:W-:Y:S05]  /*4fb0*/  UISETP.GT.AND UP3, UPT, UR10, UR20, UPT ;  /* 0x000000140a00728c */ /* 0x000fea000bf64270 */
[----:B------:R-:W3:Y:S01]  /*4fc0*/  LDL.64 R228, [R1+0x40] ;  /* 0x0000400001e47983 */ /* 0x000ee20000100a00 */
[----:B------:R-:W-:Y:S05]  /*4fd0*/  DEPBAR.LE SB0, 0x0 ;  /* 0x000080000000791a */ /* 0x000fea0000000000 */
        /* <DEDUP_REMOVED lines=11> */
[-C--:B------:R-:W-:Y:S07]  /*5090*/  HMMA.16816.F32.BF16 R12, R28, R18.reuse, RZ ;  /* 0x000000121c0c723c */ /* 0x080fee00000418ff */
[----:B------:R-:W-:Y:S01]  /*50a0*/  LDSM.16.M88.4 R204, [R216+0xc800] ;  /* 0x00c80000d8cc783b */ /* 0x000fe20000000200 */
[C---:B------:R-:W-:Y:S08]  /*50b0*/  HMMA.16816.F32.BF16 R16, R32.reuse, R18, RZ ;  /* 0x000000122010723c */ /* 0x040ff000000418ff */
[-C--:B------:R-:W-:Y:S08]  /*50c0*/  HMMA.16816.F32.BF16 R20, R32, R164.reuse, RZ ;  /* 0x000000a42014723c */ /* 0x080ff000000418ff */
[C---:B------:R-:W-:Y:S08]  /*50d0*/  HMMA.16816.F32.BF16 R24, R28.reuse, R164, RZ ;  /* 0x000000a41c18723c */ /* 0x040ff000000418ff */
[-C--:B------:R-:W-:Y:S08]  /*50e0*/  HMMA.16816.F32.BF16 R28, R28, R166.reuse, RZ ;  /* 0x000000a61c1c723c */ /* 0x080ff000000418ff */
[----:B------:R-:W-:Y:S02]  /*50f0*/  HMMA.16816.F32.BF16 R32, R32, R166, RZ ;  /* 0x000000a62020723c */ /* 0x000fe400000418ff */
[----:B--2---:R-:W-:Y:S02]  /*5100*/  R2P PR, R0, 0x6 ;  /* 0x0000000600007804 */ /* 0x004fe40000000000 */
[----:B------:R-:W-:Y:S03]  /*5110*/  PLOP3.LUT P0, PT, PT, PT, UP0, 0x80, 0x0 ;  /* 0x000000000000781c */ /* 0x000fe60003f0f008 */
[----:B-----5:R-:W-:Y:S02]  /*5120*/  SEL R211, R222, 0xffffffe0, !P1 ;  /* 0xffffffe0ded37807 */ /* 0x020fe40004800000 */
[----:B------:R-:W-:Y:S01]  /*5130*/  SEL R213, R221, 0xffffffc0, !P2 ;  /* 0xffffffc0ddd57807 */ /* 0x000fe20005000000 */
[----:B------:R-:W2:Y:S02]  /*5140*/  LDL R222, [R1+0x1c] ;  /* 0x00001c0001de7983 */ /* 0x000ea40000100800 */
[C---:B------:R-:W-:Y:S02]  /*5150*/  IMAD.IADD R0, R214.reuse, 0x1, R211 ;  /* 0x00000001d6007824 */ /* 0x040fe400078e02d3 */
[--C-:B------:R-:W-:Y:S02]  /*5160*/  IMAD.IADD R3, R214, 0x1, R213.reuse ;  /* 0x00000001d6037824 */ /* 0x100fe400078e02d5 */
[----:B------:R-:W-:Y:S01]  /*5170*/  IMAD.IADD R2, R0, 0x1, R213 ;  /* 0x0000000100027824 */ /* 0x000fe200078e02d5 */
[----:B------:R-:W1:Y:S08]  /*5180*/  LDSM.16.M88.4 R168, [R0] ;  /* 0x0000000000a8783b */ /* 0x000e700000000200 */
[----:B------:R-:W3:Y:S08]  /*5190*/  LDSM.16.M88.4 R176, [R0+0x1000] ;  /* 0x0010000000b0783b */ /* 0x000ef00000000200 */
[----:B------:R-:W4:Y:S08]  /*51a0*/  LDSM.16.M88.4 R184, [R3] ;  /* 0x0000000003b8783b */ /* 0x000f300000000200 */
[----:B------:R-:W4:Y:S08]  /*51b0*/  LDSM.16.M88.4 R192, [R3+0x1000] ;  /* 0x0010000003c0783b */ /* 0x000f300000000200 */
[----:B------:R-:W-:Y:S01]  /*51c0*/  LDSM.16.M88.4 R164, [R2] ;  /* 0x0000000002a4783b */ /* 0x000fe20000000200 */
[-C--:B-1----:R-:W-:Y:S07]  /*51d0*/  HMMA.16816.F32.BF16 R4, R168, R172.reuse, R4 ;  /* 0x000000aca804723c */ /* 0x082fee0000041804 */
[----:B------:R-:W-:Y:S01]  /*51e0*/  LDSM.16.M88.4 R200, [R2+0x1000] ;  /* 0x0010000002c8783b */ /* 0x000fe20000000200 */
[C---:B---3--:R-:W-:Y:S08]  /*51f0*/  HMMA.16816.F32.BF16 R8, R176.reuse, R172, R8 ;  /* 0x000000acb008723c */ /* 0x048ff00000041808 */
[-C--:B------:R-:W-:Y:S08]  /*5200*/  HMMA.16816.F32.BF16 R12, R176, R174.reuse, R12 ;  /* 0x000000aeb00c723c */ /* 0x080ff0000004180c */
[C---:B------:R-:W-:Y:S01]  /*5210*/  HMMA.16816.F32.BF16 R16, R168.reuse, R174, R16 ;  /* 0x000000aea810723c */ /* 0x040fe20000041810 */
[----:B------:R-:W1:Y:S07]  /*5220*/  LDSM.16.M88.4 R172, [R216+0xc000] ;  /* 0x00c00000d8ac783b */ /* 0x000e6e0000000200 */
[-C--:B------:R-:W-:Y:S08]  /*5230*/  HMMA.16816.F32.BF16 R20, R168, R180.reuse, R20 ;  /* 0x000000b4a814723c */ /* 0x080ff00000041814 */
[C---:B------:R-:W-:Y:S08]  /*5240*/  HMMA.16816.F32.BF16 R24, R176.reuse, R180, R24 ;  /* 0x000000b4b018723c */ /* 0x040ff00000041818 */
[-C--:B------:R-:W-:Y:S01]  /*5250*/  HMMA.16816.F32.BF16 R28, R176, R182.reuse, R28 ;  /* 0x000000b6b01c723c */ /* 0x080fe2000004181c */
[----:B------:R-:W-:Y:S07]  /*5260*/  LDSM.16.M88.4 R176, [R218+0x10000] ;  /* 0x01000000dab0783b */ /* 0x000fee0000000200 */
[----:B------:R-:W-:Y:S01]  /*5270*/  HMMA.16816.F32.BF16 R32, R168, R182, R32 ;  /* 0x000000b6a820723c */ /* 0x000fe20000041820 */
[----:B------:R-:W3:Y:S07]  /*5280*/  LDSM.16.M88.4 R168, [R214+0x2000] ;  /* 0x00200000d6a8783b */ /* 0x000eee0000000200 */
[-C--:B----4-:R-:W-:Y:S01]  /*5290*/  HMMA.16816.F32.BF16 R4, R184, R188.reuse, R4 ;  /* 0x000000bcb804723c */ /* 0x090fe20000041804 */
[----:B------:R-:W4:Y:S07]  /*52a0*/  LDSM.16.M88.4 R180, [R214+0x3000] ;  /* 0x00300000d6b4783b */ /* 0x000f2e0000000200 */
[C---:B------:R-:W-:Y:S08]  /*52b0*/  HMMA.16816.F32.BF16 R8, R192.reuse, R188, R8 ;  /* 0x000000bcc008723c */ /* 0x040ff00000041808 */
[-C--:B------:R-:W-:Y:S08]  /*52c0*/  HMMA.16816.F32.BF16 R12, R192, R190.reuse, R12 ;  /* 0x000000bec00c723c */ /* 0x080ff0000004180c */
[C---:B------:R-:W-:Y:S01]  /*52d0*/  HMMA.16816.F32.BF16 R16, R184.reuse, R190, R16 ;  /* 0x000000beb810723c */ /* 0x040fe20000041810 */
[----:B------:R-:W3:Y:S07]  /*52e0*/  LDSM.16.M88.4 R188, [R218+0x10800] ;  /* 0x01080000dabc783b */ /* 0x000eee0000000200 */
[-C--:B------:R-:W-:Y:S08]  /*52f0*/  HMMA.16816.F32.BF16 R20, R184, R196.reuse, R20 ;  /* 0x000000c4b814723c */ /* 0x080ff00000041814 */
[C---:B------:R-:W-:Y:S08]  /*5300*/  HMMA.16816.F32.BF16 R24, R192.reuse, R196, R24 ;  /* 0x000000c4c018723c */ /* 0x040ff00000041818 */
[-C--:B------:R-:W-:Y:S01]  /*5310*/  HMMA.16816.F32.BF16 R28, R192, R198.reuse, R28 ;  /* 0x000000c6c01c723c */ /* 0x080fe2000004181c */
[----:B------:R-:W-:Y:S07]  /*5320*/  LDSM.16.M88.4 R192, [R0+0x3000] ;  /* 0x0030000000c0783b */ /* 0x000fee0000000200 */
[----:B------:R-:W-:Y:S01]  /*5330*/  HMMA.16816.F32.BF16 R32, R184, R198, R32 ;  /* 0x000000c6b820723c */ /* 0x000fe20000041820 */
[----:B------:R-:W-:Y:S07]  /*5340*/  LDSM.16.M88.4 R184, [R215+0x10000] ;  /* 0x01000000d7b8783b */ /* 0x000fee0000000200 */
[-C--:B-1----:R-:W-:Y:S01]  /*5350*/  HMMA.16816.F32.BF16 R4, R164, R172.reuse, R4 ;  /* 0x000000aca404723c */ /* 0x082fe20000041804 */
[----:B------:R-:W-:Y:S07]  /*5360*/  LDSM.16.M88.4 R196, [R215+0x10800] ;  /* 0x01080000d7c4783b */ /* 0x000fee0000000200 */
[C---:B------:R-:W-:Y:S08]  /*5370*/  HMMA.16816.F32.BF16 R8, R200.reuse, R172, R8 ;  /* 0x000000acc808723c */ /* 0x040ff00000041808 */
[-C--:B------:R-:W-:Y:S08]  /*5380*/  HMMA.16816.F32.BF16 R12, R200, R174.reuse, R12 ;  /* 0x000000aec80c723c */ /* 0x080ff0000004180c */
[C---:B------:R-:W-:Y:S01]  /*5390*/  HMMA.16816.F32.BF16 R16, R164.reuse, R174, R16 ;  /* 0x000000aea410723c */ /* 0x040fe20000041810 */
[----:B------:R1:W2:Y:S07]  /*53a0*/  LDSM.16.M88.4 R172, [R0+0x2000] ;  /* 0x0020000000ac783b */ /* 0x0002ae0000000200 */
[-C--:B------:R-:W-:Y:S08]  /*53b0*/  HMMA.16816.F32.BF16 R20, R164, R204.reuse, R20 ;  /* 0x000000cca414723c */ /* 0x080ff00000041814 */
[C---:B------:R-:W-:Y:S08]  /*53c0*/  HMMA.16816.F32.BF16 R24, R200.reuse, R204, R24 ;  /* 0x000000ccc818723c */ /* 0x040ff00000041818 */
[-C--:B------:R-:W-:Y:S01]  /*53d0*/  HMMA.16816.F32.BF16 R28, R200, R206.reuse, R28 ;  /* 0x000000cec81c723c */ /* 0x080fe2000004181c */
[----:B------:R-:W-:Y:S03]  /*53e0*/  LDSM.16.M88.4 R200, [R3+0x3000] ;  /* 0x0030000003c8783b */ /* 0x000fe60000000200 */
[----:B-1----:R-:W-:Y:S04]  /*53f0*/  IMAD.U32 R0, RZ, RZ, UR10 ;  /* 0x0000000aff007e24 */ /* 0x002fe8000f8e00ff */
[----:B------:R-:W-:Y:S01]  /*5400*/  HMMA.16816.F32.BF16 R32, R164, R206, R32 ;  /* 0x000000cea420723c */ /* 0x000fe20000041820 */
[----:B------:R-:W-:Y:S03]  /*5410*/  LDSM.16.M88.4 R164, [R3+0x2000] ;  /* 0x0020000003a4783b */ /* 0x000fe60000000200 */
[----:B------:R-:W-:Y:S04]  /*5420*/  IMAD R0, R0, 0x4, R231 ;  /* 0x0000000400007824 */ /* 0x000fe800078e02e7 */
[-C--:B---3--:R-:W-:Y:S01]  /*5430*/  HMMA.16816.F32.BF16 R4, R168, R176.reuse, R4 ;  /* 0x000000b0a804723c */ /* 0x088fe20000041804 */
[----:B------:R-:W-:Y:S07]  /*5440*/  LDSM.16.M88.4 R204, [R217+0x10800] ;  /* 0x01080000d9cc783b */ /* 0x000fee0000000200 */
[C---:B----4-:R-:W-:Y:S08]  /*5450*/  HMMA.16816.F32.BF16 R8, R180.reuse, R176, R8 ;  /* 0x000000b0b408723c */ /* 0x050ff00000041808 */
[-C--:B------:R-:W-:Y:S08]  /*5460*/  HMMA.16816.F32.BF16 R12, R180, R178.reuse, R12 ;  /* 0x000000b2b40c723c */ /* 0x080ff0000004180c */
[C---:B------:R-:W-:Y:S01]  /*5470*/  HMMA.16816.F32.BF16 R16, R168.reuse, R178, R16 ;  /* 0x000000b2a810723c */ /* 0x040fe20000041810 */
[----:B------:R-:W1:Y:S07]  /*5480*/  LDSM.16.M88.4 R176, [R217+0x10000] ;  /* 0x01000000d9b0783b */ /* 0x000e6e0000000200 */
[-C--:B------:R-:W-:Y:S08]  /*5490*/  HMMA.16816.F32.BF16 R20, R168, R188.reuse, R20 ;  /* 0x000000bca814723c */ /* 0x080ff00000041814 */
[C---:B------:R-:W-:Y:S08]  /*54a0*/  HMMA.16816.F32.BF16 R24, R180.reuse, R188, R24 ;  /* 0x000000bcb418723c */ /* 0x040ff00000041818 */
[-C--:B------:R-:W-:Y:S07]  /*54b0*/  HMMA.16816.F32.BF16 R28, R180, R190.reuse, R28 ;  /* 0x000000beb41c723c */ /* 0x080fee000004181c */
[C---:B------:R-:W-:Y:S01]  /*54c0*/  IMAD.WIDE.U32 R180, R0.reuse, -0x326172a9, RZ ;  /* 0xcd9e8d5700b47825 */ /* 0x040fe200078e00ff */
[----:B------:R-:W-:Y:S01]  /*54d0*/  HMMA.16816.F32.BF16 R32, R168, R190, R32 ;  /* 0x000000bea820723c */ /* 0x000fe20000041820 */
[----:B------:R-:W-:Y:S03]  /*54e0*/  LDSM.16.M88.4 R168, [R2+0x2000] ;  /* 0x0020000002a8783b */ /* 0x000fe60000000200 */
[-C--:B------:R-:W-:Y:S02]  /*54f0*/  LOP3.LUT R182, R181, R230.reuse, RZ, 0x3c, !PT ;  /* 0x000000e6b5b67212 */ /* 0x080fe400078e3cff */
[----:B------:R-:W-:Y:S02]  /*5500*/  LOP3.LUT R181, R227, UR5, R180, 0x96, !PT ;  /* 0x00000005e3b57c12 */ /* 0x000fe4000f8e96b4 */
[-C--:B--2---:R-:W-:Y:S05]  /*5510*/  HMMA.16816.F32.BF16 R4, R172, R184.reuse, R4 ;  /* 0x000000b8ac04723c */ /* 0x084fea0000041804 */
[----:B------:R-:W-:Y:S03]  /*5520*/  IMAD.WIDE.U32 R188, R181, -0x2daee0ad, RZ ;  /* 0xd2511f53b5bc7825 */ /* 0x000fe600078e00ff */
[C---:B------:R-:W-:Y:S08]  /*5530*/  HMMA.16816.F32.BF16 R8, R192.reuse, R184, R8 ;  /* 0x000000b8c008723c */ /* 0x040ff00000041808 */
[-C--:B------:R-:W-:Y:S08]  /*5540*/  HMMA.16816.F32.BF16 R12, R192, R186.reuse, R12 ;  /* 0x000000bac00c723c */ /* 0x080ff0000004180c */
[C---:B------:R-:W-:Y:S08]  /*5550*/  HMMA.16816.F32.BF16 R16, R172.reuse, R186, R16 ;  /* 0x000000baac10723c */ /* 0x040ff00000041810 */
[-C--:B------:R-:W-:Y:S08]  /*5560*/  HMMA.16816.F32.BF16 R20, R172, R196.reuse, R20 ;  /* 0x000000c4ac14723c */ /* 0x080ff00000041814 */
[C---:B------:R-:W-:Y:S08]  /*5570*/  HMMA.16816.F32.BF16 R24, R192.reuse, R196, R24 ;  /* 0x000000c4c018723c */ /* 0x040ff00000041818 */
[-C--:B------:R-:W-:Y:S01]  /*5580*/  HMMA.16816.F32.BF16 R28, R192, R198.reuse, R28 ;  /* 0x000000c6c01c723c */ /* 0x080fe2000004181c */
[----:B------:R-:W2:Y:S04]  /*5590*/  LDL R193, [R1+0x34] ;  /* 0x0000340001c17983 */ /* 0x000ea80000100800 */
[----:B------:R-:W3:Y:S03]  /*55a0*/  LDL R192, [R1+0x38] ;  /* 0x0000380001c07983 */ /* 0x000ee60000100800 */
[----:B------:R-:W-:Y:S01]  /*55b0*/  HMMA.16816.F32.BF16 R32, R172, R198, R32 ;  /* 0x000000c6ac20723c */ /* 0x000fe20000041820 */
[----:B------:R-:W4:Y:S04]  /*55c0*/  LDL R195, [R1] ;  /* 0x0000000001c37983 */ /* 0x000f280000100800 */
[----:B------:R-:W4:Y:S03]  /*55d0*/  LDL R194, [R1+0x4] ;  /* 0x0000040001c27983 */ /* 0x000f260000100800 */
[-C--:B-1----:R-:W-:Y:S01]  /*55e0*/  HMMA.16816.F32.BF16 R4, R164, R176.reuse, R4 ;  /* 0x000000b0a404723c */ /* 0x082fe20000041804 */
[----:B------:R-:W1:Y:S07]  /*55f0*/  LDSM.16.M88.4 R172, [R216+0x10000] ;  /* 0x01000000d8ac783b */ /* 0x000e6e0000000200 */
[C---:B------:R-:W-:Y:S08]  /*5600*/  HMMA.16816.F32.BF16 R8, R200.reuse, R176, R8 ;  /* 0x000000b0c808723c */ /* 0x040ff00000041808 */
[-C--:B------:R-:W-:Y:S08]  /*5610*/  HMMA.16816.F32.BF16 R12, R200, R178.reuse, R12 ;  /* 0x000000b2c80c723c */ /* 0x080ff0000004180c */
[C---:B------:R-:W-:Y:S01]  /*5620*/  HMMA.16816.F32.BF16 R16, R164.reuse, R178, R16 ;  /* 0x000000b2a410723c */ /* 0x040fe20000041810 */
[----:B------:R1:W1:Y:S07]  /*5630*/  LDSM.16.M88.4 R176, [R2+0x3000] ;  /* 0x0030000002b0783b */ /* 0x00026e0000000200 */
[-C--:B------:R-:W-:Y:S08]  /*5640*/  HMMA.16816.F32.BF16 R20, R164, R204.reuse, R20 ;  /* 0x000000cca414723c */ /* 0x080ff00000041814 */
[C---:B------:R-:W-:Y:S08]  /*5650*/  HMMA.16816.F32.BF16 R24, R200.reuse, R204, R24 ;  /* 0x000000ccc818723c */ /* 0x040ff00000041818 */
[-C--:B------:R-:W-:Y:S04]  /*5660*/  HMMA.16816.F32.BF16 R28, R200, R206.reuse, R28 ;  /* 0x000000cec81c723c */ /* 0x080fe8000004181c */
[----:B-1----:R-:W-:Y:S02]  /*5670*/  IADD3 R2, R0, 0x2, RZ ;  /* 0x0000000200027810 */ /* 0x002fe40007ffe0ff */
[----:B------:R-:W-:Y:S01]  /*5680*/  LOP3.LUT R0, R228, UR6, RZ, 0x3c, !PT ;  /* 0x00000006e4007c12 */ /* 0x000fe2000f8e3cff */
[----:B------:R-:W-:Y:S01]  /*5690*/  UIADD3 UR6, UR11, -0x126145ec, URZ ;  /* 0xed9eba140b067890 */ /* 0x000fe2000fffe03f */
[----:B------:R-:W-:Y:S04]  /*56a0*/  HMMA.16816.F32.BF16 R32, R164, R206, R32 ;  /* 0x000000cea420723c */ /* 0x000fe80000041820 */
[----:B------:R-:W-:Y:S04]  /*56b0*/  IMAD.WIDE.U32 R2, R2, -0x326172a9, RZ ;  /* 0xcd9e8d5702027825 */ /* 0x000fe800078e00ff */
[-C--:B------:R-:W-:Y:S05]  /*56c0*/  HMMA.16816.F32.BF16 R4, R168, R172.reuse, R4 ;  /* 0x000000aca804723c */ /* 0x080fea0000041804 */
[----:B------:R-:W-:Y:S01]  /*56d0*/  LOP3.LUT R180, R227, UR5, R2, 0x96, !PT ;  /* 0x00000005e3b47c12 */ /* 0x000fe2000f8e9602 */
[----:B------:R-:W-:Y:S01]  /*56e0*/  IMAD.WIDE.U32 R164, R182, -0x2daee0ad, RZ ;  /* 0xd2511f53b6a47825 */ /* 0x000fe200078e00ff */
[----:B------:R-:W-:Y:S01]  /*56f0*/  LOP3.LUT R3, R3, R230, RZ, 0x3c, !PT ;  /* 0x000000e603037212 */ /* 0x000fe200078e3cff */
[C---:B------:R-:W-:Y:S01]  /*5700*/  HMMA.16816.F32.BF16 R8, R176.reuse, R172, R8 ;  /* 0x000000acb008723c */ /* 0x040fe20000041808 */
[----:B------:R-:W-:Y:S03]  /*5710*/  UIADD3 UR5, UR12, 0x3c6ef372, URZ ;  /* 0x3c6ef3720c057890 */ /* 0x000fe6000fffe03f */
[----:B------:R-:W-:Y:S01]  /*5720*/  IMAD.WIDE.U32 R2, R3, -0x2daee0ad, RZ ;  /* 0xd2511f5303027825 */ /* 0x000fe200078e00ff */
[----:B------:R-:W-:Y:S02]  /*5730*/  LOP3.LUT R186, R189, UR4, R164, 0x96, !PT ;  /* 0x00000004bdba7c12 */ /* 0x000fe4000f8e96a4 */
[----:B------:R-:W-:Y:S01]  /*5740*/  LOP3.LUT R165, R0, R165, RZ, 0x3c, !PT ;  /* 0x000000a500a57212 */ /* 0x000fe200078e3cff */
[-C--:B------:R-:W-:Y:S01]  /*5750*/  HMMA.16816.F32.BF16 R12, R176, R174.reuse, R12 ;  /* 0x000000aeb00c723c */ /* 0x080fe2000004180c */
[----:B------:R-:W-:Y:S01]  /*5760*/  IMAD.U32 R164, RZ, RZ, UR21 ;  /* 0x00000015ffa47e24 */ /* 0x000fe2000f8e00ff */
[----:B------:R-:W4:Y:S02]  /*5770*/  LDL R189, [R1+0x10] ;  /* 0x0000100001bd7983 */ /* 0x000f240000100800 */
[----:B------:R-:W-:Y:S01]  /*5780*/  IMAD.WIDE.U32 R190, R180, -0x2daee0ad, RZ ;  /* 0xd2511f53b4be7825 */ /* 0x000fe200078e00ff */
[----:B------:R-:W-:Y:S02]  /*5790*/  LOP3.LUT R167, R0, R3, RZ, 0x3c, !PT ;  /* 0x0000000300a77212 */ /* 0x000fe400078e3cff */
[----:B------:R-:W-:Y:S01]  /*57a0*/  @!P0 IADD3 R164, -R164, 0x1, R222 ;  /* 0x00000001a4a48810 */ /* 0x000fe20007ffe1de */
[C---:B------:R-:W-:Y:S04]  /*57b0*/  HMMA.16816.F32.BF16 R16, R168.reuse, R174, R16 ;  /* 0x000000aea810723c */ /* 0x040fe80000041810 */
[----:B------:R-:W-:Y:S01]  /*57c0*/  LOP3.LUT R182, R191, UR4, R2, 0x96, !PT ;  /* 0x00000004bfb67c12 */ /* 0x000fe2000f8e9602 */
[----:B------:R-:W-:Y:S01]  /*57d0*/  UIADD3 UR4, UR12, -0x255992d5, URZ ;  /* 0xdaa66d2b0c047890 */ /* 0x000fe2000fffe03f */
[----:B------:R-:W-:Y:S01]  /*57e0*/  IMAD.WIDE.U32 R2, R165, -0x326172a9, RZ ;  /* 0xcd9e8d57a5027825 */ /* 0x000fe200078e00ff */
[----:B------:R-:W-:Y:S01]  /*57f0*/  LOP3.LUT R0, R226, UR5, RZ, 0x3c, !PT ;  /* 0x00000005e2007c12 */ /* 0x000fe2000f8e3cff */
[----:B------:R-:W-:Y:S04]  /*5800*/  UIADD3 UR5, UR11, 0x32370b8f, URZ ;  /* 0x32370b8f0b057890 */ /* 0x000fe8000fffe03f */
[----:B------:R-:W-:Y:S01]  /*5810*/  IMAD.WIDE.U32 R186, R186, -0x326172a9, RZ ;  /* 0xcd9e8d57baba7825 */ /* 0x000fe200078e00ff */
[----:B------:R-:W-:Y:S02]  /*5820*/  LOP3.LUT R166, R0, R3, RZ, 0x3c, !PT ;  /* 0x0000000300a67212 */ /* 0x000fe400078e3cff */
[----:B------:R-:W4:Y:S01]  /*5830*/  LDL R3, [R1+0x20] ;  /* 0x0000200001037983 */ /* 0x000f220000100800 */
[----:B------:R-:W-:Y:S01]  /*5840*/  IMAD.U32 R165, RZ, RZ, UR8 ;  /* 0x00000008ffa57e24 */ /* 0x000fe2000f8e00ff */
[----:B------:R-:W-:Y:S01]  /*5850*/  LOP3.LUT R184, R187, UR4, R2, 0x96, !PT ;  /* 0x00000004bbb87c12 */ /* 0x000fe2000f8e9602 */
[----:B------:R-:W-:Y:S02]  /*5860*/  FFMA.FTZ R4, R251, UR7, R4 ;  /* 0x00000007fb047c23 */ /* 0x000fe40008010004 */
[----:B------:R-:W-:Y:S01]  /*5870*/  FFMA.FTZ R5, R252, UR7, R5 ;  /* 0x00000007fc057c23 */ /* 0x000fe20008010005 */
[----:B------:R-:W-:Y:S01]  /*5880*/  @!P0 IADD3 R2, R165, UR13, R164 ;  /* 0x0000000da5028c10 */ /* 0x000fe2000fffe0a4 */
[----:B------:R-:W-:Y:S03]  /*5890*/  IMAD.WIDE.U32 R164, R167, -0x326172a9, RZ ;  /* 0xcd9e8d57a7a47825 */ /* 0x000fe600078e00ff */
[----:B------:R-:W-:Y:S01]  /*58a0*/  @!P0 IMNMX R180, R2, UR13, PT ;  /* 0x0000000d02b48c17 */ /* 0x000fe2000b800200 */
[----:B------:R-:W-:Y:S01]  /*58b0*/  FFMA.FTZ R6, R251, UR7, R6 ;  /* 0x00000007fb067c23 */ /* 0x000fe20008010006 */
[----:B------:R-:W-:Y:S01]  /*58c0*/  LOP3.LUT R187, R0, R165, RZ, 0x3c, !PT ;  /* 0x000000a500bb7212 */ /* 0x000fe200078e3cff */
[----:B------:R-:W-:Y:S01]  /*58d0*/  FFMA.FTZ R7, R252, UR7, R7 ;  /* 0x00000007fc077c23 */ /* 0x000fe20008010007 */
[----:B------:R-:W4:Y:S01]  /*58e0*/  LDL R0, [R1+0x30] ;  /* 0x0000300001007983 */ /* 0x000f220000100800 */
[-C--:B------:R-:W-:Y:S01]  /*58f0*/  @!P0 ISETP.GE.AND P2, PT, R237, R180.reuse, PT ;  /* 0x000000b4ed00820c */ /* 0x080fe20003f46270 */
[C---:B------:R-:W-:Y:S01]  /*5900*/  FFMA.FTZ R10, R251.reuse, UR7, R10 ;  /* 0x00000007fb0a7c23 */ /* 0x040fe2000801000a */
[----:B------:R-:W-:Y:S01]  /*5910*/  @!P0 IADD3 R173, R2, 0x8, RZ ;  /* 0x0000000802ad8810 */ /* 0x000fe20007ffe0ff */
[----:B------:R-:W-:Y:S01]  /*5920*/  FFMA.FTZ R9, R252, UR7, R9 ;  /* 0x00000007fc097c23 */ /* 0x000fe20008010009 */
[----:B------:R-:W-:Y:S01]  /*5930*/  @!P0 FSEL R4, R4, -INF , !P2 ;  /* 0xff80000004048808 */ /* 0x000fe20005000000 */
[----:B------:R-:W-:Y:S01]  /*5940*/  FFMA.FTZ R11, R252, UR7, R11 ;  /* 0x00000007fc0b7c23 */ /* 0x000fe2000801000b */
[-C--:B------:R-:W-:Y:S01]  /*5950*/  @!P0 ISETP.GE.AND P2, PT, R244, R180.reuse, PT ;  /* 0x000000b4f400820c */ /* 0x080fe20003f46270 */
[----:B------:R-:W-:Y:S01]  /*5960*/  FFMA.FTZ R8, R251, UR7, R8 ;  /* 0x00000007fb087c23 */ /* 0x000fe20008010008 */
[----:B------:R-:W-:Y:S01]  /*5970*/  @!P0 IMNMX R173, R173, UR13, PT ;  /* 0x0000000dadad8c17 */ /* 0x000fe2000b800200 */
[----:B------:R-:W-:Y:S01]  /*5980*/  IMAD.WIDE.U32 R166, R166, -0x2daee0ad, RZ ;  /* 0xd2511f53a6a67825 */ /* 0x000fe200078e00ff */
[----:B------:R-:W-:Y:S02]  /*5990*/  @!P0 FSEL R5, R5, -INF , !P2 ;  /* 0xff80000005058808 */ /* 0x000fe40005000000 */
[-C--:B------:R-:W-:Y:S01]  /*59a0*/  @!P0 ISETP.GE.AND P2, PT, R237, R173.reuse, PT ;  /* 0x000000aded00820c */ /* 0x080fe20003f46270 */
[----:B------:R-:W-:Y:S01]  /*59b0*/  IMAD.WIDE.U32 R182, R182, -0x326172a9, RZ ;  /* 0xcd9e8d57b6b67825 */ /* 0x000fe200078e00ff */
[-C--:B------:R-:W-:Y:S02]  /*59c0*/  @!P0 ISETP.GE.AND P3, PT, R244, R173.reuse, PT ;  /* 0x000000adf400820c */ /* 0x080fe40003f66270 */
[----:B------:R-:W-:Y:S01]  /*59d0*/  @!P0 FSEL R6, R6, -INF , !P2 ;  /* 0xff80000006068808 */ /* 0x000fe20005000000 */
[----:B------:R-:W-:Y:S01]  /*59e0*/  IMAD.WIDE.U32 R184, R184, -0x2daee0ad, RZ ;  /* 0xd2511f53b8b87825 */ /* 0x000fe200078e00ff */
[----:B------:R-:W-:Y:S02]  /*59f0*/  @!P0 FSEL R7, R7, -INF , !P3 ;  /* 0xff80000007078808 */ /* 0x000fe40005800000 */
[-C--:B------:R-:W-:Y:S02]  /*5a00*/  @!P0 ISETP.GE.AND P4, PT, R245, R180.reuse, PT ;  /* 0x000000b4f500820c */ /* 0x080fe40003f86270 */
[-C--:B------:R-:W-:Y:S02]  /*5a10*/  @!P0 ISETP.GE.AND P6, PT, R246, R180.reuse, PT ;  /* 0x000000b4f600820c */ /* 0x080fe40003fc6270 */
[----:B------:R-:W-:Y:S02]  /*5a20*/  @!P0 ISETP.GE.AND P5, PT, R248, R180, PT ;  /* 0x000000b4f800820c */ /* 0x000fe40003fa6270 */
[----:B------:R-:W-:Y:S01]  /*5a30*/  LOP3.LUT R183, R183, UR4, R164, 0x96, !PT ;  /* 0x00000004b7b77c12 */ /* 0x000fe2000f8e96a4 */
[----:B------:R-:W-:Y:S01]  /*5a40*/  UIADD3 UR4, UR12, 0x78dde6e4, URZ ;  /* 0x78dde6e40c047890 */ /* 0x000fe2000fffe03f */
[----:B------:R-:W-:Y:S02]  /*5a50*/  LOP3.LUT R188, R167, UR5, R188, 0x96, !PT ;  /* 0x00000005a7bc7c12 */ /* 0x000fe4000f8e96bc */
[----:B------:R-:W-:Y:S01]  /*5a60*/  LOP3.LUT R185, R185, UR6, R166, 0x96, !PT ;  /* 0x00000006b9b97c12 */ /* 0x000fe2000f8e96a6 */
[----:B------:R-:W-:Y:S01]  /*5a70*/  IMAD.WIDE.U32 R174, R183, -0x2daee0ad, RZ ;  /* 0xd2511f53b7ae7825 */ /* 0x000fe200078e00ff */
[----:B------:R-:W1:Y:S02]  /*5a80*/  LDSM.16.M88.4 R164, [R216+0x10800] ;  /* 0x01080000d8a4783b */ /* 0x000e640000000200 */
[-C--:B-1----:R-:W-:Y:S08]  /*5a90*/  HMMA.16816.F32.BF16 R20, R168, R164.reuse, R20 ;  /* 0x000000a4a814723c */ /* 0x082ff00000041814 */
[C---:B------:R-:W-:Y:S07]  /*5aa0*/  HMMA.16816.F32.BF16 R24, R176.reuse, R164, R24 ;  /* 0x000000a4b018723c */ /* 0x040fee0000041818 */
[----:B------:R-:W-:Y:S01]  /*5ab0*/  IMAD.WIDE.U32 R164, R185, -0x326172a9, RZ ;  /* 0xcd9e8d57b9a47825 */ /* 0x000fe200078e00ff */
[-C--:B------:R-:W-:Y:S08]  /*5ac0*/  HMMA.16816.F32.BF16 R28, R176, R166.reuse, R28 ;  /* 0x000000a6b01c723c */ /* 0x080ff0000004181c */
[----:B------:R-:W-:Y:S04]  /*5ad0*/  HMMA.16816.F32.BF16 R32, R168, R166, R32 ;  /* 0x000000a6a820723c */ /* 0x000fe80000041820 */
[C---:B--2---:R-:W-:Y:S01]  /*5ae0*/  FMUL.FTZ R181, R193.reuse, 1.4426950216293334961 ;  /* 0x3fb8aa3bc1b57820 */ /* 0x044fe20000410000 */
[----:B------:R-:W-:Y:S02]  /*5af0*/  FSETP.NEU.FTZ.AND P1, PT, R193, -INF , PT ;  /* 0xff800000c100780b */ /* 0x000fe40003f3d000 */
[----:B------:R-:W2:Y:S01]  /*5b00*/  LDL R193, [R1+0x8] ;  /* 0x0000080001c17983 */ /* 0x000ea20000100800 */
[C---:B---3--:R-:W-:Y:S01]  /*5b10*/  FMUL.FTZ R172, R192.reuse, 1.4426950216293334961 ;  /* 0x3fb8aa3bc0ac7820 */ /* 0x048fe20000410000 */
[----:B------:R-:W-:Y:S02]  /*5b20*/  FSEL R181, R181, RZ, P1 ;  /* 0x000000ffb5b57208 */ /* 0x000fe40000800000 */
[----:B------:R-:W-:Y:S01]  /*5b30*/  FSETP.NEU.FTZ.AND P1, PT, R192, -INF , PT ;  /* 0xff800000c000780b */ /* 0x000fe20003f3d000 */
[C---:B----4-:R-:W-:Y:S01]  /*5b40*/  FFMA.FTZ R12, R195.reuse, UR7, R12 ;  /* 0x00000007c30c7c23 */ /* 0x050fe2000801000c */
[----:B------:R-:W2:Y:S01]  /*5b50*/  LDL R192, [R1+0xc] ;  /* 0x00000c0001c07983 */ /* 0x000ea20000100800 */
[----:B------:R-:W-:Y:S01]  /*5b60*/  FFMA.FTZ R4, R4, c[0x0][0x23c], -R181 ;  /* 0x00008f0004047a23 */ /* 0x000fe200000108b5 */
[----:B------:R-:W-:Y:S01]  /*5b70*/  FSEL R172, R172, RZ, P1 ;  /* 0x000000ffacac7208 */ /* 0x000fe20000800000 */
[----:B------:R-:W-:Y:S02]  /*5b80*/  FFMA.FTZ R14, R195, UR7, R14 ;  /* 0x00000007c30e7c23 */ /* 0x000fe4000801000e */
[----:B------:R-:W-:Y:S01]  /*5b90*/  MUFU.EX2 R204, R4 ;  /* 0x0000000400cc7308 */ /* 0x000fe20000000800 */
[C---:B------:R-:W-:Y:S02]  /*5ba0*/  FFMA.FTZ R13, R194.reuse, UR7, R13 ;  /* 0x00000007c20d7c23 */ /* 0x040fe4000801000d */
[----:B------:R-:W-:Y:S02]  /*5bb0*/  FFMA.FTZ R15, R194, UR7, R15 ;  /* 0x00000007c20f7c23 */ /* 0x000fe4000801000f */
[--C-:B------:R-:W-:Y:S02]  /*5bc0*/  FFMA.FTZ R6, R6, c[0x0][0x23c], -R172.reuse ;  /* 0x00008f0006067a23 */ /* 0x100fe400000108ac */
[----:B------:R-:W-:Y:S02]  /*5bd0*/  FFMA.FTZ R7, R7, c[0x0][0x23c], -R172 ;  /* 0x00008f0007077a23 */ /* 0x000fe400000108ac */
[----:B------:R-:W-:Y:S01]  /*5be0*/  FFMA.FTZ R5, R5, c[0x0][0x23c], -R181 ;  /* 0x00008f0005057a23 */ /* 0x000fe200000108b5 */
[----:B------:R-:W-:Y:S01]  /*5bf0*/  MUFU.EX2 R202, R6 ;  /* 0x0000000600ca7308 */ /* 0x000fe20000000800 */
[C---:B------:R-:W-:Y:S02]  /*5c00*/  FFMA.FTZ R16, R195.reuse, UR7, R16 ;  /* 0x00000007c3107c23 */ /* 0x040fe40008010010 */
[----:B------:R-:W-:Y:S02]  /*5c10*/  FFMA.FTZ R18, R195, UR7, R18 ;  /* 0x00000007c3127c23 */ /* 0x000fe40008010012 */
[----:B------:R-:W-:Y:S01]  /*5c20*/  FFMA.FTZ R17, R194, UR7, R17 ;  /* 0x00000007c2117c23 */ /* 0x000fe20008010011 */
[----:B------:R-:W-:Y:S01]  /*5c30*/  @!P0 FSEL R16, R16, -INF , !P4 ;  /* 0xff80000010108808 */ /* 0x000fe20006000000 */
[----:B------:R-:W-:Y:S01]  /*5c40*/  FFMA.FTZ R19, R194, UR7, R19 ;  /* 0x00000007c2137c23 */ /* 0x000fe20008010013 */
[-C--:B------:R-:W-:Y:S02]  /*5c50*/  @!P0 ISETP.GE.AND P4, PT, R245, R173.reuse, PT ;  /* 0x000000adf500820c */ /* 0x080fe40003f86270 */
[----:B------:R1:W-:Y:S01]  /*5c60*/  MUFU.EX2 R226, R7 ;  /* 0x0000000700e27308 */ /* 0x0003e20000000800 */
[----:B------:R-:W-:Y:S01]  /*5c70*/  @!P0 FSEL R17, R17, -INF , !P6 ;  /* 0xff80000011118808 */ /* 0x000fe20007000000 */
[--C-:B------:R-:W-:Y:S01]  /*5c80*/  FFMA.FTZ R16, R16, c[0x0][0x23c], -R181.reuse ;  /* 0x00008f0010107a23 */ /* 0x100fe200000108b5 */
[----:B------:R-:W-:Y:S02]  /*5c90*/  @!P0 FSEL R18, R18, -INF , !P4 ;  /* 0xff80000012128808 */ /* 0x000fe40006000000 */
[-C--:B------:R-:W-:Y:S01]  /*5ca0*/  @!P0 ISETP.GE.AND P6, PT, R246, R173.reuse, PT ;  /* 0x000000adf600820c */ /* 0x080fe20003fc6270 */
[----:B------:R-:W-:Y:S01]  /*5cb0*/  FFMA.FTZ R17, R17, c[0x0][0x23c], -R181 ;  /* 0x00008f0011117a23 */ /* 0x000fe200000108b5 */
[-C--:B------:R-:W-:Y:S01]  /*5cc0*/  @!P0 ISETP.GE.AND P4, PT, R247, R173.reuse, PT ;  /* 0x000000adf700820c */ /* 0x080fe20003f86270 */
[--C-:B------:R-:W-:Y:S01]  /*5cd0*/  FFMA.FTZ R18, R18, c[0x0][0x23c], -R172.reuse ;  /* 0x00008f0012127a23 */ /* 0x100fe200000108ac */
[----:B------:R-:W-:Y:S01]  /*5ce0*/  @!P0 FSEL R19, R19, -INF , !P6 ;  /* 0xff80000013138808 */ /* 0x000fe20007000000 */
[----:B------:R4:W-:Y:S01]  /*5cf0*/  MUFU.EX2 R203, R5 ;  /* 0x0000000500cb7308 */ /* 0x0009e20000000800 */
[-C--:B------:R-:W-:Y:S03]  /*5d00*/  @!P0 ISETP.GE.AND P6, PT, R248, R173.reuse, PT ;  /* 0x000000adf800820c */ /* 0x080fe60003fc6270 */
[----:B------:R-:W-:Y:S06]  /*5d10*/  FFMA.FTZ R19, R19, c[0x0][0x23c], -R172 ;  /* 0x00008f0013137a23 */ /* 0x000fec00000108ac */
[----:B------:R-:W-:Y:S01]  /*5d20*/  MUFU.EX2 R199, R18 ;  /* 0x0000001200c77308 */ /* 0x000fe20000000800 */
[----:B-1----:R-:W-:Y:S09]  /*5d30*/  IMAD.WIDE.U32 R6, R187, -0x2daee0ad, RZ ;  /* 0xd2511f53bb067825 */ /* 0x002ff200078e00ff */
[----:B------:R-:W-:Y:S01]  /*5d40*/  MUFU.EX2 R201, R16 ;  /* 0x0000001000c97308 */ /* 0x000fe20000000800 */
[----:B----4-:R-:W-:Y:S01]  /*5d50*/  LOP3.LUT R5, R7, UR5, R190, 0x96, !PT ;  /* 0x0000000507057c12 */ /* 0x010fe2000f8e96be */
[----:B------:R-:W-:Y:S08]  /*5d60*/  UIADD3 UR5, UR12, 0x1715609d, URZ ;  /* 0x1715609d0c057890 */ /* 0x000ff0000fffe03f */
[----:B------:R-:W-:Y:S10]  /*5d70*/  MUFU.EX2 R200, R17 ;  /* 0x0000001100c87308 */ /* 0x000ff40000000800 */
[----:B------:R-:W-:Y:S01]  /*5d80*/  MUFU.EX2 R198, R19 ;  /* 0x0000001300c67308 */ /* 0x000fe20000000800 */
[C---:B------:R-:W-:Y:S02]  /*5d90*/  FFMA.FTZ R28, R189.reuse, UR7, R28 ;  /* 0x00000007bd1c7c23 */ /* 0x040fe4000801001c */
[C---:B------:R-:W-:Y:S02]  /*5da0*/  FFMA.FTZ R30, R189.reuse, UR7, R30 ;  /* 0x00000007bd1e7c23 */ /* 0x040fe4000801001e */
[C---:B------:R-:W-:Y:S02]  /*5db0*/  FFMA.FTZ R32, R189.reuse, UR7, R32 ;  /* 0x00000007bd207c23 */ /* 0x040fe40008010020 */
[----:B------:R-:W-:Y:S01]  /*5dc0*/  FFMA.FTZ R34, R189, UR7, R34 ;  /* 0x00000007bd227c23 */ /* 0x000fe20008010022 */
[C---:B------:R-:W-:Y:S01]  /*5dd0*/  FSETP.NEU.FTZ.AND P2, PT, R3.reuse, -INF , PT ;  /* 0xff8000000300780b */ /* 0x040fe20003f5d000 */
[----:B------:R-:W-:Y:S05]  /*5de0*/  FMUL.FTZ R4, R3, 1.4426950216293334961 ;  /* 0x3fb8aa3b03047820 */ /* 0x000fea0000410000 */
[----:B------:R-:W-:Y:S02]  /*5df0*/  FSEL R4, R4, RZ, P2 ;  /* 0x000000ff04047208 */ /* 0x000fe40001000000 */
[C---:B------:R-:W-:Y:S01]  /*5e00*/  FSETP.NEU.FTZ.AND P1, PT, R0.reuse, -INF , PT ;  /* 0xff8000000000780b */ /* 0x040fe20003f3d000 */
[----:B------:R-:W-:Y:S01]  /*5e10*/  FMUL.FTZ R3, R0, 1.4426950216293334961 ;  /* 0x3fb8aa3b00037820 */ /* 0x000fe20000410000 */
[C---:B------:R-:W-:Y:S02]  /*5e20*/  @!P0 IADD3 R0, R2.reuse, 0x20, RZ ;  /* 0x0000002002008810 */ /* 0x040fe40007ffe0ff */
[----:B------:R-:W-:Y:S02]  /*5e30*/  @!P0 IADD3 R2, R2, 0x28, RZ ;  /* 0x0000002802028810 */ /* 0x000fe40007ffe0ff */
[----:B------:R-:W-:Y:S02]  /*5e40*/  @!P0 IMNMX R0, R0, UR13, PT ;  /* 0x0000000d00008c17 */ /* 0x000fe4000b800200 */
[----:B------:R-:W-:Y:S02]  /*5e50*/  @!P0 IMNMX R2, R2, UR13, PT ;  /* 0x0000000d02028c17 */ /* 0x000fe4000b800200 */
[----:B------:R-:W-:Y:S02]  /*5e60*/  @!P0 ISETP.GE.AND P3, PT, R244, R0, PT ;  /* 0x00000000f400820c */ /* 0x000fe40003f66270 */
[----:B------:R-:W-:Y:S02]  /*5e70*/  @!P0 ISETP.GE.AND P2, PT, R237, R2, PT ;  /* 0x00000002ed00820c */ /* 0x000fe40003f46270 */
[----:B------:R-:W-:Y:S02]  /*5e80*/  @!P0 FSEL R9, R9, -INF , !P3 ;  /* 0xff80000009098808 */ /* 0x000fe40005800000 */
[----:B------:R-:W-:Y:S02]  /*5e90*/  @!P0 FSEL R10, R10, -INF , !P2 ;  /* 0xff8000000a0a8808 */ /* 0x000fe40005000000 */
[----:B------:R-:W-:Y:S01]  /*5ea0*/  @!P0 ISETP.GE.AND P2, PT, R245, R0, PT ;  /* 0x00000000f500820c */ /* 0x000fe20003f46270 */
[--C-:B------:R-:W-:Y:S01]  /*5eb0*/  FFMA.FTZ R9, R9, c[0x0][0x23c], -R4.reuse ;  /* 0x00008f0009097a23 */ /* 0x100fe20000010804 */
[-C--:B------:R-:W-:Y:S02]  /*5ec0*/  @!P0 ISETP.GE.AND P3, PT, R244, R2.reuse, PT ;  /* 0x00000002f400820c */ /* 0x080fe40003f66270 */
[----:B------:R-:W-:Y:S01]  /*5ed0*/  @!P0 FSEL R12, R12, -INF , !P2 ;  /* 0xff8000000c0c8808 */ /* 0x000fe20005000000 */
[----:B------:R1:W-:Y:S01]  /*5ee0*/  MUFU.EX2 R228, R9 ;  /* 0x0000000900e47308 */ /* 0x0003e20000000800 */
[----:B------:R-:W-:Y:S02]  /*5ef0*/  @!P0 ISETP.GE.AND P2, PT, R245, R2, PT ;  /* 0x00000002f500820c */ /* 0x000fe40003f46270 */
[----:B------:R-:W-:Y:S01]  /*5f00*/  FSEL R3, R3, RZ, P1 ;  /* 0x000000ff03037208 */ /* 0x000fe20000800000 */
[--C-:B------:R-:W-:Y:S01]  /*5f10*/  FFMA.FTZ R12, R12, c[0x0][0x23c], -R4.reuse ;  /* 0x00008f000c0c7a23 */ /* 0x100fe20000010804 */
[-C--:B------:R-:W-:Y:S02]  /*5f20*/  @!P0 ISETP.GE.AND P1, PT, R237, R0.reuse, PT ;  /* 0x00000000ed00820c */ /* 0x080fe40003f26270 */
[----:B------:R-:W-:Y:S01]  /*5f30*/  @!P0 FSEL R11, R11, -INF , !P3 ;  /* 0xff8000000b0b8808 */ /* 0x000fe20005800000 */
[--C-:B------:R-:W-:Y:S01]  /*5f40*/  FFMA.FTZ R10, R10, c[0x0][0x23c], -R3.reuse ;  /* 0x00008f000a0a7a23 */ /* 0x100fe20000010803 */
[----:B------:R-:W-:Y:S01]  /*5f50*/  @!P0 ISETP.GE.AND P3, PT, R246, R0, PT ;  /* 0x00000000f600820c */ /* 0x000fe20003f66270 */
[----:B------:R-:W-:Y:S01]  /*5f60*/  MUFU.EX2 R205, R12 ;  /* 0x0000000c00cd7308 */ /* 0x000fe20000000800 */
[----:B------:R-:W-:Y:S01]  /*5f70*/  @!P0 FSEL R14, R14, -INF , !P2 ;  /* 0xff8000000e0e8808 */ /* 0x000fe20005000000 */
[--C-:B------:R-:W-:Y:S01]  /*5f80*/  FFMA.FTZ R11, R11, c[0x0][0x23c], -R3.reuse ;  /* 0x00008f000b0b7a23 */ /* 0x100fe20000010803 */
[----:B------:R-:W-:Y:S02]  /*5f90*/  @!P0 ISETP.GE.AND P2, PT, R246, R2, PT ;  /* 0x00000002f600820c */ /* 0x000fe40003f46270 */
[----:B------:R-:W-:Y:S01]  /*5fa0*/  @!P0 FSEL R8, R8, -INF , !P1 ;  /* 0xff80000008088808 */ /* 0x000fe20004800000 */
[--C-:B------:R-:W-:Y:S01]  /*5fb0*/  FFMA.FTZ R14, R14, c[0x0][0x23c], -R3.reuse ;  /* 0x00008f000e0e7a23 */ /* 0x100fe20000010803 */
[-C--:B------:R-:W-:Y:S02]  /*5fc0*/  @!P0 ISETP.GE.AND P1, PT, R247, R180.reuse, PT ;  /* 0x000000b4f700820c */ /* 0x080fe40003f26270 */
[----:B------:R-:W-:Y:S01]  /*5fd0*/  @!P0 FSEL R13, R13, -INF , !P3 ;  /* 0xff8000000d0d8808 */ /* 0x000fe20005800000 */
[----:B------:R4:W-:Y:S01]  /*5fe0*/  MUFU.EX2 R231, R10 ;  /* 0x0000000a00e77308 */ /* 0x0009e20000000800 */
[-C--:B------:R-:W-:Y:S01]  /*5ff0*/  @!P0 ISETP.GE.AND P3, PT, R249, R180.reuse, PT ;  /* 0x000000b4f900820c */ /* 0x080fe20003f66270 */
[--C-:B------:R-:W-:Y:S01]  /*6000*/  FFMA.FTZ R8, R8, c[0x0][0x23c], -R4.reuse ;  /* 0x00008f0008087a23 */ /* 0x100fe20000010804 */
[----:B------:R-:W-:Y:S01]  /*6010*/  @!P0 FSEL R15, R15, -INF , !P2 ;  /* 0xff8000000f0f8808 */ /* 0x000fe20005000000 */
[----:B------:R-:W-:Y:S01]  /*6020*/  FFMA.FTZ R13, R13, c[0x0][0x23c], -R4 ;  /* 0x00008f000d0d7a23 */ /* 0x000fe20000010804 */
[----:B------:R-:W-:Y:S02]  /*6030*/  @!P0 ISETP.GE.AND P2, PT, R250, R180, PT ;  /* 0x000000b4fa00820c */ /* 0x000fe40003f46270 */
[----:B------:R-:W3:Y:S01]  /*6040*/  LDL R180, [R1+0x14] ;  /* 0x0000140001b47983 */ /* 0x000ee20000100800 */
[----:B------:R-:W-:Y:S01]  /*6050*/  FFMA.FTZ R15, R15, c[0x0][0x23c], -R3 ;  /* 0x00008f000f0f7a23 */ /* 0x000fe20000010803 */
[----:B-1----:R-:W-:Y:S01]  /*6060*/  LOP3.LUT R9, R175, UR6, R6, 0x96, !PT ;  /* 0x00000006af097c12 */ /* 0x002fe2000f8e9606 */
[----:B------:R1:W-:Y:S01]  /*6070*/  MUFU.EX2 R207, R13 ;  /* 0x0000000d00cf7308 */ /* 0x0003e20000000800 */
[----:B------:R-:W-:Y:S01]  /*6080*/  IMAD.WIDE.U32 R6, R188, -0x326172a9, RZ ;  /* 0xcd9e8d57bc067825 */ /* 0x000fe200078e00ff */
[----:B------:R-:W-:Y:S01]  /*6090*/  UIADD3 UR6, UR11, -0x56f99767, URZ ;  /* 0xa90668990b067890 */ /* 0x000fe2000fffe03f */
[----:B------:R-:W-:Y:S02]  /*60a0*/  @!P0 FSEL R32, R32, -INF , !P3 ;  /* 0xff80000020208808 */ /* 0x000fe40005800000 */
[----:B------:R-:W-:Y:S03]  /*60b0*/  IMAD.IADD R188, R213, 0x1, R212 ;  /* 0x00000001d5bc7824 */ /* 0x000fe600078e02d4 */
[----:B------:R-:W-:Y:S02]  /*60c0*/  FFMA.FTZ R32, R32, c[0x0][0x23c], -R181 ;  /* 0x00008f0020207a23 */ /* 0x000fe400000108b5 */
[----:B------:R-:W-:Y:S01]  /*60d0*/  MUFU.EX2 R206, R14 ;  /* 0x0000000e00ce7308 */ /* 0x000fe20000000800 */
[----:B----4-:R-:W-:Y:S09]  /*60e0*/  LOP3.LUT R10, R7, UR4, R186, 0x96, !PT ;  /* 0x00000004070a7c12 */ /* 0x010ff2000f8e96ba */
[----:B------:R4:W-:Y:S01]  /*60f0*/  MUFU.EX2 R227, R15 ;  /* 0x0000000f00e37308 */ /* 0x0009e20000000800 */
[----:B-1----:R-:W-:Y:S05]  /*6100*/  IMAD.WIDE.U32 R12, R5, -0x326172a9, RZ ;  /* 0xcd9e8d57050c7825 */ /* 0x002fea00078e00ff */
[----:B------:R-:W-:Y:S04]  /*6110*/  LOP3.LUT R13, R13, UR4, R182, 0x96, !PT ;  /* 0x000000040d0d7c12 */ /* 0x000fe8000f8e96b6 */
[----:B------:R1:W-:Y:S01]  /*6120*/  MUFU.EX2 R230, R8 ;  /* 0x0000000800e67308 */ /* 0x0003e20000000800 */
[----:B------:R-:W-:Y:S09]  /*6130*/  UIADD3 UR4, UR11, 0x646e171e, URZ ;  /* 0x646e171e0b047890 */ /* 0x000ff2000fffe03f */
[----:B------:R1:W-:Y:S01]  /*6140*/  MUFU.EX2 R229, R11 ;  /* 0x0000000b00e57308 */ /* 0x0003e20000000800 */
[----:B----4-:R-:W-:Y:S09]  /*6150*/  IMAD.WIDE.U32 R14, R9, -0x326172a9, RZ ;  /* 0xcd9e8d57090e7825 */ /* 0x010ff200078e00ff */
[----:B------:R-:W4:Y:S01]  /*6160*/  MUFU.EX2 R183, R32 ;  /* 0x0000002000b77308 */ /* 0x000f220000000800 */
[----:B-1----:R-:W-:Y:S02]  /*6170*/  LOP3.LUT R8, R165, UR5, R6, 0x96, !PT ;  /* 0x00000005a5087c12 */ /* 0x002fe4000f8e9606 */
[----:B------:R-:W-:Y:S01]  /*6180*/  LOP3.LUT R6, R15, UR5, R12, 0x96, !PT ;  /* 0x000000050f067c12 */ /* 0x000fe2000f8e960c */
[----:B------:R-:W-:Y:S01]  /*6190*/  IMAD.WIDE.U32 R12, R13, -0x2daee0ad, RZ ;  /* 0xd2511f530d0c7825 */ /* 0x000fe200078e00ff */
[----:B------:R-:W-:Y:S03]  /*61a0*/  UIADD3 UR5, UR12, -0x4ab325aa, URZ ;  /* 0xb54cda560c057890 */ /* 0x000fe6000fffe03f */
[----:B------:R-:W-:Y:S01]  /*61b0*/  IMAD.WIDE.U32 R8, R8, -0x2daee0ad, RZ ;  /* 0xd2511f5308087825 */ /* 0x000fe200078e00ff */
[----:B------:R-:W-:Y:S03]  /*61c0*/  LOP3.LUT R174, R13, UR6, R174, 0x96, !PT ;  /* 0x000000060dae7c12 */ /* 0x000fe6000f8e96ae */
[----:B------:R-:W-:Y:S01]  /*61d0*/  IMAD.WIDE.U32 R10, R10, -0x2daee0ad, RZ ;  /* 0xd2511f530a0a7825 */ /* 0x000fe200078e00ff */
[----:B------:R-:W-:Y:S02]  /*61e0*/  SHF.R.U32.HI R177, RZ, 0x10, R8 ;  /* 0x00000010ffb17819 */ /* 0x000fe40000011608 */
[----:B------:R-:W-:Y:S01]  /*61f0*/  LOP3.LUT R165, R8, 0xffff, RZ, 0xc0, !PT ;  /* 0x0000ffff08a57812 */ /* 0x000fe200078ec0ff */
[----:B------:R-:W-:Y:S01]  /*6200*/  IMAD.WIDE.U32 R6, R6, -0x2daee0ad, RZ ;  /* 0xd2511f5306067825 */ /* 0x000fe200078e00ff */
[----:B------:R-:W-:Y:S02]  /*6210*/  LOP3.LUT R184, R11, UR6, R184, 0x96, !PT ;  /* 0x000000060bb87c12 */ /* 0x000fe4000f8e96b8 */
[----:B------:R-:W-:Y:S02]  /*6220*/  LOP3.LUT R10, R9, UR4, R10, 0x96, !PT ;  /* 0x00000004090a7c12 */ /* 0x000fe4000f8e960a */
[----:B------:R-:W-:Y:S01]  /*6230*/  LOP3.LUT R5, R7, UR4, R12, 0x96, !PT ;  /* 0x0000000407057c12 */ /* 0x000fe2000f8e960c */
[----:B------:R-:W-:Y:S01]  /*6240*/  ULDC.U8 UR4, c[0x0][0x2d8] ;  /* 0x0000b60000047ab9 */ /* 0x000fe20000000000 */
[----:B------:R-:W-:Y:S02]  /*6250*/  LOP3.LUT R18, R6, 0xff, RZ, 0xc0, !PT ;  /* 0x000000ff06127812 */ /* 0x000fe400078ec0ff */
[--C-:B------:R-:W-:Y:S02]  /*6260*/  SHF.R.U32.HI R175, RZ, 0x18, R6.reuse ;  /* 0x00000018ffaf7819 */ /* 0x100fe40000011606 */
[----:B------:R-:W-:Y:S01]  /*6270*/  SHF.R.U32.HI R176, RZ, 0x10, R6 ;  /* 0x00000010ffb07819 */ /* 0x000fe20000011606 */
[C---:B--2---:R-:W-:Y:S02]  /*6280*/  FFMA.FTZ R20, R193.reuse, UR7, R20 ;  /* 0x00000007c1147c23 */ /* 0x044fe40008010014 */
[C---:B------:R-:W-:Y:S02]  /*6290*/  FFMA.FTZ R24, R193.reuse, UR7, R24 ;  /* 0x00000007c1187c23 */ /* 0x040fe40008010018 */
[----:B------:R-:W-:Y:S01]  /*62a0*/  FFMA.FTZ R22, R193, UR7, R22 ;  /* 0x00000007c1167c23 */ /* 0x000fe20008010016 */
[----:B------:R-:W-:Y:S01]  /*62b0*/  @!P0 FSEL R20, R20, -INF , !P1 ;  /* 0xff80000014148808 */ /* 0x000fe20004800000 */
[C---:B------:R-:W-:Y:S01]  /*62c0*/  FFMA.FTZ R21, R192.reuse, UR7, R21 ;  /* 0x00000007c0157c23 */ /* 0x040fe20008010015 */
[-C--:B------:R-:W-:Y:S01]  /*62d0*/  @!P0 ISETP.GE.AND P1, PT, R247, R0.reuse, PT ;  /* 0x00000000f700820c */ /* 0x080fe20003f26270 */
[----:B------:R-:W-:Y:S01]  /*62e0*/  FFMA.FTZ R25, R192, UR7, R25 ;  /* 0x00000007c0197c23 */ /* 0x000fe20008010019 */
[----:B------:R-:W-:Y:S01]  /*62f0*/  @!P0 FSEL R22, R22, -INF , !P4 ;  /* 0xff80000016168808 */ /* 0x000fe20006000000 */
[----:B------:R-:W-:Y:S01]  /*6300*/  FFMA.FTZ R23, R192, UR7, R23 ;  /* 0x00000007c0177c23 */ /* 0x000fe20008010017 */
[----:B------:R-:W-:Y:S01]  /*6310*/  @!P0 FSEL R21, R21, -INF , !P5 ;  /* 0xff80000015158808 */ /* 0x000fe20006800000 */
[----:B------:R-:W-:Y:S01]  /*6320*/  FFMA.FTZ R26, R193, UR7, R26 ;  /* 0x00000007c11a7c23 */ /* 0x000fe2000801001a */
[----:B------:R-:W-:Y:S01]  /*6330*/  @!P0 ISETP.GE.AND P5, PT, R248, R0, PT ;  /* 0x00000000f800820c */ /* 0x000fe20003fa6270 */
[----:B------:R-:W-:Y:S01]  /*6340*/  FFMA.FTZ R27, R192, UR7, R27 ;  /* 0x00000007c01b7c23 */ /* 0x000fe2000801001b */
[----:B------:R-:W-:Y:S01]  /*6350*/  @!P0 FSEL R24, R24, -INF , !P1 ;  /* 0xff80000018188808 */ /* 0x000fe20004800000 */
[--C-:B------:R-:W-:Y:S01]  /*6360*/  FFMA.FTZ R20, R20, c[0x0][0x23c], -R181.reuse ;  /* 0x00008f0014147a23 */ /* 0x100fe200000108b5 */
[-C--:B------:R-:W-:Y:S01]  /*6370*/  @!P0 ISETP.GE.AND P1, PT, R247, R2.reuse, PT ;  /* 0x00000002f700820c */ /* 0x080fe20003f26270 */
[----:B------:R-:W-:Y:S01]  /*6380*/  FFMA.FTZ R21, R21, c[0x0][0x23c], -R181 ;  /* 0x00008f0015157a23 */ /* 0x000fe200000108b5 */
[----:B------:R-:W-:Y:S01]  /*6390*/  @!P0 FSEL R25, R25, -INF , !P5 ;  /* 0xff80000019198808 */ /* 0x000fe20006800000 */
[--C-:B------:R-:W-:Y:S01]  /*63a0*/  FFMA.FTZ R24, R24, c[0x0][0x23c], -R4.reuse ;  /* 0x00008f0018187a23 */ /* 0x100fe20000010804 */
[----:B------:R-:W-:Y:S01]  /*63b0*/  @!P0 ISETP.GE.AND P5, PT, R248, R2, PT ;  /* 0x00000002f800820c */ /* 0x000fe20003fa6270 */
[----:B------:R-:W-:Y:S01]  /*63c0*/  MUFU.EX2 R195, R20 ;  /* 0x0000001400c37308 */ /* 0x000fe20000000800 */
[-C--:B------:R-:W-:Y:S01]  /*63d0*/  @!P0 ISETP.GE.AND P4, PT, R249, R0.reuse, PT ;  /* 0x00000000f900820c */ /* 0x080fe20003f86270 */
[----:B------:R-:W-:Y:S01]  /*63e0*/  FFMA.FTZ R25, R25, c[0x0][0x23c], -R4 ;  /* 0x00008f0019197a23 */ /* 0x000fe20000010804 */
[----:B------:R-:W-:Y:S01]  /*63f0*/  @!P0 FSEL R23, R23, -INF , !P6 ;  /* 0xff80000017178808 */ /* 0x000fe20007000000 */
[--C-:B------:R-:W-:Y:S01]  /*6400*/  FFMA.FTZ R22, R22, c[0x0][0x23c], -R172.reuse ;  /* 0x00008f0016167a23 */ /* 0x100fe200000108ac */
[----:B------:R-:W-:Y:S02]  /*6410*/  @!P0 ISETP.GE.AND P6, PT, R250, R0, PT ;  /* 0x00000000fa00820c */ /* 0x000fe40003fc6270 */
[----:B------:R-:W-:Y:S01]  /*6420*/  @!P0 FSEL R26, R26, -INF , !P1 ;  /* 0xff8000001a1a8808 */ /* 0x000fe20004800000 */
[----:B------:R-:W-:Y:S01]  /*6430*/  FFMA.FTZ R23, R23, c[0x0][0x23c], -R172 ;  /* 0x00008f0017177a23 */ /* 0x000fe200000108ac */
[-C--:B------:R-:W-:Y:S01]  /*6440*/  @!P0 ISETP.GE.AND P1, PT, R249, R2.reuse, PT ;  /* 0x00000002f900820c */ /* 0x080fe20003f26270 */
[----:B------:R-:W-:Y:S01]  /*6450*/  MUFU.EX2 R190, R21 ;  /* 0x0000001500be7308 */ /* 0x000fe20000000800 */
[----:B------:R-:W-:Y:S01]  /*6460*/  @!P0 FSEL R27, R27, -INF , !P5 ;  /* 0xff8000001b1b8808 */ /* 0x000fe20006800000 */
[--C-:B------:R-:W-:Y:S01]  /*6470*/  FFMA.FTZ R26, R26, c[0x0][0x23c], -R3.reuse ;  /* 0x00008f001a1a7a23 */ /* 0x100fe20000010803 */
[----:B------:R-:W-:Y:S02]  /*6480*/  @!P0 ISETP.GE.AND P5, PT, R250, R2, PT ;  /* 0x00000002fa00820c */ /* 0x000fe40003fa6270 */
[----:B------:R-:W-:Y:S01]  /*6490*/  LOP3.LUT R2, R8, 0xff, RZ, 0xc0, !PT ;  /* 0x000000ff08027812 */ /* 0x000fe200078ec0ff */
[--C-:B------:R-:W-:Y:S01]  /*64a0*/  FFMA.FTZ R27, R27, c[0x0][0x23c], -R3.reuse ;  /* 0x00008f001b1b7a23 */ /* 0x100fe20000010803 */
[----:B------:R-:W-:Y:S01]  /*64b0*/  SHF.R.U32.HI R0, RZ, 0x18, R8 ;  /* 0x00000018ff007819 */ /* 0x000fe20000011608 */
[----:B------:R-:W-:Y:S01]  /*64c0*/  IMAD.WIDE.U32 R8, R184, -0x326172a9, RZ ;  /* 0xcd9e8d57b8087825 */ /* 0x000fe200078e00ff */
[----:B------:R-:W-:Y:S01]  /*64d0*/  @!P0 FSEL R28, R28, -INF , !P4 ;  /* 0xff8000001c1c8808 */ /* 0x000fe20006000000 */
[----:B------:R-:W-:Y:S01]  /*64e0*/  MUFU.EX2 R193, R22 ;  /* 0x0000001600c17308 */ /* 0x000fe20000000800 */
[-C--:B------:R-:W-:Y:S01]  /*64f0*/  @!P0 ISETP.GE.AND P4, PT, R249, R173.reuse, PT ;  /* 0x000000adf900820c */ /* 0x080fe20003f86270 */
[----:B------:R-:W-:Y:S01]  /*6500*/  IMAD.IADD R184, R211, 0x1, R212 ;  /* 0x00000001d3b87824 */ /* 0x000fe200078e02d4 */
[----:B------:R-:W-:Y:S01]  /*6510*/  @!P0 FSEL R30, R30, -INF , !P1 ;  /* 0xff8000001e1e8808 */ /* 0x000fe20004800000 */
[----:B------:R-:W-:Y:S01]  /*6520*/  FFMA.FTZ R28, R28, c[0x0][0x23c], -R4 ;  /* 0x00008f001c1c7a23 */ /* 0x000fe20000010804 */
[----:B------:R-:W-:Y:S01]  /*6530*/  ISETP.LE.U32.AND P1, PT, R2, UR4, PT ;  /* 0x0000000402007c0c */ /* 0x000fe2000bf23070 */
[----:B------:R1:W5:Y:S01]  /*6540*/  LDL R211, [R1+0x18] ;  /* 0x0000180001d37983 */ /* 0x0003620000100800 */
[----:B------:R-:W-:Y:S01]  /*6550*/  LOP3.LUT R2, R9, UR5, R164, 0x96, !PT ;  /* 0x0000000509027c12 */ /* 0x000fe2000f8e96a4 */
[----:B------:R-:W-:Y:S01]  /*6560*/  FFMA.FTZ R30, R30, c[0x0][0x23c], -R3 ;  /* 0x00008f001e1e7a23 */ /* 0x000fe20000010803 */
[C---:B------:R-:W-:Y:S01]  /*6570*/  LOP3.LUT R16, R8.reuse, 0xff, RZ, 0xc0, !PT ;  /* 0x000000ff08107812 */ /* 0x040fe200078ec0ff */
[----:B------:R-:W-:Y:S01]  /*6580*/  MUFU.EX2 R194, R24 ;  /* 0x0000001800c27308 */ /* 0x000fe20000000800 */
[--C-:B------:R-:W-:Y:S02]  /*6590*/  SHF.R.U32.HI R17, RZ, 0x18, R8.reuse ;  /* 0x00000018ff117819 */ /* 0x100fe40000011608 */
[----:B------:R-:W-:Y:S02]  /*65a0*/  LOP3.LUT R13, R8, 0xffff, RZ, 0xc0, !PT ;  /* 0x0000ffff080d7812 */ /* 0x000fe400078ec0ff */
[----:B------:R-:W-:Y:S02]  /*65b0*/  SHF.R.U32.HI R15, RZ, 0x10, R8 ;  /* 0x00000010ff0f7819 */ /* 0x000fe40000011608 */
[----:B------:R-:W-:Y:S01]  /*65c0*/  @!P0 FSEL R34, R34, -INF , !P4 ;  /* 0xff80000022228808 */ /* 0x000fe20006000000 */
[----:B----4-:R-:W-:Y:S02]  /*65d0*/  @!P1 FADD.FTZ R183, -R183, -RZ ;  /* 0x800000ffb7b79221 */ /* 0x010fe40000010100 */
[----:B------:R-:W-:Y:S02]  /*65e0*/  MUFU.EX2 R197, R26 ;  /* 0x0000001a00c57308 */ /* 0x000fe40000000800 */
[----:B------:R-:W-:Y:S08]  /*65f0*/  FFMA.FTZ R34, R34, c[0x0][0x23c], -R172 ;  /* 0x00008f0022227a23 */ /* 0x000ff000000108ac */
[----:B------:R-:W-:Y:S10]  /*6600*/  MUFU.EX2 R192, R23 ;  /* 0x0000001700c07308 */ /* 0x000ff40000000800 */
[----:B------:R-:W-:Y:S10]  /*6610*/  MUFU.EX2 R191, R25 ;  /* 0x0000001900bf7308 */ /* 0x000ff40000000800 */
[----:B------:R-:W-:Y:S10]  /*6620*/  MUFU.EX2 R182, R34 ;  /* 0x0000002200b67308 */ /* 0x000ff40000000800 */
[----:B------:R-:W-:Y:S10]  /*6630*/  MUFU.EX2 R196, R27 ;  /* 0x0000001b00c47308 */ /* 0x000ff40000000800 */
[----:B------:R-:W-:Y:S10]  /*6640*/  MUFU.EX2 R189, R28 ;  /* 0x0000001c00bd7308 */ /* 0x000ff40000000800 */
[----:B------:R-:W-:Y:S01]  /*6650*/  MUFU.EX2 R186, R30 ;  /* 0x0000001e00ba7308 */ /* 0x000fe20000000800 */
[C---:B---3--:R-:W-:Y:S02]  /*6660*/  FFMA.FTZ R29, R180.reuse, UR7, R29 ;  /* 0x00000007b41d7c23 */ /* 0x048fe4000801001d */
[C---:B------:R-:W-:Y:S02]  /*6670*/  FFMA.FTZ R31, R180.reuse, UR7, R31 ;  /* 0x00000007b41f7c23 */ /* 0x040fe4000801001f */
[C---:B------:R-:W-:Y:S01]  /*6680*/  FFMA.FTZ R33, R180.reuse, UR7, R33 ;  /* 0x00000007b4217c23 */ /* 0x040fe20008010021 */
[----:B------:R-:W-:Y:S01]  /*6690*/  @!P0 FSEL R29, R29, -INF , !P6 ;  /* 0xff8000001d1d8808 */ /* 0x000fe20007000000 */
[----:B------:R-:W-:Y:S01]  /*66a0*/  FFMA.FTZ R35, R180, UR7, R35 ;  /* 0x00000007b4237c23 */ /* 0x000fe20008010023 */
[----:B------:R-:W-:Y:S02]  /*66b0*/  @!P0 ISETP.GE.AND P6, PT, R250, R173, PT ;  /* 0x000000adfa00820c */ /* 0x000fe40003fc6270 */
[----:B------:R-:W-:Y:S01]  /*66c0*/  LOP3.LUT R173, R6, 0xffff, RZ, 0xc0, !PT ;  /* 0x0000ffff06ad7812 */ /* 0x000fe200078ec0ff */
[----:B------:R-:W-:Y:S01]  /*66d0*/  IMAD.WIDE.U32 R6, R174, -0x326172a9, RZ ;  /* 0xcd9e8d57ae067825 */ /* 0x000fe200078e00ff */
[----:B------:R-:W-:Y:S02]  /*66e0*/  @!P0 FSEL R31, R31, -INF , !P5 ;  /* 0xff8000001f1f8808 */ /* 0x000fe40006800000 */
[----:B------:R-:W-:Y:S01]  /*66f0*/  @!P0 FSEL R33, R33, -INF , !P2 ;  /* 0xff80000021218808 */ /* 0x000fe20005000000 */
[----:B------:R-:W-:Y:S01]  /*6700*/  FFMA.FTZ R4, R29, c[0x0][0x23c], -R4 ;  /* 0x00008f001d047a23 */ /* 0x000fe20000010804 */
[--C-:B------:R-:W-:Y:S01]  /*6710*/  SHF.R.U32.HI R8, RZ, 0x10, R6.reuse ;  /* 0x00000010ff087819 */ /* 0x100fe20000011606 */
[----:B------:R-:W-:Y:S01]  /*6720*/  FFMA.FTZ R3, R31, c[0x0][0x23c], -R3 ;  /* 0x00008f001f037a23 */ /* 0x000fe20000010803 */
[C---:B------:R-:W-:Y:S01]  /*6730*/  LOP3.LUT R9, R6.reuse, 0xffff, RZ, 0xc0, !PT ;  /* 0x0000ffff06097812 */ /* 0x040fe200078ec0ff */
[----:B------:R-:W-:Y:S01]  /*6740*/  MUFU.EX2 R187, R4 ;  /* 0x0000000400bb7308 */ /* 0x000fe20000000800 */
[----:B------:R-:W-:Y:S01]  /*6750*/  LOP3.LUT R11, R6, 0xff, RZ, 0xc0, !PT ;  /* 0x000000ff060b7812 */ /* 0x000fe200078ec0ff */
[----:B------:R-:W-:Y:S01]  /*6760*/  FFMA.FTZ R181, R33, c[0x0][0x23c], -R181 ;  /* 0x00008f0021b57a23 */ /* 0x000fe200000108b5 */
[----:B------:R-:W-:Y:S02]  /*6770*/  SHF.R.U32.HI R12, RZ, 0x18, R6 ;  /* 0x00000018ff0c7819 */ /* 0x000fe40000011606 */
[----:B------:R-:W-:Y:S02]  /*6780*/  SHF.R.U32.HI R6, RZ, 0x18, R2 ;  /* 0x00000018ff067819 */ /* 0x000fe40000011602 */
[----:B------:R-:W-:Y:S02]  /*6790*/  ISETP.LE.U32.AND P5, PT, R0, UR4, PT ;  /* 0x0000000400007c0c */ /* 0x000fe4000bfa3070 */
[----:B------:R-:W-:Y:S01]  /*67a0*/  LOP3.LUT R0, R7, UR5, R14, 0x96, !PT ;  /* 0x0000000507007c12 */ /* 0x000fe2000f8e960e */
[----:B------:R-:W-:Y:S01]  /*67b0*/  MUFU.EX2 R181, R181 ;  /* 0x000000b500b57308 */ /* 0x000fe20000000800 */
[----:B------:R-:W-:Y:S01]  /*67c0*/  ISETP.LE.U32.AND P2, PT, R6, UR4, PT ;  /* 0x0000000406007c0c */ /* 0x000fe2000bf43070 */
[----:B------:R-:W-:Y:S01]  /*67d0*/  ULDC UR5, c[0x0][0x1c0] ;  /* 0x0000700000057ab9 */ /* 0x000fe20000000800 */
[C---:B------:R-:W-:Y:S02]  /*67e0*/  LOP3.LUT R7, R2.reuse, 0xff, RZ, 0xc0, !PT ;  /* 0x000000ff02077812 */ /* 0x040fe400078ec0ff */
[----:B------:R-:W-:Y:S02]  /*67f0*/  SHF.R.U32.HI R6, RZ, 0x10, R2 ;  /* 0x00000010ff067819 */ /* 0x000fe40000011602 */
[----:B------:R-:W-:Y:S02]  /*6800*/  LOP3.LUT R2, R2, 0xffff, RZ, 0xc0, !PT ;  /* 0x0000ffff02027812 */ /* 0x000fe400078ec0ff */
[----:B------:R-:W-:Y:S01]  /*6810*/  LOP3.LUT R6, R6, 0xff, RZ, 0xc0, !PT ;  /* 0x000000ff06067812 */ /* 0x000fe200078ec0ff */
[----:B------:R-:W-:Y:S01]  /*6820*/  MUFU.EX2 R185, R3 ;  /* 0x0000000300b97308 */ /* 0x000fe20000000800 */
[----:B------:R-:W-:Y:S02]  /*6830*/  SHF.R.U32.HI R2, RZ, 0x8, R2 ;  /* 0x00000008ff027819 */ /* 0x000fe40000011602 */
[----:B------:R-:W-:Y:S01]  /*6840*/  @!P0 FSEL R35, R35, -INF , !P6 ;  /* 0xff80000023238808 */ /* 0x000fe20007000000 */
[----:B------:R-:W-:Y:S01]  /*6850*/  @!P2 FADD.FTZ R226, -R226, -RZ ;  /* 0x800000ffe2e2a221 */ /* 0x000fe20000010100 */
[----:B------:R-:W-:Y:S02]  /*6860*/  LOP3.LUT R2, R2, 0xffff, RZ, 0xc0, !PT ;  /* 0x0000ffff02027812 */ /* 0x000fe400078ec0ff */
[----:B------:R-:W-:Y:S01]  /*6870*/  ISETP.LE.U32.AND P4, PT, R6, UR4, PT ;  /* 0x0000000406007c0c */ /* 0x000fe2000bf83070 */
[----:B------:R-:W-:Y:S01]  /*6880*/  FFMA.FTZ R172, R35, c[0x0][0x23c], -R172 ;  /* 0x00008f0023ac7a23 */ /* 0x000fe200000108ac */
[----:B------:R-:W-:Y:S02]  /*6890*/  ISETP.LE.U32.AND P0, PT, R2, UR4, PT ;  /* 0x0000000402007c0c */ /* 0x000fe4000bf03070 */
[C---:B------:R-:W-:Y:S01]  /*68a0*/  LOP3.LUT R6, R0.reuse, 0xff, RZ, 0xc0, !PT ;  /* 0x000000ff00067812 */ /* 0x040fe200078ec0ff */
[----:B------:R-:W2:Y:S01]  /*68b0*/  MUFU.EX2 R180, R172 ;  /* 0x000000ac00b47308 */ /* 0x000ea20000000800 */
[----:B------:R-:W-:Y:S02]  /*68c0*/  LOP3.LUT R2, R0, 0xffff, RZ, 0xc0, !PT ;  /* 0x0000ffff00027812 */ /* 0x000fe400078ec0ff */
[----:B------:R-:W-:Y:S02]  /*68d0*/  ISETP.LE.U32.AND P3, PT, R7, UR4, PT ;  /* 0x0000000407007c0c */ /* 0x000fe4000bf63070 */
[----:B------:R-:W-:Y:S02]  /*68e0*/  ISETP.LE.U32.AND P6, PT, R6, UR4, PT ;  /* 0x0000000406007c0c */ /* 0x000fe4000bfc3070 */
[--C-:B------:R-:W-:Y:S01]  /*68f0*/  SHF.R.U32.HI R6, RZ, 0x18, R0.reuse ;  /* 0x00000018ff067819 */ /* 0x100fe20000011600 */
[----:B------:R-:W-:Y:S01]  /*6900*/  @!P4 FADD.FTZ R202, -R202, -RZ ;  /* 0x800000ffcacac221 */ /* 0x000fe20000010100 */
[----:B------:R-:W-:Y:S01]  /*6910*/  SHF.R.U32.HI R7, RZ, 0x10, R0 ;  /* 0x00000010ff077819 */ /* 0x000fe20000011600 */
[----:B------:R-:W-:Y:S01]  /*6920*/  @!P0 FADD.FTZ R203, -R203, -RZ ;  /* 0x800000ffcbcb8221 */ /* 0x000fe20000010100 */
[----:B------:R-:W-:Y:S02]  /*6930*/  SHF.R.U32.HI R0, RZ, 0x8, R2 ;  /* 0x00000008ff007819 */ /* 0x000fe40000011602 */
[----:B------:R-:W-:Y:S02]  /*6940*/  LOP3.LUT R2, R7, 0xff, RZ, 0xc0, !PT ;  /* 0x000000ff07027812 */ /* 0x000fe400078ec0ff */
[----:B------:R-:W-:Y:S01]  /*6950*/  LOP3.LUT R0, R0, 0xffff, RZ, 0xc0, !PT ;  /* 0x0000ffff00007812 */ /* 0x000fe200078ec0ff */
[----:B------:R-:W-:Y:S01]  /*6960*/  @!P3 FADD.FTZ R204, -R204, -RZ ;  /* 0x800000ffccccb221 */ /* 0x000fe20000010100 */
[----:B------:R-:W-:Y:S01]  /*6970*/  ISETP.LE.U32.AND P4, PT, R2, UR4, PT ;  /* 0x0000000402007c0c */ /* 0x000fe2000bf83070 */
[----:B------:R-:W-:Y:S01]  /*6980*/  @!P6 FADD.FTZ R230, -R230, -RZ ;  /* 0x800000ffe6e6e221 */ /* 0x000fe20000010100 */
[----:B------:R-:W-:Y:S02]  /*6990*/  ISETP.LE.U32.AND P0, PT, R0, UR4, PT ;  /* 0x0000000400007c0c */ /* 0x000fe4000bf03070 */
[----:B------:R-:W-:Y:S02]  /*69a0*/  LOP3.LUT R0, R8, 0xff, RZ, 0xc0, !PT ;  /* 0x000000ff08007812 */ /* 0x000fe400078ec0ff */
[----:B------:R-:W-:Y:S01]  /*69b0*/  SHF.R.U32.HI R2, RZ, 0x8, R9 ;  /* 0x00000008ff027819 */ /* 0x000fe20000011609 */
[----:B--2---:R-:W-:Y:S01]  /*69c0*/  @!P5 FADD.FTZ R180, -R180, -RZ ;  /* 0x800000ffb4b4d221 */ /* 0x004fe20000010100 */
[----:B------:R-:W-:Y:S02]  /*69d0*/  ISETP.LE.U32.AND P2, PT, R11, UR4, PT ;  /* 0x000000040b007c0c */ /* 0x000fe4000bf43070 */
[----:B------:R-:W-:Y:S02]  /*69e0*/  ISETP.LE.U32.AND P6, PT, R0, UR4, PT ;  /* 0x0000000400007c0c */ /* 0x000fe4000bfc3070 */
[----:B------:R-:W-:Y:S01]  /*69f0*/  LOP3.LUT R0, R2, 0xffff, RZ, 0xc0, !PT ;  /* 0x0000ffff02007812 */ /* 0x000fe200078ec0ff */
[----:B------:R-:W-:Y:S01]  /*6a00*/  @!P4 FADD.FTZ R231, -R231, -RZ ;  /* 0x800000ffe7e7c221 */ /* 0x000fe20000010100 */
[----:B------:R-:W-:Y:S01]  /*6a10*/  ISETP.LE.U32.AND P3, PT, R6, UR4, PT ;  /* 0x0000000406007c0c */ /* 0x000fe2000bf63070 */
[----:B------:R-:W-:Y:S01]  /*6a20*/  @!P0 FADD.FTZ R228, -R228, -RZ ;  /* 0x800000ffe4e48221 */ /* 0x000fe20000010100 */
[----:B------:R-:W-:Y:S02]  /*6a30*/  ISETP.LE.U32.AND P0, PT, R0, UR4, PT ;  /* 0x0000000400007c0c */ /* 0x000fe4000bf03070 */
[----:B------:R-:W-:Y:S02]  /*6a40*/  LOP3.LUT R2, R10, 0xff, RZ, 0xc0, !PT ;  /* 0x000000ff0a027812 */ /* 0x000fe400078ec0ff */
[----:B------:R-:W-:Y:S01]  /*6a50*/  SHF.R.U32.HI R0, RZ, 0x8, R13 ;  /* 0x00000008ff007819 */ /* 0x000fe2000001160d */
[----:B------:R-:W-:Y:S01]  /*6a60*/  @!P2 FADD.FTZ R205, -R205, -RZ ;  /* 0x800000ffcdcda221 */ /* 0x000fe20000010100 */
[----:B------:R-:W-:Y:S01]  /*6a70*/  ISETP.LE.U32.AND P2, PT, R16, UR4, PT ;  /* 0x0000000410007c0c */ /* 0x000fe2000bf43070 */
[----:B------:R-:W-:Y:S01]  /*6a80*/  @!P6 FADD.FTZ R206, -R206, -RZ ;  /* 0x800000ffcecee221 */ /* 0x000fe20000010100 */
[----:B------:R-:W-:Y:S02]  /*6a90*/  ISETP.LE.U32.AND P4, PT, R2, UR4, PT ;  /* 0x0000000402007c0c */ /* 0x000fe4000bf83070 */
[----:B------:R-:W-:Y:S01]  /*6aa0*/  LOP3.LUT R2, R15, 0xff, RZ, 0xc0, !PT ;  /* 0x000000ff0f027812 */ /* 0x000fe200078ec0ff */
[----:B------:R-:W-:Y:S01]  /*6ab0*/  @!P3 FADD.FTZ R229, -R229, -RZ ;  /* 0x800000ffe5e5b221 */ /* 0x000fe20000010100 */
[----:B------:R-:W-:Y:S01]  /*6ac0*/  LOP3.LUT R0, R0, 0xffff, RZ, 0xc0, !PT ;  /* 0x0000ffff00007812 */ /* 0x000fe200078ec0ff */
[----:B------:R-:W-:Y:S01]  /*6ad0*/  @!P0 FADD.FTZ R207, -R207, -RZ ;  /* 0x800000ffcfcf8221 */ /* 0x000fe20000010100 */
[----:B------:R-:W-:Y:S02]  /*6ae0*/  ISETP.LE.U32.AND P0, PT, R2, UR4, PT ;  /* 0x0000000402007c0c */ /* 0x000fe4000bf03070 */
[----:B------:R-:W-:Y:S02]  /*6af0*/  ISETP.LE.U32.AND P6, PT, R0, UR4, PT ;  /* 0x0000000400007c0c */ /* 0x000fe4000bfc3070 */
[----:B------:R-:W-:Y:S01]  /*6b00*/  LOP3.LUT R0, R10, 0xffff, RZ, 0xc0, !PT ;  /* 0x0000ffff0a007812 */ /* 0x000fe200078ec0ff */
[----:B------:R-:W-:Y:S01]  /*6b10*/  @!P2 FADD.FTZ R201, -R201, -RZ ;  /* 0x800000ffc9c9a221 */ /* 0x000fe20000010100 */
[----:B------:R-:W-:Y:S01]  /*6b20*/  ISETP.LE.U32.AND P3, PT, R12, UR4, PT ;  /* 0x000000040c007c0c */ /* 0x000fe2000bf63070 */
[----:B------:R-:W-:Y:S01]  /*6b30*/  @!P4 FADD.FTZ R195, -R195, -RZ ;  /* 0x800000ffc3c3c221 */ /* 0x000fe20000010100 */
[----:B------:R-:W-:Y:S02]  /*6b40*/  SHF.R.U32.HI R0, RZ, 0x8, R0 ;  /* 0x00000008ff007819 */ /* 0x000fe40000011600 */
[----:B------:R-:W-:Y:S02]  /*6b50*/  ISETP.LE.U32.AND P2, PT, R17, UR4, PT ;  /* 0x0000000411007c0c */ /* 0x000fe4000bf43070 */
[--C-:B------:R-:W-:Y:S01]  /*6b60*/  SHF.R.U32.HI R2, RZ, 0x18, R10.reuse ;  /* 0x00000018ff027819 */ /* 0x100fe2000001160a */
[----:B------:R-:W-:Y:S01]  /*6b70*/  @!P0 FADD.FTZ R199, -R199, -RZ ;  /* 0x800000ffc7c78221 */ /* 0x000fe20000010100 */
[----:B------:R-:W-:Y:S01]  /*6b80*/  SHF.R.U32.HI R10, RZ, 0x10, R10 ;  /* 0x00000010ff0a7819 */ /* 0x000fe2000001160a */
[----:B------:R-:W-:Y:S01]  /*6b90*/  @!P6 FADD.FTZ R200, -R200, -RZ ;  /* 0x800000ffc8c8e221 */ /* 0x000fe20000010100 */
[----:B------:R-:W-:Y:S02]  /*6ba0*/  LOP3.LUT R0, R0, 0xffff, RZ, 0xc0, !PT ;  /* 0x0000ffff00007812 */ /* 0x000fe400078ec0ff */
[----:B------:R-:W-:Y:S01]  /*6bb0*/  LOP3.LUT R10, R10, 0xff, RZ, 0xc0, !PT ;  /* 0x000000ff0a0a7812 */ /* 0x000fe200078ec0ff */
[----:B------:R-:W-:Y:S01]  /*6bc0*/  @!P3 FADD.FTZ R227, -R227, -RZ ;  /* 0x800000ffe3e3b221 */ /* 0x000fe20000010100 */
[----:B------:R-:W-:Y:S02]  /*6bd0*/  ISETP.LE.U32.AND P0, PT, R0, UR4, PT ;  /* 0x0000000400007c0c */ /* 0x000fe4000bf03070 */
[C---:B------:R-:W-:Y:S01]  /*6be0*/  LOP3.LUT R0, R5.reuse, 0xffff, RZ, 0xc0, !PT ;  /* 0x0000ffff05007812 */ /* 0x040fe200078ec0ff */
[----:B------:R-:W-:Y:S01]  /*6bf0*/  @!P2 FADD.FTZ R198, -R198, -RZ ;  /* 0x800000ffc6c6a221 */ /* 0x000fe20000010100 */
[----:B------:R-:W-:Y:S02]  /*6c00*/  LOP3.LUT R4, R5, 0xff, RZ, 0xc0, !PT ;  /* 0x000000ff05047812 */ /* 0x000fe400078ec0ff */
[----:B------:R-:W-:Y:S02]  /*6c10*/  ISETP.LE.U32.AND P6, PT, R10, UR4, PT ;  /* 0x000000040a007c0c */ /* 0x000fe4000bfc3070 */
[----:B------:R-:W-:Y:S02]  /*6c20*/  ISETP.LE.U32.AND P3, PT, R2, UR4, PT ;  /* 0x0000000402007c0c */ /* 0x000fe4000bf63070 */
[----:B------:R-:W-:Y:S02]  /*6c30*/  SHF.R.U32.HI R2, RZ, 0x10, R5 ;  /* 0x00000010ff027819 */ /* 0x000fe40000011605 */
[----:B------:R-:W-:Y:S01]  /*6c40*/  SHF.R.U32.HI R0, RZ, 0x8, R0 ;  /* 0x00000008ff007819 */ /* 0x000fe20000011600 */
[----:B------:R-:W-:Y:S01]  /*6c50*/  @!P0 FADD.FTZ R190, -R190, -RZ ;  /* 0x800000ffbebe8221 */ /* 0x000fe20000010100 */
[----:B------:R-:W-:Y:S02]  /*6c60*/  ISETP.LE.U32.AND P2, PT, R4, UR4, PT ;  /* 0x0000000404007c0c */ /* 0x000fe4000bf43070 */
[----:B------:R-:W-:Y:S02]  /*6c70*/  LOP3.LUT R2, R2, 0xff, RZ, 0xc0, !PT ;  /* 0x000000ff02027812 */ /* 0x000fe400078ec0ff */
[----:B------:R-:W-:Y:S01]  /*6c80*/  LOP3.LUT R0, R0, 0xffff, RZ, 0xc0, !PT ;  /* 0x0000ffff00007812 */ /* 0x000fe200078ec0ff */
[----:B------:R-:W-:Y:S01]  /*6c90*/  @!P6 FADD.FTZ R193, -R193, -RZ ;  /* 0x800000ffc1c1e221 */ /* 0x000fe20000010100 */
[----:B------:R-:W-:Y:S01]  /*6ca0*/  ISETP.LE.U32.AND P4, PT, R2, UR4, PT ;  /* 0x0000000402007c0c */ /* 0x000fe2000bf83070 */
[----:B------:R-:W-:Y:S01]  /*6cb0*/  @!P3 FADD.FTZ R192, -R192, -RZ ;  /* 0x800000ffc0c0b221 */ /* 0x000fe20000010100 */
[----:B------:R-:W-:Y:S02]  /*6cc0*/  SHF.R.U32.HI R2, RZ, 0x8, R165 ;  /* 0x00000008ff027819 */ /* 0x000fe400000116a5 */
[----:B------:R-:W-:Y:S02]  /*6cd0*/  ISETP.LE.U32.AND P0, PT, R0, UR4, PT ;  /* 0x0000000400007c0c */ /* 0x000fe4000bf03070 */
[----:B------:R-:W-:Y:S01]  /*6ce0*/  LOP3.LUT R0, R177, 0xff, RZ, 0xc0, !PT ;  /* 0x000000ffb1007812 */ /* 0x000fe200078ec0ff */
[----:B------:R-:W-:Y:S01]  /*6cf0*/  @!P2 FADD.FTZ R194, -R194, -RZ ;  /* 0x800000ffc2c2a221 */ /* 0x000fe20000010100 */
[----:B------:R-:W-:Y:S02]  /*6d00*/  SHF.R.U32.HI R5, RZ, 0x18, R5 ;  /* 0x00000018ff057819 */ /* 0x000fe40000011605 */
[----:B------:R-:W-:Y:S02]  /*6d10*/  ISETP.LE.U32.AND P6, PT, R0, UR4, PT ;  /* 0x0000000400007c0c */ /* 0x000fe4000bfc3070 */
[----:B------:R-:W-:Y:S01]  /*6d20*/  LOP3.LUT R0, R2, 0xffff, RZ, 0xc0, !PT ;  /* 0x0000ffff02007812 */ /* 0x000fe200078ec0ff */
[----:B------:R-:W-:Y:S01]  /*6d30*/  @!P4 FADD.FTZ R197, -R197, -RZ ;  /* 0x800000ffc5c5c221 */ /* 0x000fe20000010100 */
[----:B------:R-:W-:Y:S02]  /*6d40*/  SHF.R.U32.HI R2, RZ, 0x8, R173 ;  /* 0x00000008ff027819 */ /* 0x000fe400000116ad */
[----:B------:R-:W-:Y:S01]  /*6d50*/  ISETP.LE.U32.AND P2, PT, R0, UR4, PT ;  /* 0x0000000400007c0c */ /* 0x000fe2000bf43070 */
[----:B------:R-:W-:Y:S01]  /*6d60*/  @!P0 FADD.FTZ R191, -R191, -RZ ;  /* 0x800000ffbfbf8221 */ /* 0x000fe20000010100 */
[----:B------:R-:W-:Y:S02]  /*6d70*/  F2FP.RELU.BF16.PACK_AB R0, R203, R204 ;  /* 0x000000cccb00723e */ /* 0x000fe400000018ff */
[----:B------:R-:W-:Y:S02]  /*6d80*/  LOP3.LUT R2, R2, 0xffff, RZ, 0xc0, !PT ;  /* 0x0000ffff02027812 */ /* 0x000fe400078ec0ff */
[----:B------:R-:W-:Y:S01]  /*6d90*/  ISETP.LE.U32.AND P4, PT, R5, UR4, PT ;  /* 0x0000000405007c0c */ /* 0x000fe2000bf83070 */
[----:B------:R2:W-:Y:S01]  /*6da0*/  STS [R234+0x20000], R0 ;  /* 0x02000000ea007388 */ /* 0x0005e20000000800 */
[----:B------:R-:W-:Y:S01]  /*6db0*/  F2FP.RELU.BF16.PACK_AB R5, R226, R202 ;  /* 0x000000cae205723e */ /* 0x000fe200000018ff */
[----:B------:R-:W-:Y:S01]  /*6dc0*/  @!P6 FADD.FTZ R182, -R182, -RZ ;  /* 0x800000ffb6b6e221 */ /* 0x000fe20000010100 */
[----:B------:R-:W-:Y:S02]  /*6dd0*/  LOP3.LUT R4, R176, 0xff, RZ, 0xc0, !PT ;  /* 0x000000ffb0047812 */ /* 0x000fe400078ec0ff */
[----:B------:R-:W-:Y:S01]  /*6de0*/  F2FP.RELU.BF16.PACK_AB R3, R229, R231 ;  /* 0x000000e7e503723e */ /* 0x000fe200000018ff */
[----:B------:R-:W-:Y:S01]  /*6df0*/  @!P2 FADD.FTZ R181, -R181, -RZ ;  /* 0x800000ffb5b5a221 */ /* 0x000fe20000010100 */
[----:B------:R-:W-:Y:S01]  /*6e00*/  ISETP.LE.U32.AND P2, PT, R2, UR4, PT ;  /* 0x0000000402007c0c */ /* 0x000fe2000bf43070 */
[----:B------:R3:W-:Y:S01]  /*6e10*/  STS [R234+0x20400], R5 ;  /* 0x02040005ea007388 */ /* 0x0007e20000000800 */
[----:B------:R-:W-:Y:S02]  /*6e20*/  F2FP.RELU.BF16.PACK_AB R2, R200, R201 ;  /* 0x000000c9c802723e */ /* 0x000fe400000018ff */
[----:B------:R-:W-:Y:S01]  /*6e30*/  ISETP.LE.U32.AND P1, PT, R4, UR4, PT ;  /* 0x0000000404007c0c */ /* 0x000fe2000bf23070 */
[----:B------:R-:W-:Y:S01]  /*6e40*/  @!P4 FADD.FTZ R196, -R196, -RZ ;  /* 0x800000ffc4c4c221 */ /* 0x000fe20000010100 */
[----:B------:R-:W-:Y:S01]  /*6e50*/  F2FP.RELU.BF16.PACK_AB R4, R228, R230 ;  /* 0x000000e6e404723e */ /* 0x000fe200000018ff */
[----:B------:R4:W-:Y:S01]  /*6e60*/  STS [R235+0x20000], R2 ;  /* 0x02000002eb007388 */ /* 0x0009e20000000800 */
[----:B------:R-:W-:Y:S02]  /*6e70*/  ISETP.LE.U32.AND P3, PT, R18, UR4, PT ;  /* 0x0000000412007c0c */ /* 0x000fe4000bf63070 */
[----:B------:R-:W-:Y:S01]  /*6e80*/  ISETP.LE.U32.AND P0, PT, R175, UR4, PT ;  /* 0x00000004af007c0c */ /* 0x000fe2000bf03070 */
[----:B------:R-:W-:Y:S01]  /*6e90*/  ULDC UR4, c[0x0][0x22c] ;  /* 0x00008b0000047ab9 */ /* 0x000fe20000000800 */
[----:B------:R-:W-:Y:S01]  /*6ea0*/  FSETP.GE.FTZ.AND P5, PT, R201, RZ, PT ;  /* 0x000000ffc900720b */ /* 0x000fe20003fb6000 */
[----:B------:R-:W-:Y:S01]  /*6eb0*/  @!P2 FADD.FTZ R187, -R187, -RZ ;  /* 0x800000ffbbbba221 */ /* 0x000fe20000010100 */
[----:B------:R-:W-:Y:S01]  /*6ec0*/  UIMAD UR5, UR4, UR5, URZ ;  /* 0x00000005040572a4 */ /* 0x000fe2000f8e023f */
[----:B------:R-:W-:Y:S02]  /*6ed0*/  FSETP.GE.FTZ.AND P2, PT, R204, RZ, PT ;  /* 0x000000ffcc00720b */ /* 0x000fe40003f56000 */
[----:B------:R-:W-:Y:S01]  /*6ee0*/  @!P1 FADD.FTZ R186, -R186, -RZ ;  /* 0x800000ffbaba9221 */ /* 0x000fe20000010100 */
[----:B--2---:R-:W-:Y:S01]  /*6ef0*/  F2FP.RELU.BF16.PACK_AB R0, R198, R199 ;  /* 0x000000c7c600723e */ /* 0x004fe200000018ff */
[----:B------:R-:W-:Y:S01]  /*6f00*/  ULEA UR4, -UR5, URZ, 0x6 ;  /* 0x0000003f05047291 */ /* 0x000fe2000f8e313f */
[----:B------:R-:W-:Y:S01]  /*6f10*/  FSETP.GE.FTZ.AND P1, PT, R203, RZ, PT ;  /* 0x000000ffcb00720b */ /* 0x000fe20003f36000 */
[----:B------:R-:W-:Y:S01]  /*6f20*/  @!P3 FADD.FTZ R189, -R189, -RZ ;  /* 0x800000ffbdbdb221 */ /* 0x000fe20000010100 */
[----:B------:R-:W-:Y:S01]  /*6f30*/  FSETP.GE.FTZ.AND P3, PT, R195, RZ, PT ;  /* 0x000000ffc300720b */ /* 0x000fe20003f76000 */
[----:B------:R2:W-:Y:S01]  /*6f40*/  STS [R235+0x20400], R0 ;  /* 0x02040000eb007388 */ /* 0x0005e20000000800 */
[----:B------:R-:W-:Y:S01]  /*6f50*/  @!P0 FADD.FTZ R185, -R185, -RZ ;  /* 0x800000ffb9b98221 */ /* 0x000fe20000010100 */
[----:B------:R-:W-:Y:S02]  /*6f60*/  FSETP.GE.FTZ.AND P4, PT, R200, RZ, PT ;  /* 0x000000ffc800720b */ /* 0x000fe40003f96000 */
[----:B------:R1:W-:Y:S01]  /*6f70*/  STS [R234+0x21000], R4 ;  /* 0x02100004ea007388 */ /* 0x0003e20000000800 */
[----:B---3--:R-:W-:Y:S03]  /*6f80*/  F2FP.RELU.BF16.PACK_AB R5, R207, R205 ;  /* 0x000000cdcf05723e */ /* 0x008fe600000018ff */
[----:B------:R3:W-:Y:S01]  /*6f90*/  STS [R234+0x21400], R3 ;  /* 0x02140003ea007388 */ /* 0x0007e20000000800 */
[----:B----4-:R-:W-:Y:S03]  /*6fa0*/  F2FP.RELU.BF16.PACK_AB R2, R192, R193 ;  /* 0x000000c1c002723e */ /* 0x010fe600000018ff */
[----:B------:R4:W-:Y:S01]  /*6fb0*/  STS [R235+0x21000], R5 ;  /* 0x02100005eb007388 */ /* 0x0009e20000000800 */
[----:B--2---:R-:W-:Y:S02]  /*6fc0*/  F2FP.RELU.BF16.PACK_AB R0, R181, R183 ;  /* 0x000000b7b500723e */ /* 0x004fe400000018ff */
[----:B-1----:R-:W-:Y:S02]  /*6fd0*/  F2FP.RELU.BF16.PACK_AB R4, R227, R206 ;  /* 0x000000cee304723e */ /* 0x002fe400000018ff */
        /* <DEDUP_REMOVED lines=52> */
[----:B------:R-:W-:Y:S01]  /*7320*/  LEA.HI.X.SX32 R179, R222, R177, 0x2, P0 ;  /* 0x000000b1deb37211 */ /* 0x000fe200000f16ff */
[----:B------:R-:W-:Y:S01]  /*7330*/  IMAD.MOV.U32 R222, RZ, RZ, 0x20 ;  /* 0x00000020ffde7424 */ /* 0x000fe200078e00ff */
        /* <DEDUP_REMOVED lines=141> */
[C---:B------:R-:W-:Y:S01]  /*7c10*/  FADD.FTZ R13, -R2.reuse, R13 ;  /* 0x0000000d020d7221 */ /* 0x040fe20000010100 */
        /* <DEDUP_REMOVED lines=105> */
.L_x_946:
[----:B------:R-:W-:Y:S01]  /*82b0*/  F2FP.BF16.PACK_AB R15, R203, R204 ;  /* 0x000000cccb0f723e */ /* 0x000fe200000010ff */
[----:B------:R-:W2:Y:S01]  /*82c0*/  S2R R189, SR_TID.X ;  /* 0x0000000000bd7919 */ /* 0x000ea20000002100 */
        /* <DEDUP_REMOVED lines=22> */
[----:B--2---:R-:W-:Y:S02]  /*8430*/  SHF.R.S32.HI R189, RZ, 0x1f, R189 ;  /* 0x0000001fffbd7819 */ /* 0x004fe400000114bd */
        /* <DEDUP_REMOVED lines=17> */
[----:B------:R-:W3:Y:S05]  /*8550*/  LDSM.16.MT88.4 R24, [R2+0xa000] ;  /* 0x00a000000218783b */ /* 0x000eea0000004200 */
[----:B------:R-:W-:Y:S05]  /*8560*/  LDSM.16.MT88.4 R28, [R0+0x8800] ;  /* 0x00880000001c783b */ /* 0x000fea0000004200 */
[----:B------:R-:W-:Y:S05]  /*8570*/  LDSM.16.MT88.4 R32, [R209+0x22800] ;  /* 0x02280000d120783b */ /* 0x000fea0000004200 */
[----:B------:R-:W-:Y:S01]  /*8580*/  LDSM.16.MT88.4 R164, [R2+0x8800] ;  /* 0x0088000002a4783b */ /* 0x000fe20000004200 */
[-C--:B-1----:R-:W-:Y:S04]  /*8590*/  HMMA.16816.F32.BF16 R36, R4, R8.reuse, R36 ;  /* 0x000000080424723c */ /* 0x082fe80000041824 */
[----:B------:R-:W-:Y:S05]  /*85a0*/  LDSM.16.MT88.4 R168, [R0+0xa800] ;  /* 0x00a8000000a8783b */ /* 0x000fea0000004200 */
[----:B------:R-:W-:Y:S01]  /*85b0*/  LDSM.16.MT88.4 R172, [R2+0xa800] ;  /* 0x00a8000002ac783b */ /* 0x000fe20000004200 */
[C---:B--2---:R-:W-:Y:S04]  /*85c0*/  HMMA.16816.F32.BF16 R40, R12.reuse, R8, R40 ;  /* 0x000000080c28723c */ /* 0x044fe80000041828 */
[----:B------:R-:W1:Y:S04]  /*85d0*/  S2R R194, SR_TID.X ;  /* 0x0000000000c27919 */ /* 0x000e680000002100 */
[-C--:B------:R-:W-:Y:S01]  /*85e0*/  HMMA.16816.F32.BF16 R44, R12, R10.reuse, R44 ;  /* 0x0000000a0c2c723c */ /* 0x080fe2000004182c */
[----:B------:R-:W2:Y:S05]  /*85f0*/  S2R R191, SR_TID.X ;  /* 0x0000000000bf7919 */ /* 0x000eaa0000002100 */
[----:B------:R-:W4:Y:S02]  /*8600*/  S2R R196, SR_TID.X ;  /* 0x0000000000c47919 */ /* 0x000f240000002100 */
[C---:B------:R-:W-:Y:S03]  /*8610*/  HMMA.16816.F32.BF16 R48, R4.reuse, R10, R48 ;  /* 0x0000000a0430723c */ /* 0x040fe60000041830 */
[----:B------:R-:W4:Y:S05]  /*8620*/  LDSM.16.MT88.4 R8, [R209+0x20800] ;  /* 0x02080000d108783b */ /* 0x000f2a0000004200 */
[-C--:B---3--:R-:W-:Y:S04]  /*8630*/  HMMA.16816.F32.BF16 R52, R4, R16.reuse, R52 ;  /* 0x000000100434723c */ /* 0x088fe80000041834 */
[----:B-1----:R-:W-:Y:S04]  /*8640*/  SHF.R.S32.HI R194, RZ, 0x1f, R194 ;  /* 0x0000001fffc27819 */ /* 0x002fe800000114c2 */
[C---:B------:R-:W-:Y:S04]  /*8650*/  HMMA.16816.F32.BF16 R56, R12.reuse, R16, R56 ;  /* 0x000000100c38723c */ /* 0x040fe80000041838 */
[----:B--2---:R-:W-:Y:S02]  /*8660*/  LEA.HI R189, R189, R191, RZ, 0x3 ;  /* 0x000000bfbdbd7211 */ /* 0x004fe400078f18ff */
[----:B----4-:R-:W-:Y:S02]  /*8670*/  LEA.HI R194, R194, R196, RZ, 0x6 ;  /* 0x000000c4c2c27211 */ /* 0x010fe400078f30ff */
[-C--:B------:R-:W-:Y:S04]  /*8680*/  HMMA.16816.F32.BF16 R60, R12, R18.reuse, R60 ;  /* 0x000000120c3c723c */ /* 0x080fe8000004183c */
[----:B------:R-:W-:Y:S02]  /*8690*/  SHF.R.S32.HI R189, RZ, 0x3, R189 ;  /* 0x00000003ffbd7819 */ /* 0x000fe400000114bd */
[----:B------:R-:W-:Y:S02]  /*86a0*/  SHF.R.S32.HI R194, RZ, 0x6, R194 ;  /* 0x00000006ffc27819 */ /* 0x000fe400000114c2 */
        /* <DEDUP_REMOVED lines=13> */
[----:B------:R-:W2:Y:S02]  /*8780*/  LDSM.16.MT88.4 R24, [R0+0xb000] ;  /* 0x00b000000018783b */ /* 0x000ea40000004200 */
[-C--:B------:R-:W-:Y:S08]  /*8790*/  HMMA.16816.F32.BF16 R36, R8, R28.reuse, R36 ;  /* 0x0000001c0824723c */ /* 0x080ff00000041824 */
[C---:B------:R-:W-:Y:S08]  /*87a0*/  HMMA.16816.F32.BF16 R40, R32.reuse, R28, R40 ;  /* 0x0000001c2028723c */ /* 0x040ff00000041828 */
[-C--:B------:R-:W-:Y:S08]  /*87b0*/  HMMA.16816.F32.BF16 R44, R32, R30.reuse, R44 ;  /* 0x0000001e202c723c */ /* 0x080ff0000004182c */
[C---:B------:R-:W-:Y:S01]  /*87c0*/  HMMA.16816.F32.BF16 R48, R8.reuse, R30, R48 ;  /* 0x0000001e0830723c */ /* 0x040fe20000041830 */
[----:B------:R-:W3:Y:S07]  /*87d0*/  LDSM.16.MT88.4 R28, [R2+0xb000] ;  /* 0x00b00000021c783b */ /* 0x000eee0000004200 */
        /* <DEDUP_REMOVED lines=52> */
[----:B-----5:R-:W-:Y:S01]  /*8b20*/  ISETP.GE.AND P2, PT, R211, c[0x0][0x220], PT ;  /* 0x00008800d3007a0c */ /* 0x020fe20003f46270 */
        /* <DEDUP_REMOVED lines=44> */
.L_x_947:
[----:B------:R-:W-:Y:S01]  /*8df0*/  LDSM.16.M88.4 R32, [R212+0x1c000] ;  /* 0x01c00000d420783b */ /* 0x000fe20000000200 */
[----:B------:R-:W-:Y:S01]  /*8e00*/  IMAD.MOV.U32 R193, RZ, RZ, 0x4 ;  /* 0x00000004ffc17424 */ /* 0x000fe200078e00ff */
[----:B------:R-:W-:Y:S02]  /*8e10*/  USHF.L.U32 UR4, UR5, 0x5, URZ ;  /* 0x0000000505047899 */ /* 0x000fe4000800063f */
[----:B------:R-:W-:Y:S01]  /*8e20*/  USHF.L.U32 UR6, UR5, 0x3, URZ ;  /* 0x0000000305067899 */ /* 0x000fe2000800063f */
[----:B------:R-:W2:Y:S01]  /*8e30*/  LDSM.16.MT88.4 R16, [R208] ;  /* 0x00000000d010783b */ /* 0x000ea20000004200 */
[----:B------:R-:W-:Y:S02]  /*8e40*/  USHF.L.U32 UR9, UR5, 0x4, URZ ;  /* 0x0000000405097899 */ /* 0x000fe4000800063f */
[----:B------:R-:W-:Y:S02]  /*8e50*/  UIMAD UR8, UR5, 0x18, URZ ;  /* 0x00000018050878a4 */ /* 0x000fe4000f8e023f */
[----:B------:R-:W3:Y:S01]  /*8e60*/  LDSM.16.M88.4 R28, [R212+0x1d000] ;  /* 0x01d00000d41c783b */ /* 0x000ee20000000200 */
[----:B------:R-:W-:Y:S04]  /*8e70*/  UISETP.GT.AND UP2, UPT, UR10, UR20, UPT ;  /* 0x000000140a00728c */ /* 0x000fe8000bf44270 */
[----:B------:R-:W3:Y:S05]  /*8e80*/  LDSM.16.MT88.4 R164, [R208+0x4000] ;  /* 0x00400000d0a4783b */ /* 0x000eea0000004200 */
[----:B------:R-:W4:Y:S05]  /*8e90*/  LDL R2, [R1+0x1c] ;  /* 0x00001c0001027983 */ /* 0x000f2a0000100800 */
[----:B------:R-:W-:Y:S05]  /*8ea0*/  LDSM.16.M88.4 R168, [R184+0x1c000] ;  /* 0x01c00000b8a8783b */ /* 0x000fea0000000200 */
[----:B-1----:R1:W4:Y:S05]  /*8eb0*/  LDL R0, [R1+0x30] ;  /* 0x0000300001007983 */ /* 0x00232a0000100800 */
[----:B------:R-:W1:Y:S05]  /*8ec0*/  LDSM.16.MT88.4 R172, [R208+0x800] ;  /* 0x00080000d0ac783b */ /* 0x000e6a0000004200 */
[----:B------:R1:W4:Y:S01]  /*8ed0*/  LDL R190, [R1+0x20] ;  /* 0x0000200001be7983 */ /* 0x0003220000100800 */
[-C--:B--2---:R-:W-:Y:S04]  /*8ee0*/  HMMA.16816.F32.BF16 R4, R32, R16.reuse, RZ ;  /* 0x000000102004723c */ /* 0x084fe800000418ff */
[----:B------:R-:W2:Y:S05]  /*8ef0*/  LDSM.16.M88.4 R176, [R184+0x1d000] ;  /* 0x01d00000b8b0783b */ /* 0x000eaa0000000200 */
[----:B------:R1:W4:Y:S01]  /*8f00*/  LDL R191, [R1+0x38] ;  /* 0x0000380001bf7983 */ /* 0x0003220000100800 */
[C---:B---3--:R-:W-:Y:S04]  /*8f10*/  HMMA.16816.F32.BF16 R8, R28.reuse, R16, RZ ;  /* 0x000000101c08723c */ /* 0x048fe800000418ff */
[----:B------:R-:W3:Y:S04]  /*8f20*/  LDSM.16.MT88.4 R180, [R208+0x4800] ;  /* 0x00480000d0b4783b */ /* 0x000ee80000004200 */
[-C--:B------:R-:W-:Y:S01]  /*8f30*/  HMMA.16816.F32.BF16 R12, R28, R18.reuse, RZ ;  /* 0x000000121c0c723c */ /* 0x080fe200000418ff */
[----:B------:R1:W4:Y:S07]  /*8f40*/  LDL R192, [R1+0x34] ;  /* 0x0000340001c07983 */ /* 0x00032e0000100800 */
[C---:B------:R-:W-:Y:S08]  /*8f50*/  HMMA.16816.F32.BF16 R16, R32.reuse, R18, RZ ;  /* 0x000000122010723c */ /* 0x040ff000000418ff */
[-C--:B------:R-:W-:Y:S08]  /*8f60*/  HMMA.16816.F32.BF16 R20, R32, R164.reuse, RZ ;  /* 0x000000a42014723c */ /* 0x080ff000000418ff */
[C---:B------:R-:W-:Y:S08]  /*8f70*/  HMMA.16816.F32.BF16 R24, R28.reuse, R164, RZ ;  /* 0x000000a41c18723c */ /* 0x040ff000000418ff */
[-C--:B------:R-:W-:Y:S08]  /*8f80*/  HMMA.16816.F32.BF16 R28, R28, R166.reuse, RZ ;  /* 0x000000a61c1c723c */ /* 0x080ff000000418ff */
[----:B------:R-:W-:Y:S01]  /*8f90*/  HMMA.16816.F32.BF16 R32, R32, R166, RZ ;  /* 0x000000a62020723c */ /* 0x000fe200000418ff */
[----:B------:R-:W-:Y:S07]  /*8fa0*/  LDSM.16.M88.4 R164, [R188+0x1c000] ;  /* 0x01c00000bca4783b */ /* 0x000fee0000000200 */
        /* <DEDUP_REMOVED lines=30> */
[C---:B------:R-:W-:Y:S04]  /*9190*/  HMMA.16816.F32.BF16 R24, R180.reuse, R164, R24 ;  /* 0x000000a4b418723c */ /* 0x040fe80000041818 */
[----:B----4-:R-:W-:Y:S04]  /*91a0*/  @P1 IADD3 R2, R2, -0x40, RZ ;  /* 0xffffffc002021810 */ /* 0x010fe80007ffe0ff */
[-C--:B------:R-:W-:Y:S01]  /*91b0*/  HMMA.16816.F32.BF16 R28, R180, R166.reuse, R28 ;  /* 0x000000a6b41c723c */ /* 0x080fe2000004181c */
[----:B------:R-:W2:Y:S07]  /*91c0*/  LDSM.16.M88.4 R180, [R212+0x1f000] ;  /* 0x01f00000d4b4783b */ /* 0x000eae0000000200 */
[----:B------:R-:W-:Y:S01]  /*91d0*/  HMMA.16816.F32.BF16 R32, R172, R166, R32 ;  /* 0x000000a6ac20723c */ /* 0x000fe20000041820 */
[----:B------:R-:W3:Y:S05]  /*91e0*/  LDSM.16.MT88.4 R164, [R208+0x6000] ;  /* 0x00600000d0a4783b */ /* 0x000eea0000004200 */
[----:B------:R-:W-:Y:S02]  /*91f0*/  LDSM.16.M88.4 R172, [R184+0x1e000] ;  /* 0x01e00000b8ac783b */ /* 0x000fe40000000200 */
[-C--:B-1----:R-:W-:Y:S03]  /*9200*/  HMMA.16816.F32.BF16 R4, R168, R176.reuse, R4 ;  /* 0x000000b0a804723c */ /* 0x082fe60000041804 */
[----:B------:R-:W-:Y:S05]  /*9210*/  LDSM.16.M88.4 R184, [R184+0x1f000] ;  /* 0x01f00000b8b8783b */ /* 0x000fea0000000200 */
        /* <DEDUP_REMOVED lines=22> */
[----:B------:R-:W-:Y:S02]  /*9380*/  LDSM.16.MT88.4 R172, [R208+0x3800] ;  /* 0x00380000d0ac783b */ /* 0x000fe40000004200 */
[-C--:B---3--:R-:W-:Y:S08]  /*9390*/  HMMA.16816.F32.BF16 R4, R164, R168.reuse, R4 ;  /* 0x000000a8a404723c */ /* 0x088ff00000041804 */
[C---:B-1----:R-:W-:Y:S08]  /*93a0*/  HMMA.16816.F32.BF16 R8, R176.reuse, R168, R8 ;  /* 0x000000a8b008723c */ /* 0x042ff00000041808 */
[-C--:B------:R-:W-:Y:S08]  /*93b0*/  HMMA.16816.F32.BF16 R12, R176, R170.reuse, R12 ;  /* 0x000000aab00c723c */ /* 0x080ff0000004180c */
[C---:B------:R-:W-:Y:S01]  /*93c0*/  HMMA.16816.F32.BF16 R16, R164.reuse, R170, R16 ;  /* 0x000000aaa410723c */ /* 0x040fe20000041810 */
[----:B------:R1:W3:Y:S07]  /*93d0*/  LDSM.16.M88.4 R168, [R3+0x1e000] ;  /* 0x01e0000003a8783b */ /* 0x0002ee0000000200 */
[-C--:B--2---:R-:W-:Y:S08]  /*93e0*/  HMMA.16816.F32.BF16 R20, R164, R184.reuse, R20 ;  /* 0x000000b8a414723c */ /* 0x084ff00000041814 */
[C---:B------:R-:W-:Y:S08]  /*93f0*/  HMMA.16816.F32.BF16 R24, R176.reuse, R184, R24 ;  /* 0x000000b8b018723c */ /* 0x040ff00000041818 */
[-C--:B------:R-:W-:Y:S01]  /*9400*/  HMMA.16816.F32.BF16 R28, R176, R186.reuse, R28 ;  /* 0x000000bab01c723c */ /* 0x080fe2000004181c */
[----:B------:R-:W2:Y:S03]  /*9410*/  LDSM.16.MT88.4 R176, [R208+0x7800] ;  /* 0x00780000d0b0783b */ /* 0x000ea60000004200 */
[----:B-1----:R-:W-:Y:S04]  /*9420*/  @P1 IMAD.WIDE R2, R2, R193, UR16 ;  /* 0x0000001002021e25 */ /* 0x002fe8000f8e02c1 */
[----:B------:R-:W-:Y:S01]  /*9430*/  HMMA.16816.F32.BF16 R32, R164, R186, R32 ;  /* 0x000000baa420723c */ /* 0x000fe20000041820 */
[----:B------:R1:W4:Y:S05]  /*9440*/  @P1 LDG.E R0, [R2.64+0xa0] ;  /* 0x0000a00e02001981 */ /* 0x00032a000c1e1900 */
[----:B------:R1:W4:Y:S01]  /*9450*/  @P1 LDG.E R190, [R2.64+0x80] ;  /* 0x0000800e02be1981 */ /* 0x000322000c1e1900 */
[----:B------:R-:W-:Y:S01]  /*9460*/  IMAD.U32 R166, RZ, RZ, UR9 ;  /* 0x00000009ffa67e24 */ /* 0x000fe2000f8e00ff */
[-C--:B---3--:R-:W-:Y:S03]  /*9470*/  HMMA.16816.F32.BF16 R4, R168, R172.reuse, R4 ;  /* 0x000000aca804723c */ /* 0x088fe60000041804 */
[----:B------:R1:W3:Y:S01]  /*9480*/  @P1 LDG.E R191, [R2.64+0x20] ;  /* 0x0000200e02bf1981 */ /* 0x0002e2000c1e1900 */
[----:B------:R-:W-:Y:S01]  /*9490*/  IMAD.U32 R164, RZ, RZ, UR8 ;  /* 0x00000008ffa47e24 */ /* 0x000fe2000f8e00ff */
[-C--:B------:R-:W-:Y:S01]  /*94a0*/  LEA R166, P2, R166, R224.reuse, 0x2 ;  /* 0x000000e0a6a67211 */ /* 0x080fe200078410ff */
[----:B------:R-:W-:Y:S02]  /*94b0*/  IMAD.U32 R165, RZ, RZ, UR8 ;  /* 0x00000008ffa57e24 */ /* 0x000fe4000f8e00ff */
[----:B------:R1:W3:Y:S01]  /*94c0*/  @P1 LDG.E R192, [R2.64] ;  /* 0x0000000e02c01981 */ /* 0x0002e2000c1e1900 */
[C---:B------:R-:W-:Y:S01]  /*94d0*/  HMMA.16816.F32.BF16 R8, R180.reuse, R172, R8 ;  /* 0x000000acb408723c */ /* 0x040fe20000041808 */
[----:B------:R-:W-:Y:S07]  /*94e0*/  UIMAD UR8, UR5, 0x30, URZ ;  /* 0x00000030050878a4 */ /* 0x000fee000f8e023f */
[-C--:B------:R-:W-:Y:S06]  /*94f0*/  HMMA.16816.F32.BF16 R12, R180, R174.reuse, R12 ;  /* 0x000000aeb40c723c */ /* 0x080fec000004180c */
[----:B------:R1:W-:Y:S02]  /*9500*/  RED.E.ADD.F32.FTZ.RN.STRONG.GPU [R224.64], R4 ;  /* 0x00000004e000798e */ /* 0x0003e4000c10e78e */
[C---:B------:R-:W-:Y:S08]  /*9510*/  HMMA.16816.F32.BF16 R16, R168.reuse, R174, R16 ;  /* 0x000000aea810723c */ /* 0x040ff00000041810 */
[-C--:B--2---:R-:W-:Y:S01]  /*9520*/  HMMA.16816.F32.BF16 R20, R168, R176.reuse, R20 ;  /* 0x000000b0a814723c */ /* 0x084fe20000041814 */
[----:B-1----:R-:W-:Y:S05]  /*9530*/  IMAD.U32 R2, RZ, RZ, UR6 ;  /* 0x00000006ff027e24 */ /* 0x002fea000f8e00ff */
[-C--:B------:R-:W-:Y:S02]  /*9540*/  LEA R2, P0, R2, R224.reuse, 0x2 ;  /* 0x000000e002027211 */ /* 0x080fe400078010ff */
[C---:B------:R-:W-:Y:S08]  /*9550*/  HMMA.16816.F32.BF16 R24, R180.reuse, R176, R24 ;  /* 0x000000b0b418723c */ /* 0x040ff00000041818 */
[-C--:B------:R-:W-:Y:S01]  /*9560*/  HMMA.16816.F32.BF16 R28, R180, R178.reuse, R28 ;  /* 0x000000b2b41c723c */ /* 0x080fe2000004181c */
[----:B------:R-:W-:Y:S07]  /*9570*/  IMAD.U32 R4, RZ, RZ, UR4 ;  /* 0x00000004ff047e24 */ /* 0x000fee000f8e00ff */
[----:B------:R-:W-:Y:S07]  /*9580*/  HMMA.16816.F32.BF16 R32, R168, R178, R32 ;  /* 0x000000b2a820723c */ /* 0x000fee0000041820 */
[----:B------:R-:W-:Y:S01]  /*9590*/  IMAD.U32 R168, RZ, RZ, UR4 ;  /* 0x00000004ffa87e24 */ /* 0x000fe2000f8e00ff */
[----:B------:R-:W-:Y:S06]  /*95a0*/  UIMAD UR4, UR5, 0x28, URZ ;  /* 0x00000028050478a4 */ /* 0x000fec000f8e023f */
[----:B------:R-:W-:Y:S01]  /*95b0*/  IMAD.U32 R169, RZ, RZ, UR4 ;  /* 0x00000004ffa97e24 */ /* 0x000fe2000f8e00ff */
[----:B----4-:R1:W-:Y:S05]  /*95c0*/  @P1 STL [R1+0x30], R0 ;  /* 0x0000300001001387 */ /* 0x0103ea0000100800 */
[----:B------:R-:W-:Y:S05]  /*95d0*/  @P1 STL [R1+0x20], R190 ;  /* 0x000020be01001387 */ /* 0x000fea0000100800 */
[----:B---3--:R-:W-:Y:S05]  /*95e0*/  @P1 STL [R1+0x38], R191 ;  /* 0x000038bf01001387 */ /* 0x008fea0000100800 */
[----:B------:R-:W-:Y:S01]  /*95f0*/  @P1 STL [R1+0x34], R192 ;  /* 0x000034c001001387 */ /* 0x000fe20000100800 */
[-C--:B------:R-:W-:Y:S04]  /*9600*/  LEA R164, P1, R164, R224.reuse, 0x2 ;  /* 0x000000e0a4a47211 */ /* 0x080fe800078210ff */
[-C--:B------:R-:W-:Y:S01]  /*9610*/  LEA.HI.X.SX32 R165, R165, R225.reuse, 0x2, P1 ;  /* 0x000000e1a5a57211 */ /* 0x080fe200008f16ff */
[----:B-1----:R-:W-:Y:S05]  /*9620*/  IMAD.U32 R0, RZ, RZ, UR6 ;  /* 0x00000006ff007e24 */ /* 0x002fea000f8e00ff */
[-C--:B------:R-:W-:Y:S01]  /*9630*/  LEA.HI.X.SX32 R3, R0, R225.reuse, 0x2, P0 ;  /* 0x000000e100037211 */ /* 0x080fe200000f16ff */
[----:B------:R-:W-:Y:S01]  /*9640*/  IMAD.U32 R0, RZ, RZ, UR4 ;  /* 0x00000004ff007e24 */ /* 0x000fe2000f8e00ff */
[-C--:B------:R-:W-:Y:S01]  /*9650*/  LEA R4, P0, R4, R224.reuse, 0x2 ;  /* 0x000000e004047211 */ /* 0x080fe200078010ff */
[----:B------:R-:W-:Y:S02]  /*9660*/  UIMAD UR4, UR5, 0x38, URZ ;  /* 0x00000038050478a4 */ /* 0x000fe4000f8e023f */
[----:B------:R1:W-:Y:S02]  /*9670*/  RED.E.ADD.F32.FTZ.RN.STRONG.GPU [R2.64], R5 ;  /* 0x000000050200798e */ /* 0x0003e4000c10e78e */
[----:B-1----:R-:W-:Y:S05]  /*9680*/  IMAD.U32 R5, RZ, RZ, UR9 ;  /* 0x00000009ff057e24 */ /* 0x002fea000f8e00ff */
[-C--:B------:R-:W-:Y:S02]  /*9690*/  LEA.HI.X.SX32 R167, R5, R225.reuse, 0x2, P2 ;  /* 0x000000e105a77211 */ /* 0x080fe400010f16ff */
[-C--:B------:R-:W-:Y:S03]  /*96a0*/  LEA.HI.X.SX32 R5, R168, R225.reuse, 0x2, P0 ;  /* 0x000000e1a8057211 */ /* 0x080fe600000f16ff */
[----:B------:R1:W-:Y:S05]  /*96b0*/  RED.E.ADD.F32.FTZ.RN.STRONG.GPU [R166.64], R6 ;  /* 0x00000006a600798e */ /* 0x0003ea000c10e78e */
[----:B------:R2:W-:Y:S05]  /*96c0*/  RED.E.ADD.F32.FTZ.RN.STRONG.GPU [R164.64], R7 ;  /* 0x00000007a400798e */ /* 0x0005ea000c10e78e */
[----:B------:R3:W-:Y:S01]  /*96d0*/  RED.E.ADD.F32.FTZ.RN.STRONG.GPU [R4.64], R8 ;  /* 0x000000080400798e */ /* 0x0007e2000c10e78e */
[----:B-1----:R-:W-:Y:S01]  /*96e0*/  IMAD.U32 R6, RZ, RZ, UR8 ;  /* 0x00000008ff067e24 */ /* 0x002fe2000f8e00ff */
[-C--:B--2---:R-:W-:Y:S01]  /*96f0*/  LEA R164, P0, R0, R224.reuse, 0x2 ;  /* 0x000000e000a47211 */ /* 0x084fe200078010ff */
[----:B------:R-:W-:Y:S03]  /*9700*/  IMAD.U32 R0, RZ, RZ, UR4 ;  /* 0x00000004ff007e24 */ /* 0x000fe6000f8e00ff */
        /* <DEDUP_REMOVED lines=61> */
[----:B------:R-:W-:Y:S01]  /*9ae0*/  IMAD.U32 R0, RZ, RZ, UR5 ;  /* 0x00000005ff007e24 */ /* 0x000fe2000f8e00ff */
[-C--:B------:R-:W-:Y:S01]  /*9af0*/  LEA R4, P0, R4, R224.reuse, 0x2 ;  /* 0x000000e004047211 */ /* 0x080fe200078010ff */
[----:B------:R-:W-:Y:S02]  /*9b00*/  UIADD3 UR5, UR6, UR4, URZ ;  /* 0x0000000406057290 */ /* 0x000fe4000fffe03f */
        /* <DEDUP_REMOVED lines=11> */
[----:B-1----:R-:W-:Y:S05]  /*9bc0*/  IMAD.U32 R6, RZ, RZ, UR4 ;  /* 0x00000004ff067e24 */ /* 0x002fea000f8e00ff */
[-C--:B------:R-:W-:Y:S01]  /*9bd0*/  LEA R6, P0, R6, R224.reuse, 0x2 ;  /* 0x000000e006067211 */ /* 0x080fe200078010ff */
[----:B--2---:R-:W-:Y:S01]  /*9be0*/  IMAD.U32 R5, RZ, RZ, UR5 ;  /* 0x00000005ff057e24 */ /* 0x004fe2000f8e00ff */
[----:B------:R-:W-:Y:S01]  /*9bf0*/  UIADD3 UR5, UR6, UR4, URZ ;  /* 0x0000000406057290 */ /* 0x000fe2000fffe03f */
[----:B------:R-:W-:Y:S03]  /*9c00*/  IMAD.U32 R4, RZ, RZ, UR4 ;  /* 0x00000004ff047e24 */ /* 0x000fe6000f8e00ff */
[-C--:B------:R-:W-:Y:S02]  /*9c10*/  LEA.HI.X.SX32 R9, R5, R225.reuse, 0x2, P1 ;  /* 0x000000e105097211 */ /* 0x080fe400008f16ff */
[----:B------:R-:W-:Y:S01]  /*9c20*/  IMAD.U32 R0, RZ, RZ, UR5 ;  /* 0x00000005ff007e24 */ /* 0x000fe2000f8e00ff */
[-C--:B------:R-:W-:Y:S01]  /*9c30*/  LEA.HI.X.SX32 R7, R4, R225.reuse, 0x2, P0 ;  /* 0x000000e104077211 */ /* 0x080fe200000f16ff */
[----:B------:R-:W-:Y:S01]  /*9c40*/  UIADD3 UR5, UR9, 0x60, URZ ;  /* 0x0000006009057890 */ /* 0x000fe2000fffe03f */
[----:B------:R-:W-:Y:S02]  /*9c50*/  RED.E.ADD.F32.FTZ.RN.STRONG.GPU [R8.64], R25 ;  /* 0x000000190800798e */ /* 0x000fe4000c10e78e */
[CC--:B------:R-:W-:Y:S01]  /*9c60*/  LEA R4, P0, R0.reuse, R224.reuse, 0x2 ;  /* 0x000000e000047211 */ /* 0x0c0fe200078010ff */
[----:B------:R-:W-:Y:S02]  /*9c70*/  UIADD3 UR4, UR6, UR5, URZ ;  /* 0x0000000506047290 */ /* 0x000fe4000fffe03f */
[----:B------:R1:W-:Y:S01]  /*9c80*/  RED.E.ADD.F32.FTZ.RN.STRONG.GPU [R6.64], R26 ;  /* 0x0000001a0600798e */ /* 0x0003e2000c10e78e */
[-C--:B------:R-:W-:Y:S01]  /*9c90*/  LEA.HI.X.SX32 R5, R0, R225.reuse, 0x2, P0 ;  /* 0x000000e100057211 */ /* 0x080fe200000f16ff */
[----:B------:R-:W-:Y:S01]  /*9ca0*/  IMAD.U32 R0, RZ, RZ, UR5 ;  /* 0x00000005ff007e24 */ /* 0x000fe2000f8e00ff */
[----:B------:R-:W-:Y:S03]  /*9cb0*/  UIADD3 UR8, UR6, UR4, URZ ;  /* 0x0000000406087290 */ /* 0x000fe6000fffe03f */
[----:B------:R2:W-:Y:S01]  /*9cc0*/  RED.E.ADD.F32.FTZ.RN.STRONG.GPU [R4.64], R27 ;  /* 0x0000001b0400798e */ /* 0x0005e2000c10e78e */
[----:B------:R-:W-:Y:S04]  /*9cd0*/  UIADD3 UR5, UR6, UR8, URZ ;  /* 0x0000000806057290 */ /* 0x000fe8000fffe03f */
[----:B------:R-:W-:Y:S05]  /*9ce0*/  RED.E.ADD.F32.FTZ.RN.STRONG.GPU [R224.64+0x180], R32 ;  /* 0x00018020e000798e */ /* 0x000fea000c10e78e */
[----:B------:R3:W-:Y:S01]  /*9cf0*/  RED.E.ADD.F32.FTZ.RN.STRONG.GPU [R2.64+0x180], R33 ;  /* 0x000180210200798e */ /* 0x0007e2000c10e78e */
[----:B-1----:R-:W-:Y:S01]  /*9d00*/  IMAD.U32 R6, RZ, RZ, UR4 ;  /* 0x00000004ff067e24 */ /* 0x002fe2000f8e00ff */
[----:B------:R-:W-:Y:S01]  /*9d10*/  UIADD3 UR4, UR6, UR5, URZ ;  /* 0x0000000506047290 */ /* 0x000fe2000fffe03f */
[----:B------:R-:W-:Y:S01]  /*9d20*/  IMAD.U32 R7, RZ, RZ, UR5 ;  /* 0x00000005ff077e24 */ /* 0x000fe2000f8e00ff */
[----:B------:R-:W-:Y:S02]  /*9d30*/  @UP3 UIADD3 UR5, UP1, UR16, -0x100, URZ ;  /* 0xffffff0010053890 */ /* 0x000fe4000ff3e03f */
[----:B------:R-:W-:Y:S01]  /*9d40*/  UIADD3 UR6, UR6, UR4, URZ ;  /* 0x0000000406067290 */ /* 0x000fe2000fffe03f */
[CC--:B--2---:R-:W-:Y:S04]  /*9d50*/  LEA R4, P0, R0.reuse, R224.reuse, 0x2 ;  /* 0x000000e000047211 */ /* 0x0c4fe800078010ff */
[-C--:B------:R-:W-:Y:S01]  /*9d60*/  LEA.HI.X.SX32 R5, R0, R225.reuse, 0x2, P0 ;  /* 0x000000e100057211 */ /* 0x080fe200000f16ff */
[----:B------:R-:W-:Y:S01]  /*9d70*/  IMAD.U32 R0, RZ, RZ, UR8 ;  /* 0x00000008ff007e24 */ /* 0x000fe2000f8e00ff */
[CC--:B------:R-:W-:Y:S01]  /*9d80*/  LEA R10, P0, R6.reuse, R224.reuse, 0x2 ;  /* 0x000000e0060a7211 */ /* 0x0c0fe200078010ff */
[----:B------:R-:W-:Y:S02]  /*9d90*/  @UP3 UMOV UR16, UR5 ;  /* 0x0000000500103c82 */ /* 0x000fe40008000000 */
[----:B------:R1:W-:Y:S01]  /*9da0*/  RED.E.ADD.F32.FTZ.RN.STRONG.GPU [R4.64], R34 ;  /* 0x000000220400798e */ /* 0x0003e2000c10e78e */
[-C--:B------:R-:W-:Y:S01]  /*9db0*/  LEA.HI.X.SX32 R11, R6, R225.reuse, 0x2, P0 ;  /* 0x000000e1060b7211 */ /* 0x080fe200000f16ff */
[----:B---3--:R-:W-:Y:S01]  /*9dc0*/  IMAD.U32 R3, RZ, RZ, UR6 ;  /* 0x00000006ff037e24 */ /* 0x008fe2000f8e00ff */
[CC--:B------:R-:W-:Y:S01]  /*9dd0*/  LEA R8, P0, R0.reuse, R224.reuse, 0x2 ;  /* 0x000000e000087211 */ /* 0x0c0fe200078010ff */
[----:B------:R-:W-:Y:S01]  /*9de0*/  UIADD3 UR6, UR10, -0x1, URZ ;  /* 0xffffffff0a067890 */ /* 0x000fe2000fffe03f */
[-C--:B------:R-:W-:Y:S01]  /*9df0*/  LEA R6, P2, R7, R224.reuse, 0x2 ;  /* 0x000000e007067211 */ /* 0x080fe200078410ff */
        /* <DEDUP_REMOVED lines=394> */
.L_x_949:
        /* <DEDUP_REMOVED lines=18> */
.L_x_950:
        /* <DEDUP_REMOVED lines=49> */
[----:B-----5:R-:W-:-:S03]  /*bad0*/  ISETP.GE.AND P0, PT, R211, c[0x0][0x220], PT ;  /* 0x00008800d3007a0c */ /* 0x020fc60003f06270 */
        /* <DEDUP_REMOVED lines=9> */
.L_x_952:
[----:B--234-:R-:W-:Y:S05]  /*bb70*/  BSYNC B0 ;  /* 0x0000000000007941 */ /* 0x01cfea0003800000 */
.L_x_951:
        /* <DEDUP_REMOVED lines=18> */
.L_x_954:
[----:B------:R-:W-:Y:S05]  /*bca0*/  BSYNC B0 ;  /* 0x0000000000007941 */ /* 0x000fea0003800000 */
.L_x_953:
        /* <DEDUP_REMOVED lines=18> */
.L_x_956:
[----:B------:R-:W-:Y:S05]  /*bdd0*/  BSYNC B0 ;  /* 0x0000000000007941 */ /* 0x000fea0003800000 */
.L_x_955:
        /* <DEDUP_REMOVED lines=17> */
.L_x_958:
[----:B------:R-:W-:Y:S05]  /*bef0*/  BSYNC B0 ;  /* 0x0000000000007941 */ /* 0x000fea0003800000 */
.L_x_957:
        /* <DEDUP_REMOVED lines=25> */
[----:B------:R1:W-:Y:S04]  /*c090*/  @!P1 STG.E.128 [R4.64], R52 ;  /* 0x0000003404009986 */ /* 0x0003e8000c101d0e */
[----:B------:R1:W-:Y:S02]  /*c0a0*/  @!P0 STG.E.128 [R4.64+0x80], R48 ;  /* 0x0000803004008986 */ /* 0x0003e4000c101d0e */
.L_x_960:
[----:B------:R-:W-:Y:S05]  /*c0b0*/  BSYNC B0 ;  /* 0x0000000000007941 */ /* 0x000fea0003800000 */
.L_x_959:
        /* <DEDUP_REMOVED lines=16> */
.L_x_962:
[----:B------:R-:W-:Y:S05]  /*c1c0*/  BSYNC B0 ;  /* 0x0000000000007941 */ /* 0x000fea0003800000 */
.L_x_961:
        /* <DEDUP_REMOVED lines=16> */
.L_x_964:
[----:B------:R-:W-:Y:S05]  /*c2d0*/  BSYNC B0 ;  /* 0x0000000000007941 */ /* 0x000fea0003800000 */
.L_x_963:
        /* <DEDUP_REMOVED lines=14> */
.L_x_919:
[----:B------:R-:W-:Y:S05]  /*c3c0*/  BSYNC B1 ;  /* 0x0000000000017941 */ /* 0x000fea0003800000 */
.L_x_897:
        /* <DEDUP_REMOVED lines=11> */
.L_x_965:
[----:B------:R-:W-:Y:S05]  /*c480*/  EXIT ;  /* 0x000000000000794d */ /* 0x000fea0003800000 */
.L_x_967:
        /* <DEDUP_REMOVED lines=15> */
.L_x_1088:


//--------------------- .text._ZN5flash44flash_bwd_dq_dk_dv_loop_seqk_parallel_kernelI23Flash_bwd_kernel_traitsILi128ELi64ELi128ELi8ELi2ELi4ELi2ELb0ELb0EN7cutlass10bfloat16_tE19Flash_kernel_traitsILi128ELi64ELi128ELi8ES3_EELb0ELb1ELb0ELb1ELb0ELb0ELb1EEEvNS_16Flash_bwd_paramsE --------------------------
	.section	.text._ZN5flash44flash_bwd_dq_dk_dv_loop_seqk_parallel_kernelI23Flash_bwd_kernel_traitsILi128ELi64ELi128ELi8ELi2ELi4ELi2ELb0ELb0EN7cutlass10bfloat16_tE19Flash_kernel_traitsILi128ELi64ELi128ELi8ES3_EELb0ELb1ELb0ELb1ELb0ELb0ELb1EEEvNS_16Flash_bwd_paramsE,"ax",@progbits
	.sectioninfo	@"SHI_REGISTERS=255"
	.align	128
        .global         _ZN5flash44flash_bwd_dq_dk_dv_loop_seqk_parallel_kernelI23Flash_bwd_kernel_traitsILi128ELi64ELi128ELi8ELi2ELi4ELi2ELb0ELb0EN7cutlass10bfloat16_tE19Flash_kernel_traitsILi128ELi64ELi128ELi8ES3_EELb0ELb1ELb0ELb1ELb0ELb0ELb1EEEvNS_16Flash_bwd_paramsE
        .type           _ZN5flash44flash_bwd_dq_dk_dv_loop_seqk_parallel_kernelI23Flash_bwd_kernel_traitsILi128ELi64ELi128ELi8ELi2ELi4ELi2ELb0ELb0EN7cutlass10bfloat16_tE19Flash_kernel_traitsILi128ELi64ELi128ELi8ES3_EELb0ELb1ELb0ELb1ELb0ELb0ELb1EEEvNS_16Flash_bwd_paramsE,@function
        .size           _ZN5flash44flash_bwd_dq_dk_dv_loop_seqk_parallel_kernelI23Flash_bwd_kernel_traitsILi128ELi64ELi128ELi8ELi2ELi4ELi2ELb0ELb0EN7cutlass10bfloat16_tE19Flash_kernel_traitsILi128ELi64ELi128ELi8ES3_EELb0ELb1ELb0ELb1ELb0ELb0ELb1EEEvNS_16Flash_bwd_paramsE,(.L_x_1089 - _ZN5flash44flash_bwd_dq_dk_dv_loop_seqk_parallel_kernelI23Flash_bwd_kernel_traitsILi128ELi64ELi128ELi8ELi2ELi4ELi2ELb0ELb0EN7cutlass10bfloat16_tE19Flash_kernel_traitsILi128ELi64ELi128ELi8ES3_EELb0ELb1ELb0ELb1ELb0ELb0ELb1EEEvNS_16Flash_bwd_paramsE)
        .other          _ZN5flash44flash_bwd_dq_dk_dv_loop_seqk_parallel_kernelI23Flash_bwd_kernel_traitsILi128ELi64ELi128ELi8ELi2ELi4ELi2ELb0ELb0EN7cutlass10bfloat16_tE19Flash_kernel_traitsILi128ELi64ELi128ELi8ES3_EELb0ELb1ELb0ELb1ELb0ELb0ELb1EEEvNS_16Flash_bwd_paramsE,@"STO_CUDA_ENTRY STV_DEFAULT"
_ZN5flash44flash_bwd_dq_dk_dv_loop_seqk_parallel_kernelI23Flash_bwd_kernel_traitsILi128ELi64ELi128ELi8ELi2ELi4ELi2ELb0ELb0EN7cutlass10bfloat16_tE19Flash_kernel_traitsILi128ELi64ELi128ELi8ES3_EELb0ELb1ELb0ELb1ELb0ELb0ELb1EEEvNS_16Flash_bwd_paramsE:
.text._ZN5flash44flash_bwd_dq_dk_dv_loop_seqk_parallel_kernelI23Flash_bwd_kernel_traitsILi128ELi64ELi128ELi8ELi2ELi4ELi2ELb0ELb0EN7cutlass10bfloat16_tE19Flash_kernel_traitsILi128ELi64ELi128ELi8ES3_EELb0ELb1ELb0ELb1ELb0ELb0ELb1EEEvNS_16Flash_bwd_paramsE:
        /* <DEDUP_REMOVED lines=46> */
[--C-:B------:R-:W-:Y:S01]  /*02e0*/  SHF.R.S32.HI R5, RZ, 0x2, R17.reuse ;  /* 0x00000002ff057819 */ /* 0x100fe20000011411 */
        /* <DEDUP_REMOVED lines=23> */
[----:B------:R-:W-:Y:S01]  /*0460*/  UMOV UR61, 0x4 ;  /* 0x00000004003d7882 */ /* 0x000fe20000000000 */
[----:B------:R-:W-:Y:S01]  /*0470*/  IMAD.IADD R0, R14, 0x1, -R4 ;  /* 0x000000010e007824 */ /* 0x000fe200078e0a04 */
[----:B------:R-:W-:Y:S01]  /*0480*/  LOP3.LUT R4, R6, 0xfffffff0, RZ, 0xc0, !PT ;  /* 0xfffffff006047812 */ /* 0x000fe200078ec0ff */
[----:B------:R-:W-:Y:S01]  /*0490*/  IMAD.SHL.U32 R3, R3, 0x40, RZ ;  /* 0x0000004003037824 */ /* 0x000fe200078e00ff */
[----:B------:R-:W-:Y:S01]  /*04a0*/  SHF.R.S32.HI R5, RZ, 0x1f, R2 ;  /* 0x0000001fff057819 */ /* 0x000fe20000011402 */
[C---:B------:R-:W-:Y:S01]  /*04b0*/  IMAD.SHL.U32 R232, R0.reuse, 0x8, RZ ;  /* 0x0000000800e87824 */ /* 0x040fe200078e00ff */
[----:B------:R-:W-:Y:S01]  /*04c0*/  LOP3.LUT P4, RZ, R0, 0x2, RZ, 0xc0, !PT ;  /* 0x0000000200ff7812 */ /* 0x000fe2000788c0ff */
[----:B------:R-:W-:Y:S01]  /*04d0*/  ULOP3.LUT UR56, UR35, UR56, URZ, 0x3c, !UPT ;  /* 0x0000003823387292 */ /* 0x000fe2000f8e3c3f */
[----:B------:R-:W-:Y:S01]  /*04e0*/  LEA.HI R16, R5, R2, RZ, 0x2 ;  /* 0x0000000205107211 */ /* 0x000fe200078f10ff */
[----:B------:R-:W-:Y:S01]  /*04f0*/  IMAD.IADD R2, R14, 0x1, -R4 ;  /* 0x000000010e027824 */ /* 0x000fe200078e0a04 */
[----:B------:R-:W-:Y:S01]  /*0500*/  LOP3.LUT R3, R3, 0x1c0, RZ, 0xc0, !PT ;  /* 0x000001c003037812 */ /* 0x000fe200078ec0ff */
[----:B------:R-:W-:Y:S01]  /*0510*/  USHF.R.S32.HI UR57, URZ, 0x1f, UR35 ;  /* 0x0000001f3f397899 */ /* 0x000fe20008011423 */
[C---:B------:R-:W-:Y:S01]  /*0520*/  LOP3.LUT P3, RZ, R0.reuse, 0x4, RZ, 0xc0, !PT ;  /* 0x0000000400ff7812 */ /* 0x040fe2000786c0ff */
[----:B------:R-:W-:Y:S01]  /*0530*/  IMAD.SHL.U32 R0, R0, 0x40, RZ ;  /* 0x0000004000007824 */ /* 0x000fe200078e00ff */
[----:B------:R-:W-:Y:S01]  /*0540*/  SHF.R.S32.HI R5, RZ, 0x1f, R2 ;  /* 0x0000001fff057819 */ /* 0x000fe20000011402 */
[----:B------:R-:W-:Y:S01]  /*0550*/  UISETP.NE.AND UP6, UPT, UR10, URZ, UPT ;  /* 0x0000003f0a00728c */ /* 0x000fe2000bfc5270 */
[----:B------:R-:W-:Y:S01]  /*0560*/  LOP3.LUT R4, R3, 0x38, R232, 0xf8, !PT ;  /* 0x0000003803047812 */ /* 0x000fe200078ef8e8 */
[----:B------:R-:W-:Y:S01]  /*0570*/  USHF.R.S32.HI UR59, URZ, 0x1f, UR32 ;  /* 0x0000001f3f3b7899 */ /* 0x000fe20008011420 */
[----:B------:R-:W-:Y:S01]  /*0580*/  SHF.R.U32.HI R3, RZ, 0x3, R3 ;  /* 0x00000003ff037819 */ /* 0x000fe20000011603 */
[----:B------:R-:W-:Y:S01]  /*0590*/  USHF.R.S32.HI UR58, URZ, 0x1f, UR35 ;  /* 0x0000001f3f3a7899 */ /* 0x000fe20008011423 */
[----:B------:R-:W-:Y:S01]  /*05a0*/  LEA.HI R10, R5, R2, RZ, 0x3 ;  /* 0x00000002050a7211 */ /* 0x000fe200078f18ff */
[----:B------:R-:W-:Y:S01]  /*05b0*/  IMAD.SHL.U32 R5, R9, 0x200, RZ ;  /* 0x0000020009057824 */ /* 0x000fe200078e00ff */
[----:B------:R-:W-:Y:S01]  /*05c0*/  LOP3.LUT R11, R4, R3, RZ, 0x3c, !PT ;  /* 0x00000003040b7212 */ /* 0x000fe200078e3cff */
[----:B------:R-:W-:Y:S01]  /*05d0*/  UIMAD.WIDE.U32 UR42, UR36, UR44, URZ ;  /* 0x0000002c242a72a5 */ /* 0x000fe2000f8e003f */
[----:B------:R-:W-:Y:S01]  /*05e0*/  LOP3.LUT R3, R10, 0xfffffff8, RZ, 0xc0, !PT ;  /* 0xfffffff80a037812 */ /* 0x000fe200078ec0ff */
[----:B------:R-:W-:Y:S01]  /*05f0*/  UIMAD UR51, UR37, UR44, URZ ;  /* 0x0000002c253372a4 */ /* 0x000fe2000f8e023f */
[----:B------:R-:W-:Y:S01]  /*0600*/  LOP3.LUT R0, R0, 0x1c0, RZ, 0xc0, !PT ;  /* 0x000001c000007812 */ /* 0x000fe200078ec0ff */
[----:B------:R-:W-:Y:S01]  /*0610*/  USHF.R.S32.HI UR53, URZ, 0x1f, UR47 ;  /* 0x0000001f3f357899 */ /* 0x000fe2000801142f */
[----:B------:R-:W-:Y:S01]  /*0620*/  LOP3.LUT R4, R7, 0x1, RZ, 0xc0, !PT ;  /* 0x0000000107047812 */ /* 0x000fe200078ec0ff */
[----:B------:R-:W-:Y:S01]  /*0630*/  IMAD.IADD R18, R2, 0x1, -R3 ;  /* 0x0000000102127824 */ /* 0x000fe200078e0a03 */
[----:B------:R-:W-:Y:S01]  /*0640*/  LEA.HI R2, R13, R14, RZ, 0x6 ;  /* 0x0000000e0d027211 */ /* 0x000fe200078f30ff */
[----:B------:R-:W-:Y:S01]  /*0650*/  IMAD.SHL.U32 R3, R8, 0x10, RZ ;  /* 0x0000001008037824 */ /* 0x000fe200078e00ff */
[C---:B------:R-:W-:Y:S01]  /*0660*/  LOP3.LUT R212, R0.reuse, 0x8, R15, 0xf8, !PT ;  /* 0x0000000800d47812 */ /* 0x040fe200078ef80f */
[----:B------:R-:W-:Y:S01]  /*0670*/  UIMAD UR50, UR4, UR50, URZ ;  /* 0x00000032043272a4 */ /* 0x000fe2000f8e023f */
[----:B------:R-:W-:Y:S01]  /*0680*/  SHF.R.S32.HI R2, RZ, 0x6, R2 ;  /* 0x00000006ff027819 */ /* 0x000fe20000011402 */
[----:B------:R-:W-:Y:S01]  /*0690*/  STL [R1+0x64], R18 ;  /* 0x0000641201007387 */ /* 0x000fe20000100800 */
[----:B------:R-:W-:Y:S01]  /*06a0*/  LOP3.LUT R3, R0, 0x30, R3, 0xf8, !PT ;  /* 0x0000003000037812 */ /* 0x000fe200078ef803 */
[----:B------:R-:W-:Y:S01]  /*06b0*/  @!UP5 UIMAD UR49, UR5, UR49, URZ ;  /* 0x000000310531d2a4 */ /* 0x000fe2000f8e023f */
[----:B------:R-:W-:Y:S01]  /*06c0*/  SHF.R.U32.HI R205, RZ, 0x3, R0 ;  /* 0x00000003ffcd7819 */ /* 0x000fe20000011600 */
[----:B------:R-:W-:Y:S01]  /*06d0*/  IMAD R0, R2, 0x800, R5 ;  /* 0x0000080002007824 */ /* 0x000fe200078e0205 */
[----:B------:R-:W-:Y:S01]  /*06e0*/  ISETP.NE.U32.AND P0, PT, R4, 0x1, PT ;  /* 0x000000010400780c */ /* 0x000fe20003f05070 */
[----:B------:R-:W-:Y:S01]  /*06f0*/  IMAD.SHL.U32 R6, R2, 0x8, RZ ;  /* 0x0000000802067824 */ /* 0x000fe200078e00ff */
[----:B------:R-:W-:Y:S01]  /*0700*/  LOP3.LUT R212, R212, R205, RZ, 0x3c, !PT ;  /* 0x000000cdd4d47212 */ /* 0x000fe200078e3cff */
[----:B------:R-:W-:Y:S01]  /*0710*/  USHF.R.S32.HI UR48, URZ, 0x1f, UR41 ;  /* 0x0000001f3f307899 */ /* 0x000fe20008011429 */
[----:B------:R-:W-:Y:S01]  /*0720*/  LOP3.LUT R4, R3, 0x8, R15, 0xf8, !PT ;  /* 0x0000000803047812 */ /* 0x000fe200078ef80f */
[----:B------:R-:W-:Y:S01]  /*0730*/  IMAD.SHL.U32 R3, R9, 0x20, RZ ;  /* 0x0000002009037824 */ /* 0x000fe200078e00ff */
[----:B------:R-:W-:Y:S01]  /*0740*/  R2P PR, R7, 0x6 ;  /* 0x0000000607007804 */ /* 0x000fe20000000000 */
[----:B------:R-:W-:Y:S01]  /*0750*/  IMAD.IADD R212, R0, 0x1, R212 ;  /* 0x0000000100d47824 */ /* 0x000fe200078e02d4 */
[----:B------:R-:W-:Y:S01]  /*0760*/  LOP3.LUT R205, R5, R4, R205, 0xf6, !PT ;  /* 0x0000000405cd7212 */ /* 0x000fe200078ef6cd */
[----:B------:R-:W-:Y:S01]  /*0770*/  IMAD.SHL.U32 R4, R7, 0x40, RZ ;  /* 0x0000004007047824 */ /* 0x000fe200078e00ff */
[----:B------:R-:W-:Y:S01]  /*0780*/  LOP3.LUT R0, R3, 0x20, RZ, 0xc0, !PT ;  /* 0x0000002003007812 */ /* 0x000fe200078ec0ff */
[C---:B------:R-:W-:Y:S01]  /*0790*/  IMAD R5, R2.reuse, 0x200, R11 ;  /* 0x0000020002057824 */ /* 0x040fe200078e020b */
        /* <DEDUP_REMOVED lines=11> */
[----:B------:R-:W-:Y:S01]  /*0850*/  IMAD.SHL.U32 R212, R212, 0x2, RZ ;  /* 0x00000002d4d47824 */ /* 0x000fe200078e00ff */
[----:B------:R-:W-:Y:S01]  /*0860*/  UMOV UR40, 0xffffc000 ;  /* 0xffffc00000287882 */ /* 0x000fe20000000000 */
[----:B------:R-:W-:-:S02]  /*0870*/  IMAD R8, R8, 0x400, R3 ;  /* 0x0000040008087824 */ /* 0x000fc400078e0203 */
        /* <DEDUP_REMOVED lines=68> */
.L_x_1038:
        /* <DEDUP_REMOVED lines=53> */
.L_x_968:
        /* <DEDUP_REMOVED lines=40> */
[----:B------:R-:W-:Y:S02]  /*1290*/  @UP0 UIMAD UR28, UR14, UR21, UR5 ;  /* 0x000000150e1c02a4 */ /* 0x000fe4000f8e0205 */
        /* <DEDUP_REMOVED lines=18> */
.L_x_970:
        /* <DEDUP_REMOVED lines=18> */
.L_x_971:
        /* <DEDUP_REMOVED lines=11> */
[----:B------:R-:W-:Y:S02]  /*1590*/  @!UP2 UIMAD UR9, UR39, UR4, URZ ;  /* 0x000000042709a2a4 */ /* 0x000fe4000f8e023f */
[----:B------:R-:W-:Y:S02]  /*15a0*/  ULDC.64 UR10, c[0x0][0x3d8] ;  /* 0x0000f600000a7ab9 */ /* 0x000fe40000000a00 */
        /* <DEDUP_REMOVED lines=16> */
[----:B------:R-:W-:Y:S01]  /*16b0*/  UIMAD.WIDE.U32 UR4, UR60, UR10, URZ ;  /* 0x0000000a3c0472a5 */ /* 0x000fe2000f8e003f */
[----:B-1----:R-:W-:-:S03]  /*16c0*/  IMAD.MOV R0, RZ, RZ, -R3 ;  /* 0x000000ffff007224 */ /* 0x002fc600078e0a03 */
[----:B------:R-:W-:Y:S01]  /*16d0*/  USEL UR14, UR4, URZ, UP6 ;  /* 0x0000003f040e7287 */ /* 0x000fe2000b000000 */
[----:B------:R-:W-:Y:S01]  /*16e0*/  IMAD.MOV.U32 R2, RZ, RZ, RZ ;  /* 0x000000ffff027224 */ /* 0x000fe200078e00ff */
[----:B------:R-:W-:Y:S01]  /*16f0*/  USHF.L.U64.HI UR4, UR32, 0x7, UR39 ;  /* 0x0000000720047899 */ /* 0x000fe20008010227 */
[----:B------:R-:W-:Y:S01]  /*1700*/  IMAD R0, R0, R5, RZ ;  /* 0x0000000500007224 */ /* 0x000fe200078e02ff */
[----:B------:R-:W-:Y:S02]  /*1710*/  UIMAD UR11, UR60, UR11, UR5 ;  /* 0x0000000b3c0b72a4 */ /* 0x000fe4000f8e0205 */
[----:B------:R-:W-:Y:S01]  /*1720*/  USEL UR5, UR4, URZ, UP1 ;  /* 0x0000003f04057287 */ /* 0x000fe20008800000 */
[----:B------:R-:W-:Y:S01]  /*1730*/  IMAD.HI.U32 R0, R3, R0, R2 ;  /* 0x0000000003007227 */ /* 0x000fe200078e0002 */
[----:B------:R-:W-:Y:S02]  /*1740*/  USEL UR4, UR12, URZ, UP1 ;  /* 0x0000003f0c047287 */ /* 0x000fe40008800000 */
[----:B------:R-:W-:Y:S01]  /*1750*/  USEL UR11, UR11, URZ, UP6 ;  /* 0x0000003f0b0b7287 */ /* 0x000fe2000b000000 */
[----:B------:R-:W-:Y:S01]  /*1760*/  IMAD.MOV.U32 R2, RZ, RZ, R4 ;  /* 0x000000ffff027224 */ /* 0x000fe200078e0004 */
[----:B------:R-:W-:-:S02]  /*1770*/  UIADD3 UR4, UP1, UR16, UR4, URZ ;  /* 0x0000000410047290 */ /* 0x000fc4000ff3e03f */
[----:B------:R-:W-:Y:S01]  /*1780*/  ULDC UR12, c[0x0][0x234] ;  /* 0x00008d00000c7ab9 */ /* 0x000fe20000000800 */
[----:B------:R-:W-:Y:S01]  /*1790*/  IMAD.HI.U32 R0, R0, R2, RZ ;  /* 0x0000000200007227 */ /* 0x000fe200078e00ff */
[----:B------:R-:W-:Y:S02]  /*17a0*/  UIADD3.X UR9, UR31, UR5, URZ, UP1, !UPT ;  /* 0x000000051f097290 */ /* 0x000fe40008ffe43f */
[----:B------:R-:W-:Y:S01]  /*17b0*/  UIMAD UR5, UR37, UR4, URZ ;  /* 0x00000004250572a4 */ /* 0x000fe2000f8e023f */
[----:B------:R-:W-:-:S03]  /*17c0*/  IMAD.MOV R3, RZ, RZ, -R0 ;  /* 0x000000ffff037224 */ /* 0x000fc600078e0a00 */
[----:B------:R-:W-:Y:S01]  /*17d0*/  UIMAD UR9, UR36, UR9, UR5 ;  /* 0x00000009240972a4 */ /* 0x000fe2000f8e0205 */
[----:B------:R-:W-:Y:S01]  /*17e0*/  IMAD R2, R5, R3, R2 ;  /* 0x0000000305027224 */ /* 0x000fe200078e0202 */
[----:B------:R-:W-:-:S04]  /*17f0*/  @UP5 USEL UR5, UR54, UR15, !UP2 ;  /* 0x0000000f36055287 */ /* 0x000fc8000d000000 */
[----:B------:R-:W-:Y:S01]  /*1800*/  ISETP.GT.U32.AND P0, PT, R5, R2, PT ;  /* 0x000000020500720c */ /* 0x000fe20003f04070 */
[----:B------:R-:W-:Y:S02]  /*1810*/  @UP5 UIMAD UR12, UR35, UR12, UR5 ;  /* 0x0000000c230c52a4 */ /* 0x000fe4000f8e0205 */
[----:B------:R-:W-:-:S04]  /*1820*/  UIMAD.WIDE.U32 UR4, UR36, UR4, URZ ;  /* 0x00000004240472a5 */ /* 0x000fc8000f8e003f */
[----:B------:R-:W-:Y:S02]  /*1830*/  UIADD3 UR10, UR5, UR9, URZ ;  /* 0x00000009050a7290 */ /* 0x000fe4000fffe03f */
[----:B------:R-:W-:-:S04]  /*1840*/  @!UP5 UMOV UR12, UR49 ;  /* 0x00000031000cdc82 */ /* 0x000fc80008000000 */
        /* <DEDUP_REMOVED lines=16> */
.L_x_972:
[----:B------:R-:W-:Y:S02]  /*1950*/  UMOV UR9, UR50 ;  /* 0x0000003200097c82 */ /* 0x000fe40008000000 */
.L_x_973:
[----:B------:R-:W1:Y:S01]  /*1960*/  S2R R10, SR_TID.X ;  /* 0x00000000000a7919 */ /* 0x000e620000002100 */
[----:B------:R-:W-:Y:S01]  /*1970*/  UIADD3 UR4, UP4, UP3, UR4, UR41, UR47 ;  /* 0x0000002904047290 */ /* 0x000fe2000fb9e02f */
[----:B------:R-:W-:Y:S01]  /*1980*/  SHF.R.S32.HI R233, RZ, 0x1f, R232 ;  /* 0x0000001fffe97819 */ /* 0x000fe200000114e8 */
[----:B------:R-:W-:Y:S01]  /*1990*/  IMAD.U32 R9, RZ, RZ, UR7 ;  /* 0x00000007ff097e24 */ /* 0x000fe2000f8e00ff */
[----:B------:R-:W-:Y:S01]  /*19a0*/  BSSY B1, `(.L_x_969) ;  /* 0x0000a2a000017945 */ /* 0x000fe20003800000 */
[----:B------:R-:W-:Y:S01]  /*19b0*/  UIADD3 UR15, UP2, UP1, UR14, UR4, UR18 ;  /* 0x000000040e0f7290 */ /* 0x000fe2000f95e012 */
[----:B------:R-:W-:Y:S01]  /*19c0*/  IMAD.U32 R8, RZ, RZ, UR6 ;  /* 0x00000006ff087e24 */ /* 0x000fe2000f8e00ff */
[----:B------:R-:W-:Y:S02]  /*19d0*/  UIADD3.X UR4, UR10, UR48, UR53, UP4, UP3 ;  /* 0x000000300a047290 */ /* 0x000fe4000a7e6435 */
[----:B------:R-:W-:-:S02]  /*19e0*/  ULDC.64 UR6, c[0x0][0x200] ;  /* 0x0000800000067ab9 */ /* 0x000fc40000000a00 */
[----:B------:R-:W-:Y:S02]  /*19f0*/  UIADD3.X UR29, UR11, UR4, UR13, UP2, UP1 ;  /* 0x000000040b1d7290 */ /* 0x000fe400097e240d */
[----:B------:R-:W-:Y:S02]  /*1a00*/  UIADD3 UR14, UR16, UR9, URZ ;  /* 0x00000009100e7290 */ /* 0x000fe4000fffe03f */
        /* <DEDUP_REMOVED lines=17> */
[----:B------:R-:W-:Y:S02]  /*1b20*/  ULDC UR31, c[0x0][0x2e8] ;  /* 0x0000ba00001f7ab9 */ /* 0x000fe40000000800 */
[----:B------:R-:W-:Y:S01]  /*1b30*/  UIMAD.WIDE UR4, UR4, UR61, UR6 ;  /* 0x0000003d040472a5 */ /* 0x000fe2000f8e0206 */
[----:B------:R-:W-:Y:S01]  /*1b40*/  IMAD R3, R3, c[0x0][0x190], RZ ;  /* 0x0000640003037a24 */ /* 0x000fe200078e02ff */
[----:B------:R-:W-:Y:S01]  /*1b50*/  IADD3 R6, P0, R4, UR38, RZ ;  /* 0x0000002604067c10 */ /* 0x000fe2000ff1e0ff */
[----:B------:R1:W2:Y:S02]  /*1b60*/  R2UR UR6, R8 ;  /* 0x00000000080673c2 */ /* 0x0002a400000e0000 */
[----:B------:R-:W-:-:S02]  /*1b70*/  IMAD R0, R0, c[0x0][0x194], R3 ;  /* 0x0000650000007a24 */ /* 0x000fc400078e0203 */
[----:B------:R-:W-:Y:S02]  /*1b80*/  UMOV UR12, UR4 ;  /* 0x00000004000c7c82 */ /* 0x000fe40008000000 */
[----:B------:R-:W-:Y:S01]  /*1b90*/  UIADD3 UR4, -UR8, UR17, UR25 ;  /* 0x0000001108047290 */ /* 0x000fe2000fffe119 */
[----:B------:R-:W-:Y:S01]  /*1ba0*/  IADD3.X R7, R5, UR33, R0, P0, !PT ;  /* 0x0000002105077c10 */ /* 0x000fe200087fe400 */
[----:B------:R-:W-:Y:S01]  /*1bb0*/  IMAD.U32 R0, RZ, RZ, UR16 ;  /* 0x00000010ff007e24 */ /* 0x000fe2000f8e00ff */
[----:B------:R-:W-:Y:S01]  /*1bc0*/  IADD3 R4, P0, R232, UR19, RZ ;  /* 0x00000013e8047c10 */ /* 0x000fe2000ff1e0ff */
[----:B------:R-:W-:Y:S01]  /*1bd0*/  UIADD3 UR4, UR4, -UR31, URZ ;  /* 0x8000001f04047290 */ /* 0x000fe2000fffe03f */
[----:B------:R3:W4:Y:S01]  /*1be0*/  R2UR UR7, R9 ;  /* 0x00000000090773c2 */ /* 0x00072200000e0000 */
[----:B------:R-:W-:Y:S01]  /*1bf0*/  UMOV UR11, UR5 ;  /* 0x00000005000b7c82 */ /* 0x000fe20008000000 */
[----:B------:R-:W-:Y:S01]  /*1c00*/  IADD3.X R5, R233, UR30, RZ, P0, !PT ;  /* 0x0000001ee9057c10 */ /* 0x000fe200087fe4ff */
[----:B------:R-:W-:-:S02]  /*1c10*/  USHF.R.S32.HI UR16, URZ, 0x1f, UR4 ;  /* 0x0000001f3f107899 */ /* 0x000fc40008011404 */
[----:B------:R-:W-:Y:S02]  /*1c20*/  ULDC.64 UR30, c[0x0][0x3c8] ;  /* 0x0000f200001e7ab9 */ /* 0x000fe40000000a00 */
[----:B------:R-:W-:Y:S01]  /*1c30*/  IMAD.WIDE.U32 R4, R0, c[0x0][0x370], R4 ;  /* 0x0000dc0000047a25 */ /* 0x000fe200078e0004 */
[----:B------:R-:W-:Y:S02]  /*1c40*/  ULEA.HI UR16, UR16, UR4, URZ, 0x6 ;  /* 0x0000000410107291 */ /* 0x000fe4000f8f303f */
[----:B------:R-:W-:Y:S01]  /*1c50*/  UIADD3 UR5, UR34, -0x1, URZ ;  /* 0xffffffff22057890 */ /* 0x000fe2000fffe03f */
[----:B------:R-:W-:Y:S01]  /*1c60*/  IMAD.U32 R0, RZ, RZ, UR35 ;  /* 0x00000023ff007e24 */ /* 0x000fe2000f8e00ff */
[----:B------:R-:W-:Y:S01]  /*1c70*/  IADD3 R5, R5, UR10, RZ ;  /* 0x0000000a05057c10 */ /* 0x000fe2000fffe0ff */
[----:B------:R-:W-:-:S04]  /*1c80*/  USHF.R.S32.HI UR16, URZ, 0x6, UR16 ;  /* 0x000000063f107899 */ /* 0x000fc80008011410 */
[----:B------:R-:W-:Y:S01]  /*1c90*/  IMAD.WIDE.U32 R4, R0, c[0x0][0x378], R4 ;  /* 0x0000de0000047a25 */ /* 0x000fe200078e0004 */
[----:B------:R-:W-:Y:S01]  /*1ca0*/  LEA.HI R0, R11, R10, RZ, 0x5 ;  /* 0x0000000a0b007211 */ /* 0x000fe200078f28ff */
[----:B------:R-:W-:-:S03]  /*1cb0*/  UISETP.LT.AND UP1, UPT, URZ, UR16, UPT ;  /* 0x000000103f00728c */ /* 0x000fc6000bf21270 */
[----:B------:R-:W-:Y:S01]  /*1cc0*/  LOP3.LUT R3, R0, 0xffffffe0, RZ, 0xc0, !PT ;  /* 0xffffffe000037812 */ /* 0x000fe200078ec0ff */
[----:B------:R-:W-:Y:S01]  /*1cd0*/  USEL UR16, URZ, UR16, !UP1 ;  /* 0x000000103f107287 */ /* 0x000fe2000c800000 */
[----:B-1----:R-:W-:Y:S01]  /*1ce0*/  SHF.R.S32.HI R8, RZ, 0x5, R0 ;  /* 0x00000005ff087819 */ /* 0x002fe20000011400 */
[----:B------:R-:W-:Y:S01]  /*1cf0*/  IMAD R0, R16, c[0x0][0x370], RZ ;  /* 0x0000dc0010007a24 */ /* 0x000fe200078e02ff */
[----:B------:R-:W-:Y:S01]  /*1d00*/  IADD3 R5, R5, UR13, RZ ;  /* 0x0000000d05057c10 */ /* 0x000fe2000fffe0ff */
[----:B------:R-:W-:Y:S01]  /*1d10*/  UISETP.GT.AND UP1, UPT, UR34, UR16, UPT ;  /* 0x000000102200728c */ /* 0x000fe2000bf24270 */
[----:B------:R-:W-:Y:S02]  /*1d20*/  IMAD.IADD R3, R10, 0x1, -R3 ;  /* 0x000000010a037824 */ /* 0x000fe400078e0a03 */
[----:B---3--:R-:W-:Y:S02]  /*1d30*/  IMAD.U32 R9, RZ, RZ, UR35 ;  /* 0x00000023ff097e24 */ /* 0x008fe4000f8e00ff */
[----:B------:R-:W-:Y:S01]  /*1d40*/  IMAD R8, R8, UR46, R3 ;  /* 0x0000002e08087c24 */ /* 0x000fe2000f8e0203 */
[----:B------:R-:W-:Y:S01]  /*1d50*/  PLOP3.LUT P0, PT, PT, PT, UP1, 0x80, 0x0 ;  /* 0x000000000000781c */ /* 0x000fe20003f0f018 */
[----:B------:R-:W-:-:S02]  /*1d60*/  IMAD R3, R2, c[0x0][0x374], R0 ;  /* 0x0000dd0002037a24 */ /* 0x000fc400078e0200 */
[----:B------:R-:W-:Y:S01]  /*1d70*/  IMAD.WIDE.U32 R4, R2, c[0x0][0x370], R4 ;  /* 0x0000dc0002047a25 */ /* 0x000fe200078e0004 */
[----:B------:R-:W-:Y:S01]  /*1d80*/  IADD3 R0, P3, R8, UR15, RZ ;  /* 0x0000000f08007c10 */ /* 0x000fe2000ff7e0ff */
[----:B------:R-:W-:Y:S02]  /*1d90*/  UIMAD.WIDE UR14, UR14, UR61, UR30 ;  /* 0x0000003d0e0e72a5 */ /* 0x000fe4000f8e021e */
[----:B------:R-:W-:Y:S01]  /*1da0*/  IMAD.WIDE.U32 R6, R9, c[0x0][0x1a8], R6 ;  /* 0x00006a0009067a25 */ /* 0x000fe200078e0006 */
[----:B------:R-:W-:Y:S02]  /*1db0*/  LEA R226, P2, R0, c[0x0][0x350], 0x2 ;  /* 0x0000d40000e27a11 */ /* 0x000fe400078410ff */
[----:B------:R-:W-:Y:S01]  /*1dc0*/  LEA R228, P4, R4, c[0x0][0x330], 0x1 ;  /* 0x0000cc0004e47a11 */ /* 0x000fe200078808ff */
[----:B------:R-:W-:Y:S01]  /*1dd0*/  IMAD.IADD R3, R5, 0x1, R3 ;  /* 0x0000000105037824 */ /* 0x000fe200078e0203 */
[----:B------:R-:W-:Y:S01]  /*1de0*/  IADD3 R10, R7, UR18, RZ ;  /* 0x00000012070a7c10 */ /* 0x000fe2000fffe0ff */
[----:B------:R-:W-:Y:S01]  /*1df0*/  UMOV UR13, UR15 ;  /* 0x0000000f000d7c82 */ /* 0x000fe20008000000 */
[----:B------:R-:W-:-:S02]  /*1e00*/  LEA R230, P5, R6, c[0x0][0x160], 0x1 ;  /* 0x0000580006e67a11 */ /* 0x000fc400078a08ff */
[----:B------:R-:W-:Y:S02]  /*1e10*/  LEA.HI.X.SX32 R8, R8, UR29, 0x1, P3 ;  /* 0x0000001d08087c11 */ /* 0x000fe400098f0eff */
[----:B------:R-:W-:Y:S02]  /*1e20*/  LEA.HI.X R229, R4, c[0x0][0x334], R3, 0x1, P4 ;  /* 0x0000cd0004e57a11 */ /* 0x000fe400020f0c03 */
[----:B------:R-:W-:Y:S02]  /*1e30*/  LEA.HI.X R231, R6, c[0x0][0x164], R10, 0x1, P5 ;  /* 0x0000590006e77a11 */ /* 0x000fe400028f0c0a */
[----:B------:R-:W-:Y:S01]  /*1e40*/  LEA.HI.X R225, R0, c[0x0][0x354], R8, 0x2, P2 ;  /* 0x0000d50000e17a11 */ /* 0x000fe200010f1408 */
[----:B--2-4-:R-:W-:Y:S05]  /*1e50*/  @P0 BRA `(.L_x_974) ;  /* 0x00000ca000000947 */ /* 0x014fea0003800000 */
        /* <DEDUP_REMOVED lines=11> */
[----:B------:R-:W-:-:S02]  /*1f10*/  ULDC.64 UR12, c[0x0][0x388] ;  /* 0x0000e200000c7ab9 */ /* 0x000fc40000000a00 */
[----:B------:R-:W-:Y:S02]  /*1f20*/  UIADD3 UR5, UR5, UR11, URZ ;  /* 0x0000000b05057290 */ /* 0x000fe4000fffe03f */
[----:B------:R-:W-:Y:S02]  /*1f30*/  UIMAD UR9, UR39, UR12, URZ ;  /* 0x0000000c270972a4 */ /* 0x000fe4000f8e023f */
[----:B------:R-:W-:Y:S02]  /*1f40*/  UIMAD.WIDE.U32 UR4, UR32, UR12, UR4 ;  /* 0x0000000c200472a5 */ /* 0x000fe4000f8e0004 */
[----:B------:R-:W-:-:S04]  /*1f50*/  UIMAD UR9, UR32, UR13, UR9 ;  /* 0x0000000d200972a4 */ /* 0x000fc8000f8e0209 */
[----:B------:R-:W-:Y:S02]  /*1f60*/  UIADD3 UR15, UR5, UR9, URZ ;  /* 0x00000009050f7290 */ /* 0x000fe4000fffe03f */
[----:B------:R-:W-:Y:S02]  /*1f70*/  UMOV UR14, UR4 ;  /* 0x00000004000e7c82 */ /* 0x000fe40008000000 */
.L_x_975:
        /* <DEDUP_REMOVED lines=16> */
[----:B------:R-:W-:-:S03]  /*2080*/  UIADD3 UR11, UR5, UR9, URZ ;  /* 0x00000009050b7290 */ /* 0x000fc6000fffe03f */
[----:B------:R-:W-:Y:S02]  /*2090*/  UMOV UR9, UR4 ;  /* 0x0000000400097c82 */ /* 0x000fe40008000000 */
.L_x_976:
[----:B------:R1:W5:Y:S01]  /*20a0*/  LDL R12, [R1] ;  /* 0x00000000010c7983 */ /* 0x0003620000100800 */
[----:B------:R-:W-:Y:S01]  /*20b0*/  ULDC.64 UR4, c[0x0][0x3a0] ;  /* 0x0000e80000047ab9 */ /* 0x000fe20000000a00 */
[----:B------:R-:W-:Y:S01]  /*20c0*/  IMAD.U32 R11, RZ, RZ, UR25 ;  /* 0x00000019ff0b7e24 */ /* 0x000fe2000f8e00ff */
[----:B------:R-:W-:Y:S01]  /*20d0*/  UIMAD UR4, UR20, UR4, URZ ;  /* 0x00000004140472a4 */ /* 0x000fe2000f8e023f */
[----:B------:R-:W-:Y:S01]  /*20e0*/  BSSY B0, `(.L_x_977) ;  /* 0x000001b000007945 */ /* 0x000fe20003800000 */
[----:B------:R-:W-:Y:S01]  /*20f0*/  UIMAD UR8, UR22, -0x80, UR8 ;  /* 0xffffff80160878a4 */ /* 0x000fe2000f8e0208 */
[----:B------:R-:W-:Y:S01]  /*2100*/  IMAD.WIDE.U32 R4, R11, c[0x0][0x3a0], R232 ;  /* 0x0000e8000b047a25 */ /* 0x000fe200078e00e8 */
[----:B------:R-:W-:-:S04]  /*2110*/  UIMAD UR4, UR25, UR5, UR4 ;  /* 0x00000005190472a4 */ /* 0x000fc8000f8e0204 */
[----:B------:R-:W-:Y:S02]  /*2120*/  IADD3 R4, P0, R4, UR14, RZ ;  /* 0x0000000e04047c10 */ /* 0x000fe4000ff1e0ff */
[----:B------:R-:W-:Y:S01]  /*2130*/  MOV R0, UR4 ;  /* 0x0000000400007c02 */ /* 0x000fe20008000f00 */
[----:B------:R-:W-:Y:S01]  /*2140*/  ULDC.64 UR4, c[0x0][0x3b8] ;  /* 0x0000ee0000047ab9 */ /* 0x000fe20000000a00 */
[----:B------:R-:W-:Y:S01]  /*2150*/  ISETP.GE.AND P5, PT, R2, UR8, PT ;  /* 0x0000000802007c0c */ /* 0x000fe2000bfa6270 */
[----:B------:R-:W-:Y:S01]  /*2160*/  UIMAD UR4, UR57, UR4, URZ ;  /* 0x00000004390472a4 */ /* 0x000fe2000f8e023f */
[----:B------:R-:W-:Y:S01]  /*2170*/  IADD3.X R5, R5, UR15, R0, P0, !PT ;  /* 0x0000000f05057c10 */ /* 0x000fe200087fe400 */
[----:B------:R-:W-:Y:S02]  /*2180*/  IMAD.U32 R0, RZ, RZ, UR35 ;  /* 0x00000023ff007e24 */ /* 0x000fe4000f8e00ff */
[----:B------:R-:W-:Y:S02]  /*2190*/  UIMAD UR4, UR35, UR5, UR4 ;  /* 0x00000005230472a4 */ /* 0x000fe4000f8e0204 */
        /* <DEDUP_REMOVED lines=15> */
.L_x_978:
[----:B-1----:R-:W-:Y:S05]  /*2290*/  BSYNC B0 ;  /* 0x0000000000007941 */ /* 0x002fea0003800000 */
.L_x_977:
        /* <DEDUP_REMOVED lines=18> */
.L_x_980:
[----:B------:R-:W-:Y:S05]  /*23c0*/  BSYNC B0 ;  /* 0x0000000000007941 */ /* 0x000fea0003800000 */
.L_x_979:
        /* <DEDUP_REMOVED lines=18> */
.L_x_982:
[----:B------:R-:W-:Y:S05]  /*24f0*/  BSYNC B0 ;  /* 0x0000000000007941 */ /* 0x000fea0003800000 */
.L_x_981:
        /* <DEDUP_REMOVED lines=17> */
.L_x_984:
[----:B------:R-:W-:Y:S05]  /*2610*/  BSYNC B0 ;  /* 0x0000000000007941 */ /* 0x000fea0003800000 */
.L_x_983:
        /* <DEDUP_REMOVED lines=27> */
.L_x_986:
[----:B------:R-:W-:Y:S05]  /*27d0*/  BSYNC B0 ;  /* 0x0000000000007941 */ /* 0x000fea0003800000 */
.L_x_985:
        /* <DEDUP_REMOVED lines=16> */
.L_x_988:
[----:B------:R-:W-:Y:S05]  /*28e0*/  BSYNC B0 ;  /* 0x0000000000007941 */ /* 0x000fea0003800000 */
.L_x_987:
        /* <DEDUP_REMOVED lines=16> */
.L_x_990:
[----:B------:R-:W-:Y:S05]  /*29f0*/  BSYNC B0 ;  /* 0x0000000000007941 */ /* 0x000fea0003800000 */
.L_x_989:
        /* <DEDUP_REMOVED lines=16> */
.L_x_974:
        /* <DEDUP_REMOVED lines=28> */
.L_x_993:
[----:B------:R-:W-:Y:S05]  /*2cc0*/  BSYNC B0 ;  /* 0x0000000000007941 */ /* 0x000fea0003800000 */
.L_x_992:
        /* <DEDUP_REMOVED lines=30> */
.L_x_995:
[----:B------:R-:W-:Y:S05]  /*2eb0*/  BSYNC B0 ;  /* 0x0000000000007941 */ /* 0x000fea0003800000 */
.L_x_994:
        /* <DEDUP_REMOVED lines=15> */
.L_x_997:
        /* <DEDUP_REMOVED lines=20> */
.L_x_998:
[----:B------:R-:W-:Y:S05]  /*30f0*/  BSYNC B0 ;  /* 0x0000000000007941 */ /* 0x000fea0003800000 */
.L_x_996:
        /* <DEDUP_REMOVED lines=14> */
.L_x_1000:
        /* <DEDUP_REMOVED lines=28> */
.L_x_1001:
[----:B------:R-:W-:Y:S05]  /*33a0*/  BSYNC B0 ;  /* 0x0000000000007941 */ /* 0x000fea0003800000 */
.L_x_999:
        /* <DEDUP_REMOVED lines=25> */
[----:B------:R-:W-:-:S04]  /*3540*/  UIMAD UR4, UR20, UR18, URZ ;  /* 0x00000012140472a4 */ /* 0x000fc8000f8e023f */
[----:B------:R-:W-:Y:S02]  /*3550*/  UIMAD UR9, UR25, UR19, UR4 ;  /* 0x00000013190972a4 */ /* 0x000fe4000f8e0204 */
[----:B------:R-:W-:-:S06]  /*3560*/  UIMAD UR4, UR22, -0x80, UR8 ;  /* 0xffffff80160478a4 */ /* 0x000fcc000f8e0208 */
[----:B------:R-:W-:Y:S01]  /*3570*/  ISETP.GE.AND P6, PT, R2, UR4, PT ;  /* 0x0000000402007c0c */ /* 0x000fe2000bfc6270 */
[----:B------:R-:W-:-:S12]  /*3580*/  IMAD.U32 R3, RZ, RZ, UR9 ;  /* 0x00000009ff037e24 */ /* 0x000fd8000f8e00ff */
[----:B------:R-:W-:Y:S04]  /*3590*/  @P6 STS.128 [R0+0xc000], RZ ;  /* 0x00c000ff00006388 */ /* 0x000fe80000000c00 */
[----:B------:R-:W-:Y:S01]  /*35a0*/  @P6 STS.128 [R0+0x10000], RZ ;  /* 0x010000ff00006388 */ /* 0x000fe20000000c00 */
[----:B------:R-:W-:Y:S03]  /*35b0*/  BSSY B0, `(.L_x_1002) ;  /* 0x0000026000007945 */ /* 0x000fe60003800000 */
        /* <DEDUP_REMOVED lines=37> */
.L_x_1003:
[----:B---3--:R-:W-:Y:S05]  /*3810*/  BSYNC B0 ;  /* 0x0000000000007941 */ /* 0x008fea0003800000 */
.L_x_1002:
        /* <DEDUP_REMOVED lines=31> */
.L_x_1005:
[----:B------:R-:W-:Y:S05]  /*3a10*/  BSYNC B0 ;  /* 0x0000000000007941 */ /* 0x000fea0003800000 */
.L_x_1004:
        /* <DEDUP_REMOVED lines=32> */
.L_x_1007:
[----:B------:R-:W-:Y:S05]  /*3c20*/  BSYNC B0 ;  /* 0x0000000000007941 */ /* 0x000fea0003800000 */
.L_x_1006:
        /* <DEDUP_REMOVED lines=31> */
.L_x_1009:
[----:B------:R-:W-:Y:S05]  /*3e20*/  BSYNC B0 ;  /* 0x0000000000007941 */ /* 0x000fea0003800000 */
.L_x_1008:
        /* <DEDUP_REMOVED lines=39> */
.L_x_1011:
[----:B-1----:R-:W-:Y:S05]  /*40a0*/  BSYNC B0 ;  /* 0x0000000000007941 */ /* 0x002fea0003800000 */
.L_x_1010:
        /* <DEDUP_REMOVED lines=30> */
.L_x_1013:
[----:B------:R-:W-:Y:S05]  /*4290*/  BSYNC B0 ;  /* 0x0000000000007941 */ /* 0x000fea0003800000 */
.L_x_1012:
        /* <DEDUP_REMOVED lines=30> */
.L_x_1015:
[----:B------:R-:W-:Y:S05]  /*4480*/  BSYNC B0 ;  /* 0x0000000000007941 */ /* 0x000fea0003800000 */
.L_x_1014:
        /* <DEDUP_REMOVED lines=29> */
.L_x_1017:
[----:B------:R-:W-:Y:S05]  /*4660*/  BSYNC B0 ;  /* 0x0000000000007941 */ /* 0x000fea0003800000 */
.L_x_1016:
        /* <DEDUP_REMOVED lines=17> */
[----:B------:R-:W-:Y:S02]  /*4780*/  IADD3 R4, R17, 0x1, RZ ;  /* 0x0000000111047810 */ /* 0x000fe40007ffe0ff */
[----:B------:R-:W-:Y:S01]  /*4790*/  MOV R218, 0x20 ;  /* 0x0000002000da7802 */ /* 0x000fe20000000f00 */
[----:B------:R-:W-:Y:S01]  /*47a0*/  IMAD.MOV.U32 R216, RZ, RZ, 0x40 ;  /* 0x00000040ffd87424 */ /* 0x000fe200078e00ff */
[C---:B------:R-:W-:Y:S01]  /*47b0*/  SHF.L.U32 R208, R219.reuse, 0x1, RZ ;  /* 0x00000001dbd07819 */ /* 0x040fe200000006ff */
        /* <DEDUP_REMOVED lines=19> */
[----:B-1----:R-:W3:Y:S01]  /*48f0*/  LDL R3, [R1+0x64] ;  /* 0x0000640001037983 */ /* 0x002ee20000100800 */
[----:B------:R-:W2:Y:S01]  /*4900*/  @P1 MUFU.RCP R2, c[0x0][0x238] ;  /* 0x00008e0000021b08 */ /* 0x000ea20000001000 */
        /* <DEDUP_REMOVED lines=47> */
[----:B------:R-:W-:Y:S01]  /*4c00*/  UMOV UR4, URZ ;  /* 0x0000003f00047c82 */ /* 0x000fe20008000000 */
[----:B--2---:R-:W-:Y:S01]  /*4c10*/  @P1 FMUL.FTZ R0, R0, R2 ;  /* 0x0000000200001220 */ /* 0x004fe20000410000 */
[----:B------:R-:W-:-:S03]  /*4c20*/  IADD3 R2, R219, 0x2000, RZ ;  /* 0x00002000db027810 */ /* 0x000fc60007ffe0ff */
[----:B------:R2:W4:Y:S01]  /*4c30*/  @P1 R2UR UR9, R0 ;  /* 0x00000000000913c2 */ /* 0x00052200000e0000 */
[----:B------:R-:W-:-:S05]  /*4c40*/  SEL R2, R2, R219, !P0 ;  /* 0x000000db02027207 */ /* 0x000fca0004000000 */
[----:B------:R-:W-:Y:S01]  /*4c50*/  IMAD.SHL.U32 R207, R2, 0x2, RZ ;  /* 0x0000000202cf7824 */ /* 0x000fe200078e00ff */
[----:B------:R-:W-:Y:S02]  /*4c60*/  SHF.L.U64.HI R2, R17, 0x2, R15 ;  /* 0x0000000211027819 */ /* 0x000fe4000001020f */
[----:B--2---:R-:W-:-:S04]  /*4c70*/  IADD3 R0, R217, 0x2000, RZ ;  /* 0x00002000d9007810 */ /* 0x004fc80007ffe0ff */
[----:B------:R-:W-:-:S04]  /*4c80*/  SEL R0, R0, R217, !P0 ;  /* 0x000000d900007207 */ /* 0x000fc80004000000 */
[----:B------:R-:W-:Y:S01]  /*4c90*/  SHF.L.U32 R206, R0, 0x1, RZ ;  /* 0x0000000100ce7819 */ /* 0x000fe200000006ff */
[----:B------:R-:W-:-:S04]  /*4ca0*/  IMAD.MOV.U32 R0, RZ, RZ, c[0x0][0x22c] ;  /* 0x00008b00ff007624 */ /* 0x000fc800078e00ff */
[----:B------:R-:W-:Y:S01]  /*4cb0*/  IMAD R0, R0, c[0x0][0x1c0], RZ ;  /* 0x0000700000007a24 */ /* 0x000fe200078e02ff */
[----:B------:R2:W-:Y:S03]  /*4cc0*/  STL [R1+0x34], R2 ;  /* 0x0000340201007387 */ /* 0x0005e60000100800 */
[C---:B-1----:R-:W-:Y:S01]  /*4cd0*/  IMAD.SHL.U32 R4, R0.reuse, 0x10, RZ ;  /* 0x0000001000047824 */ /* 0x042fe200078e00ff */
[C---:B---3--:R-:W-:Y:S01]  /*4ce0*/  LOP3.LUT P1, RZ, R3.reuse, 0x2, RZ, 0xc0, !PT ;  /* 0x0000000203ff7812 */ /* 0x048fe2000782c0ff */
[----:B------:R-:W-:Y:S01]  /*4cf0*/  IMAD.SHL.U32 R234, R0, 0x8, RZ ;  /* 0x0000000800ea7824 */ /* 0x000fe200078e00ff */
[----:B------:R-:W-:Y:S02]  /*4d00*/  LOP3.LUT P0, RZ, R3, 0x4, RZ, 0xc0, !PT ;  /* 0x0000000403ff7812 */ /* 0x000fe4000780c0ff */
[----:B------:R-:W-:-:S04]  /*4d10*/  IADD3 R3, R4, 0x20, RZ ;  /* 0x0000002004037810 */ /* 0x000fc80007ffe0ff */
[----:B------:R-:W-:Y:S01]  /*4d20*/  IADD3 R3, R234, R3, RZ ;  /* 0x00000003ea037210 */ /* 0x000fe20007ffe0ff */
[----:B--2---:R-:W-:-:S05]  /*4d30*/  IMAD.SHL.U32 R2, R17, 0x4, RZ ;  /* 0x0000000411027824 */ /* 0x004fca00078e00ff */
[----:B------:R1:W-:Y:S01]  /*4d40*/  STL [R1+0x30], R2 ;  /* 0x0000300201007387 */ /* 0x0003e20000100800 */
[----:B------:R-:W-:-:S05]  /*4d50*/  IADD3 R3, R234, R3, RZ ;  /* 0x00000003ea037210 */ /* 0x000fca0007ffe0ff */
[----:B------:R-:W-:-:S04]  /*4d60*/  IMAD.IADD R3, R234, 0x1, R3 ;  /* 0x00000001ea037824 */ /* 0x000fc800078e0203 */
[----:B------:R-:W-:Y:S01]  /*4d70*/  IMAD.IADD R3, R234, 0x1, R3 ;  /* 0x00000001ea037824 */ /* 0x000fe200078e0203 */
[C---:B-1----:R-:W-:Y:S02]  /*4d80*/  IADD3 R2, R4.reuse, 0x40, RZ ;  /* 0x0000004004027810 */ /* 0x042fe40007ffe0ff */
[----:B------:R-:W-:-:S03]  /*4d90*/  IADD3 R4, R4, 0x60, RZ ;  /* 0x0000006004047810 */ /* 0x000fc60007ffe0ff */
[C---:B------:R-:W-:Y:S02]  /*4da0*/  IMAD.IADD R2, R234.reuse, 0x1, R2 ;  /* 0x00000001ea027824 */ /* 0x040fe400078e0202 */
[C---:B------:R-:W-:Y:S02]  /*4db0*/  IMAD.IADD R4, R234.reuse, 0x1, R4 ;  /* 0x00000001ea047824 */ /* 0x040fe400078e0204 */
[C---:B------:R-:W-:Y:S02]  /*4dc0*/  IMAD.IADD R2, R234.reuse, 0x1, R2 ;  /* 0x00000001ea027824 */ /* 0x040fe400078e0202 */
[C---:B------:R-:W-:Y:S02]  /*4dd0*/  IMAD.IADD R0, R234.reuse, 0x1, R4 ;  /* 0x00000001ea007824 */ /* 0x040fe400078e0204 */
[----:B------:R-:W-:-:S03]  /*4de0*/  IMAD.IADD R2, R234, 0x1, R2 ;  /* 0x00000001ea027824 */ /* 0x000fc600078e0202 */
[C---:B------:R-:W-:Y:S01]  /*4df0*/  IADD3 R0, R234.reuse, R0, RZ ;  /* 0x00000000ea007210 */ /* 0x040fe20007ffe0ff */
[----:B------:R1:W-:Y:S01]  /*4e00*/  STL [R1+0x1c], R3 ;  /* 0x00001c0301007387 */ /* 0x0003e20000100800 */
[----:B------:R-:W-:-:S03]  /*4e10*/  IADD3 R2, R234, R2, RZ ;  /* 0x00000002ea027210 */ /* 0x000fc60007ffe0ff */
[C---:B------:R-:W-:Y:S02]  /*4e20*/  IMAD.IADD R0, R234.reuse, 0x1, R0 ;  /* 0x00000001ea007824 */ /* 0x040fe400078e0200 */
[----:B------:R2:W-:Y:S01]  /*4e30*/  STL [R1+0x18], R2 ;  /* 0x0000180201007387 */ /* 0x0005e20000100800 */
[----:B-1----:R-:W-:-:S05]  /*4e40*/  IADD3 R3, R234, R3, RZ ;  /* 0x00000003ea037210 */ /* 0x002fca0007ffe0ff */
[----:B------:R-:W-:Y:S01]  /*4e50*/  STL [R1+0x28], R3 ;  /* 0x0000280301007387 */ /* 0x000fe20000100800 */
[----:B--2---:R-:W-:-:S03]  /*4e60*/  IMAD.IADD R2, R234, 0x1, R2 ;  /* 0x00000001ea027824 */ /* 0x004fc600078e0202 */
[----:B------:R1:W-:Y:S04]  /*4e70*/  STL [R1+0x14], R0 ;  /* 0x0000140001007387 */ /* 0x0003e80000100800 */
[----:B------:R2:W-:Y:S01]  /*4e80*/  STL [R1+0x24], R2 ;  /* 0x0000240201007387 */ /* 0x0005e20000100800 */
[----:B------:R-:W-:Y:S02]  /*4e90*/  SEL R218, R218, 0xffffffe0, !P1 ;  /* 0xffffffe0dada7807 */ /* 0x000fe40004800000 */
[----:B-1----:R-:W-:-:S05]  /*4ea0*/  IADD3 R0, R234, R0, RZ ;  /* 0x00000000ea007210 */ /* 0x002fca0007ffe0ff */
[----:B------:R2:W-:Y:S01]  /*4eb0*/  STL [R1+0x20], R0 ;  /* 0x0000200001007387 */ /* 0x0005e20000100800 */
[----:B------:R-:W-:Y:S02]  /*4ec0*/  SEL R216, R216, 0xffffffc0, !P0 ;  /* 0xffffffc0d8d87807 */ /* 0x000fe40004000000 */
[----:B------:R-:W-:-:S03]  /*4ed0*/  IADD3 R209, R218, R208, RZ ;  /* 0x000000d0dad17210 */ /* 0x000fc60007ffe0ff */
[C---:B------:R-:W-:Y:S02]  /*4ee0*/  IMAD.IADD R211, R216.reuse, 0x1, R208 ;  /* 0x00000001d8d37824 */ /* 0x040fe400078e02d0 */
[----:B------:R-:W-:Y:S01]  /*4ef0*/  IMAD.IADD R210, R216, 0x1, R209 ;  /* 0x00000001d8d27824 */ /* 0x000fe200078e02d1 */
[----:B----4-:R-:W-:Y:S02]  /*4f00*/  @UP1 UMOV UR4, UR9 ;  /* 0x0000000900041c82 */ /* 0x010fe40008000000 */
.L_x_1020:
[----:B------:R-:W0:Y:S01]  /*4f10*/  LDGDEPBAR ;  /* 0x00000000000079af */ /* 0x000e220000000000 */
[C---:B--2---:R-:W-:Y:S01]  /*4f20*/  IADD3 R0, R207.reuse, R218, RZ ;  /* 0x000000dacf007210 */ /* 0x044fe20007ffe0ff */
[----:B------:R-:W-:Y:S01]  /*4f30*/  USHF.L.U32 UR9, UR22, 0x7, URZ ;  /* 0x0000000716097899 */ /* 0x000fe2000800063f */
[-C--:B------:R-:W-:Y:S01]  /*4f40*/  IADD3 R2, R207, R216.reuse, RZ ;  /* 0x000000d8cf027210 */ /* 0x080fe20007ffe0ff */
[----:B------:R-:W-:Y:S01]  /*4f50*/  USHF.L.U32 UR10, UR5, 0x6, URZ ;  /* 0x00000006050a7899 */ /* 0x000fe2000800063f */
[----:B------:R-:W-:Y:S01]  /*4f60*/  IADD3 R3, R0, R216, RZ ;  /* 0x000000d800037210 */ /* 0x000fe20007ffe0ff */
[----:B------:R-:W-:Y:S02]  /*4f70*/  UIADD3 UR15, UR17, 0x80, UR9 ;  /* 0x00000080110f7890 */ /* 0x000fe4000fffe009 */
[----:B------:R-:W2:Y:S01]  /*4f80*/  LDL R234, [R1+0x4c] ;  /* 0x00004c0001ea7983 */ /* 0x000ea20000100800 */
[----:B------:R-:W-:Y:S02]  /*4f90*/  UIADD3 UR9, UR9, 0x80, URZ ;  /* 0x0000008009097890 */ /* 0x000fe4000fffe03f */
[----:B------:R-:W-:Y:S01]  /*4fa0*/  UIADD3 UR15, UR15, -UR8, URZ ;  /* 0x800000080f0f7290 */ /* 0x000fe2000fffe03f */
[----:B------:R-:W-:Y:S03]  /*4fb0*/  STL [R1+0xac], R53 ;  /* 0x0000ac3501007387 */ /* 0x000fe60000100800 */
[----:B------:R-:W-:Y:S01]  /*4fc0*/  UISETP.GE.AND UP0, UPT, UR10, UR15, UPT ;  /* 0x0000000f0a00728c */ /* 0x000fe2000bf06270 */
[----:B------:R-:W-:Y:S03]  /*4fd0*/  STL [R1+0xa8], R52 ;  /* 0x0000a83401007387 */ /* 0x000fe60000100800 */
[----:B------:R-:W-:Y:S01]  /*4fe0*/  UISETP.LT.AND UP0, UPT, UR9, UR8, UP0 ;  /* 0x000000080900728c */ /* 0x000fe20008701270 */
[----:B------:R-:W-:Y:S04]  /*4ff0*/  STL [R1+0xa4], R51 ;  /* 0x0000a43301007387 */ /* 0x000fe80000100800 */
[----:B------:R-:W-:Y:S01]  /*5000*/  STL [R1+0xa0], R50 ;  /* 0x0000a03201007387 */ /* 0x000fe20000100800 */
[----:B------:R-:W-:Y:S01]  /*5010*/  PLOP3.LUT P1, PT, PT, PT, UP0, 0x80, 0x0 ;  /* 0x000000000000781c */ /* 0x000fe20003f2f008 */
[----:B------:R-:W-:Y:S02]  /*5020*/  UISETP.GT.AND UP0, UPT, UR5, UR16, UPT ;  /* 0x000000100500728c */ /* 0x000fe4000bf04270 */
        /* <DEDUP_REMOVED lines=11> */
[----:B------:R1:W-:Y:S04]  /*50e0*/  STL [R1+0x70], R38 ;  /* 0x0000702601007387 */ /* 0x0003e80000100800 */
[----:B------:R3:W-:Y:S04]  /*50f0*/  STL [R1+0x6c], R37 ;  /* 0x00006c2501007387 */ /* 0x0007e80000100800 */
[----:B------:R4:W-:Y:S04]  /*5100*/  STL [R1+0x68], R36 ;  /* 0x0000682401007387 */ /* 0x0009e80000100800 */
[----:B-1----:R-:W2:Y:S04]  /*5110*/  LDL R38, [R1+0x38] ;  /* 0x0000380001267983 */ /* 0x002ea80000100800 */
[----:B---3--:R-:W3:Y:S04]  /*5120*/  LDL R37, [R1+0xc] ;  /* 0x00000c0001257983 */ /* 0x008ee80000100800 */
[----:B----4-:R-:W4:Y:S01]  /*5130*/  LDL R36, [R1+0x10] ;  /* 0x0000100001247983 */ /* 0x010f220000100800 */
        /* <DEDUP_REMOVED lines=19> */
[----:B------:R-:W-:Y:S02]  /*5270*/  LDSM.16.M88.4 R196, [R214+0xc000] ;  /* 0x00c00000d6c4783b */ /* 0x000fe40000000200 */
[-C--:B------:R-:W-:Y:S06]  /*5280*/  HMMA.16816.F32.BF16 R28, R28, R166.reuse, RZ ;  /* 0x000000a61c1c723c */ /* 0x080fec00000418ff */
[----:B------:R-:W-:Y:S02]  /*5290*/  LDSM.16.M88.4 R200, [R3+0x1000] ;  /* 0x0010000003c8783b */ /* 0x000fe40000000200 */
[----:B------:R-:W-:Y:S06]  /*52a0*/  HMMA.16816.F32.BF16 R32, R32, R166, RZ ;  /* 0x000000a62020723c */ /* 0x000fec00000418ff */
[----:B------:R-:W1:Y:S02]  /*52b0*/  LDSM.16.M88.4 R164, [R215+0xc800] ;  /* 0x00c80000d7a4783b */ /* 0x000e640000000200 */
[-C--:B------:R-:W-:Y:S08]  /*52c0*/  HMMA.16816.F32.BF16 R4, R168, R172.reuse, R4 ;  /* 0x000000aca804723c */ /* 0x080ff00000041804 */
[C---:B-1----:R-:W-:Y:S08]  /*52d0*/  HMMA.16816.F32.BF16 R8, R176.reuse, R172, R8 ;  /* 0x000000acb008723c */ /* 0x042ff00000041808 */
        /* <DEDUP_REMOVED lines=20> */
[----:B------:R-:W2:Y:S07]  /*5420*/  LDSM.16.M88.4 R164, [R212+0x10800] ;  /* 0x01080000d4a4783b */ /* 0x000eae0000000200 */
[-C--:B-1----:R-:W-:Y:S01]  /*5430*/  HMMA.16816.F32.BF16 R4, R172, R196.reuse, R4 ;  /* 0x000000c4ac04723c */ /* 0x082fe20000041804 */
[----:B------:R-:W1:Y:S07]  /*5440*/  LDSM.16.M88.4 R184, [R0+0x2000] ;  /* 0x0020000000b8783b */ /* 0x000e6e0000000200 */
[C---:B------:R-:W-:Y:S08]  /*5450*/  HMMA.16816.F32.BF16 R8, R200.reuse, R196, R8 ;  /* 0x000000c4c808723c */ /* 0x040ff00000041808 */
[-C--:B------:R-:W-:Y:S08]  /*5460*/  HMMA.16816.F32.BF16 R12, R200, R198.reuse, R12 ;  /* 0x000000c6c80c723c */ /* 0x080ff0000004180c */
[C---:B------:R-:W-:Y:S01]  /*5470*/  HMMA.16816.F32.BF16 R16, R172.reuse, R198, R16 ;  /* 0x000000c6ac10723c */ /* 0x040fe20000041810 */
[----:B------:R1:W4:Y:S03]  /*5480*/  LDSM.16.M88.4 R196, [R0+0x3000] ;  /* 0x0030000000c4783b */ /* 0x0003260000000200 */
[----:B---3--:R-:W-:Y:S04]  /*5490*/  FSETP.NEU.FTZ.AND P2, PT, R37, -INF , PT ;  /* 0xff8000002500780b */ /* 0x008fe80003f5d000 */
[-C--:B------:R-:W-:Y:S08]  /*54a0*/  HMMA.16816.F32.BF16 R20, R172, R168.reuse, R20 ;  /* 0x000000a8ac14723c */ /* 0x080ff00000041814 */
[C---:B------:R-:W-:Y:S08]  /*54b0*/  HMMA.16816.F32.BF16 R24, R200.reuse, R168, R24 ;  /* 0x000000a8c818723c */ /* 0x040ff00000041818 */
[-C--:B------:R-:W-:Y:S01]  /*54c0*/  HMMA.16816.F32.BF16 R28, R200, R170.reuse, R28 ;  /* 0x000000aac81c723c */ /* 0x080fe2000004181c */
[----:B------:R-:W-:Y:S03]  /*54d0*/  LDSM.16.M88.4 R200, [R2+0x3000] ;  /* 0x0030000002c8783b */ /* 0x000fe60000000200 */
[----:B-1----:R-:W-:Y:S04]  /*54e0*/  MOV R0, UR22 ;  /* 0x0000001600007c02 */ /* 0x002fe80008000f00 */
[----:B------:R-:W-:Y:S01]  /*54f0*/  HMMA.16816.F32.BF16 R32, R172, R170, R32 ;  /* 0x000000aaac20723c */ /* 0x000fe20000041820 */
[----:B------:R-:W1:Y:S03]  /*5500*/  LDSM.16.M88.4 R168, [R213+0x10800] ;  /* 0x01080000d5a8783b */ /* 0x000e660000000200 */
[----:B--2---:R-:W-:Y:S04]  /*5510*/  LEA R0, R0, R234, 0x7 ;  /* 0x000000ea00007211 */ /* 0x004fe800078e38ff */
[-C--:B------:R-:W-:Y:S01]  /*5520*/  HMMA.16816.F32.BF16 R4, R176, R180.reuse, R4 ;  /* 0x000000b4b004723c */ /* 0x080fe20000041804 */
[----:B------:R2:W-:Y:S07]  /*5530*/  LDSM.16.M88.4 R172, [R2+0x2000] ;  /* 0x0020000002ac783b */ /* 0x0005ee0000000200 */
[C---:B------:R-:W-:Y:S08]  /*5540*/  HMMA.16816.F32.BF16 R8, R188.reuse, R180, R8 ;  /* 0x000000b4bc08723c */ /* 0x040ff00000041808 */
[-C--:B------:R-:W-:Y:S08]  /*5550*/  HMMA.16816.F32.BF16 R12, R188, R182.reuse, R12 ;  /* 0x000000b6bc0c723c */ /* 0x080ff0000004180c */
[C---:B------:R-:W-:Y:S01]  /*5560*/  HMMA.16816.F32.BF16 R16, R176.reuse, R182, R16 ;  /* 0x000000b6b010723c */ /* 0x040fe20000041810 */
[----:B------:R-:W3:Y:S03]  /*5570*/  LDSM.16.M88.4 R180, [R215+0x10000] ;  /* 0x01000000d7b4783b */ /* 0x000ee60000000200 */
[----:B--2---:R-:W-:Y:S04]  /*5580*/  MOV R2, UR8 ;  /* 0x0000000800027c02 */ /* 0x004fe80008000f00 */
[-C--:B------:R-:W-:Y:S04]  /*5590*/  HMMA.16816.F32.BF16 R20, R176, R164.reuse, R20 ;  /* 0x000000a4b014723c */ /* 0x080fe80000041814 */
[----:B------:R-:W-:Y:S04]  /*55a0*/  IADD3 R2, R2, -UR17, R38 ;  /* 0x8000001102027c10 */ /* 0x000fe8000fffe026 */
        /* <DEDUP_REMOVED lines=17> */
[----:B------:R-:W-:Y:S02]  /*56c0*/  I2F R189, R185 ;  /* 0x000000b900bd7306 */ /* 0x000fe40000201400 */
[C---:B------:R-:W-:Y:S02]  /*56d0*/  IADD3 R186, R0.reuse, 0x8, RZ ;  /* 0x0000000800ba7810 */ /* 0x040fe40007ffe0ff */
[C---:B------:R-:W-:Y:S01]  /*56e0*/  IADD3 R184, R0.reuse, 0x9, RZ ;  /* 0x0000000900b87810 */ /* 0x040fe20007ffe0ff */
[C---:B------:R-:W-:Y:S05]  /*56f0*/  HMMA.16816.F32.BF16 R8, R200.reuse, R180, R8 ;  /* 0x000000b4c808723c */ /* 0x040fea0000041808 */
[----:B------:R-:W-:Y:S03]  /*5700*/  I2F R187, R184 ;  /* 0x000000b800bb7306 */ /* 0x000fe60000201400 */
[-C--:B------:R-:W-:Y:S07]  /*5710*/  HMMA.16816.F32.BF16 R12, R200, R182.reuse, R12 ;  /* 0x000000b6c80c723c */ /* 0x080fee000004180c */
[----:B------:R-:W-:Y:S01]  /*5720*/  I2F R190, R186 ;  /* 0x000000ba00be7306 */ /* 0x000fe20000201400 */
[C---:B------:R-:W-:Y:S01]  /*5730*/  HMMA.16816.F32.BF16 R16, R172.reuse, R182, R16 ;  /* 0x000000b6ac10723c */ /* 0x040fe20000041810 */
[----:B------:R3:W4:Y:S07]  /*5740*/  LDSM.16.M88.4 R180, [R3+0x3000] ;  /* 0x0030000003b4783b */ /* 0x00072e0000000200 */
[-C--:B--2---:R-:W-:Y:S08]  /*5750*/  HMMA.16816.F32.BF16 R20, R172, R164.reuse, R20 ;  /* 0x000000a4ac14723c */ /* 0x084ff00000041814 */
[C---:B------:R-:W-:Y:S07]  /*5760*/  HMMA.16816.F32.BF16 R24, R200.reuse, R164, R24 ;  /* 0x000000a4c818723c */ /* 0x040fee0000041818 */
[----:B------:R-:W-:Y:S01]  /*5770*/  IADD3 R165, R0, 0x10, RZ ;  /* 0x0000001000a57810 */ /* 0x000fe20007ffe0ff */
[-C--:B------:R-:W-:Y:S04]  /*5780*/  HMMA.16816.F32.BF16 R28, R200, R166.reuse, R28 ;  /* 0x000000a6c81c723c */ /* 0x080fe8000004181c */
[----:B---3--:R-:W-:Y:S02]  /*5790*/  @!P1 IADD3 R3, R2, UR10, RZ ;  /* 0x0000000a02039c10 */ /* 0x008fe4000fffe0ff */
[C---:B------:R-:W-:Y:S02]  /*57a0*/  IADD3 R164, R0.reuse, 0x11, RZ ;  /* 0x0000001100a47810 */ /* 0x040fe40007ffe0ff */
[----:B------:R-:W-:Y:S01]  /*57b0*/  HMMA.16816.F32.BF16 R32, R172, R166, R32 ;  /* 0x000000a6ac20723c */ /* 0x000fe20000041820 */
[----:B------:R-:W-:Y:S06]  /*57c0*/  I2F R173, R165 ;  /* 0x000000a500ad7306 */ /* 0x000fec0000201400 */
[C---:B------:R-:W-:Y:S01]  /*57d0*/  IADD3 R166, R0.reuse, 0x18, RZ ;  /* 0x0000001800a67810 */ /* 0x040fe20007ffe0ff */
[-C--:B-1----:R-:W-:Y:S03]  /*57e0*/  HMMA.16816.F32.BF16 R4, R168, R176.reuse, R4 ;  /* 0x000000b0a804723c */ /* 0x082fe60000041804 */
[----:B------:R-:W-:Y:S02]  /*57f0*/  I2F R172, R164 ;  /* 0x000000a400ac7306 */ /* 0x000fe40000201400 */
[----:B------:R-:W-:Y:S03]  /*5800*/  IADD3 R167, R0, 0x19, RZ ;  /* 0x0000001900a77810 */ /* 0x000fe60007ffe0ff */
[C---:B----4-:R-:W-:Y:S01]  /*5810*/  HMMA.16816.F32.BF16 R8, R180.reuse, R176, R8 ;  /* 0x000000b0b408723c */ /* 0x050fe20000041808 */
[----:B------:R-:W2:Y:S04]  /*5820*/  LDL R176, [R1+0x30] ;  /* 0x0000300001b07983 */ /* 0x000ea80000100800 */
[----:B------:R-:W-:Y:S03]  /*5830*/  I2F R174, R166 ;  /* 0x000000a600ae7306 */ /* 0x000fe60000201400 */
[-C--:B------:R-:W-:Y:S07]  /*5840*/  HMMA.16816.F32.BF16 R12, R180, R178.reuse, R12 ;  /* 0x000000b2b40c723c */ /* 0x080fee000004180c */
[----:B------:R-:W-:Y:S01]  /*5850*/  I2F R175, R167 ;  /* 0x000000a700af7306 */ /* 0x000fe20000201400 */
[C---:B------:R-:W-:Y:S04]  /*5860*/  HMMA.16816.F32.BF16 R16, R168.reuse, R178, R16 ;  /* 0x000000b2a810723c */ /* 0x040fe80000041810 */
[----:B------:R-:W-:Y:S02]  /*5870*/  FMUL.FTZ R4, R4, c[0x0][0x2ec] ;  /* 0x0000bb0004047a20 */ /* 0x000fe40000410000 */
[----:B------:R-:W-:Y:S02]  /*5880*/  FMUL.FTZ R5, R5, c[0x0][0x2ec] ;  /* 0x0000bb0005057a20 */ /* 0x000fe40000410000 */
[----:B------:R-:W-:Y:S01]  /*5890*/  FMUL.FTZ R6, R6, c[0x0][0x2ec] ;  /* 0x0000bb0006067a20 */ /* 0x000fe20000410000 */
[----:B------:R-:W1:Y:S03]  /*58a0*/  MUFU.TANH R199, R4 ;  /* 0x0000000400c77308 */ /* 0x000e660000002400 */
[----:B------:R-:W-:Y:S02]  /*58b0*/  FMUL.FTZ R7, R7, c[0x0][0x2ec] ;  /* 0x0000bb0007077a20 */ /* 0x000fe40000410000 */
[----:B------:R-:W-:Y:S02]  /*58c0*/  FMUL.FTZ R10, R10, c[0x0][0x2ec] ;  /* 0x0000bb000a0a7a20 */ /* 0x000fe40000410000 */
[----:B------:R-:W-:Y:S02]  /*58d0*/  FMUL.FTZ R12, R12, c[0x0][0x2ec] ;  /* 0x0000bb000c0c7a20 */ /* 0x000fe40000410000 */
[----:B------:R-:W-:Y:S01]  /*58e0*/  FMUL.FTZ R8, R8, c[0x0][0x2ec] ;  /* 0x0000bb0008087a20 */ /* 0x000fe20000410000 */
[----:B------:R3:W-:Y:S01]  /*58f0*/  MUFU.TANH R43, R10 ;  /* 0x0000000a002b7308 */ /* 0x0007e20000002400 */
[----:B------:R-:W-:Y:S02]  /*5900*/  FMUL.FTZ R9, R9, c[0x0][0x2ec] ;  /* 0x0000bb0009097a20 */ /* 0x000fe40000410000 */
[----:B------:R-:W-:Y:S02]  /*5910*/  FMUL.FTZ R13, R13, c[0x0][0x2ec] ;  /* 0x0000bb000d0d7a20 */ /* 0x000fe40000410000 */
[----:B------:R-:W-:Y:S02]  /*5920*/  FMUL.FTZ R16, R16, c[0x0][0x2ec] ;  /* 0x0000bb0010107a20 */ /* 0x000fe40000410000 */
[----:B------:R-:W-:Y:S02]  /*5930*/  FMUL.FTZ R17, R17, c[0x0][0x2ec] ;  /* 0x0000bb0011117a20 */ /* 0x000fe40000410000 */
[----:B------:R-:W-:Y:S01]  /*5940*/  FMUL.FTZ R18, R18, c[0x0][0x2ec] ;  /* 0x0000bb0012127a20 */ /* 0x000fe20000410000 */
[----:B------:R4:W-:Y:S01]  /*5950*/  MUFU.TANH R202, R16 ;  /* 0x0000001000ca7308 */ /* 0x0009e20000002400 */
[----:B------:R-:W-:Y:S02]  /*5960*/  FMUL.FTZ R19, R19, c[0x0][0x2ec] ;  /* 0x0000bb0013137a20 */ /* 0x000fe40000410000 */
[----:B------:R-:W-:Y:S02]  /*5970*/  FMUL.FTZ R15, R15, c[0x0][0x2ec] ;  /* 0x0000bb000f0f7a20 */ /* 0x000fe40000410000 */
[----:B-1----:R-:W-:Y:S02]  /*5980*/  FFMA.FTZ R2, R188, UR4, R199 ;  /* 0x00000004bc027c23 */ /* 0x002fe400080100c7 */
[----:B------:R-:W-:Y:S02]  /*5990*/  FMUL.FTZ R14, R14, c[0x0][0x2ec] ;  /* 0x0000bb000e0e7a20 */ /* 0x000fe40000410000 */
[----:B------:R-:W-:Y:S01]  /*59a0*/  FMUL.FTZ R11, R11, c[0x0][0x2ec] ;  /* 0x0000bb000b0b7a20 */ /* 0x000fe20000410000 */
[----:B------:R1:W-:Y:S01]  /*59b0*/  MUFU.TANH R49, R12 ;  /* 0x0000000c00317308 */ /* 0x0003e20000002400 */
[C---:B---3--:R-:W-:Y:S04]  /*59c0*/  @!P1 IMNMX R10, R3.reuse, UR8, PT ;  /* 0x00000008030a9c17 */ /* 0x048fe8000b800200 */
[----:B------:R-:W-:Y:S05]  /*59d0*/  @!P1 ISETP.GE.AND P3, PT, R0, R10, PT ;  /* 0x0000000a0000920c */ /* 0x000fea0003f66270 */
[----:B------:R-:W3:Y:S01]  /*59e0*/  MUFU.TANH R236, R5 ;  /* 0x0000000500ec7308 */ /* 0x000ee20000002400 */
[----:B------:R-:W-:Y:S01]  /*59f0*/  @!P1 FSEL R2, R2, -INF , !P3 ;  /* 0xff80000002029808 */ /* 0x000fe20005800000 */
[----:B----4-:R-:W4:Y:S08]  /*5a00*/  LDL R16, [R1+0x8] ;  /* 0x0000080001107983 */ /* 0x010f300000100800 */
[----:B------:R3:W-:Y:S01]  /*5a10*/  MUFU.TANH R51, R8 ;  /* 0x0000000800337308 */ /* 0x0007e20000002400 */
[----:B-1----:R-:W2:Y:S09]  /*5a20*/  LDL R12, [R1+0x4] ;  /* 0x00000400010c7983 */ /* 0x002eb20000100800 */
[----:B------:R-:W1:Y:S10]  /*5a30*/  MUFU.TANH R249, R6 ;  /* 0x0000000600f97308 */ /* 0x000e740000002400 */
[----:B------:R-:W-:Y:S01]  /*5a40*/  MUFU.TANH R48, R13 ;  /* 0x0000000d00307308 */ /* 0x000fe20000002400 */
[----:B---3--:R-:W-:Y:S04]  /*5a50*/  @!P1 IADD3 R8, R3, 0x8, RZ ;  /* 0x0000000803089810 */ /* 0x008fe80007ffe0ff */
[----:B------:R-:W-:Y:S05]  /*5a60*/  @!P1 IMNMX R8, R8, UR8, PT ;  /* 0x0000000808089c17 */ /* 0x000fea000b800200 */
[----:B------:R3:W1:Y:S01]  /*5a70*/  MUFU.TANH R248, R7 ;  /* 0x0000000700f87308 */ /* 0x0006620000002400 */
[----:B------:R-:W-:Y:S09]  /*5a80*/  @!P1 ISETP.GE.AND P3, PT, R0, R8, PT ;  /* 0x000000080000920c */ /* 0x000ff20003f66270 */
[----:B------:R-:W-:Y:S10]  /*5a90*/  MUFU.TANH R40, R15 ;  /* 0x0000000f00287308 */ /* 0x000ff40000002400 */
[----:B------:R1:W-:Y:S01]  /*5aa0*/  MUFU.TANH R50, R9 ;  /* 0x0000000900327308 */ /* 0x0003e20000002400 */
[----:B---3--:R-:W3:Y:S09]  /*5ab0*/  LDSM.16.M88.4 R4, [R214+0x10800] ;  /* 0x01080000d604783b */ /* 0x008ef20000000200 */
[----:B------:R3:W-:Y:S10]  /*5ac0*/  MUFU.TANH R42, R11 ;  /* 0x0000000b002a7308 */ /* 0x0007f40000002400 */
[----:B------:R-:W3:Y:S01]  /*5ad0*/  MUFU.TANH R41, R14 ;  /* 0x0000000e00297308 */ /* 0x000ee20000002400 */
[----:B-1----:R-:W-:Y:S05]  /*5ae0*/  FMUL.FTZ R9, R37, 1.4426950216293334961 ;  /* 0x3fb8aa3b25097820 */ /* 0x002fea0000410000 */
[----:B------:R-:W-:Y:S04]  /*5af0*/  FSEL R9, R9, RZ, P2 ;  /* 0x000000ff09097208 */ /* 0x000fe80001000000 */
[----:B------:R-:W-:Y:S01]  /*5b00*/  MUFU.TANH R198, R17 ;  /* 0x0000001100c67308 */ /* 0x000fe20000002400 */
[----:B------:R-:W-:Y:S01]  /*5b10*/  @!P1 ISETP.GE.AND P2, PT, R185, R10, PT ;  /* 0x0000000ab900920c */ /* 0x000fe20003f46270 */
[--C-:B------:R-:W-:Y:S02]  /*5b20*/  FFMA.FTZ R2, R2, c[0x0][0x23c], -R9.reuse ;  /* 0x00008f0002027a23 */ /* 0x100fe40000010809 */
[----:B---3--:R-:W-:Y:S06]  /*5b30*/  FFMA.FTZ R11, R189, UR4, R236 ;  /* 0x00000004bd0b7c23 */ /* 0x008fec00080100ec */
[----:B------:R1:W-:Y:S01]  /*5b40*/  MUFU.EX2 R193, R2 ;  /* 0x0000000200c17308 */ /* 0x0003e20000000800 */
[----:B------:R-:W-:Y:S02]  /*5b50*/  @!P1 FSEL R11, R11, -INF , !P2 ;  /* 0xff8000000b0b9808 */ /* 0x000fe40005000000 */
[C---:B------:R-:W-:Y:S01]  /*5b60*/  FSETP.NEU.FTZ.AND P2, PT, R36.reuse, -INF , PT ;  /* 0xff8000002400780b */ /* 0x040fe20003f5d000 */
[-C--:B------:R-:W-:Y:S03]  /*5b70*/  HMMA.16816.F32.BF16 R20, R168, R4.reuse, R20 ;  /* 0x00000004a814723c */ /* 0x080fe60000041814 */
[----:B------:R-:W-:Y:S03]  /*5b80*/  FFMA.FTZ R11, R11, c[0x0][0x23c], -R9 ;  /* 0x00008f000b0b7a23 */ /* 0x000fe60000010809 */
[----:B------:R-:W-:Y:S02]  /*5b90*/  MUFU.TANH R241, R18 ;  /* 0x0000001200f17308 */ /* 0x000fe40000002400 */
[C---:B------:R-:W-:Y:S07]  /*5ba0*/  HMMA.16816.F32.BF16 R24, R180.reuse, R4, R24 ;  /* 0x00000004b418723c */ /* 0x040fee0000041818 */
[----:B------:R-:W-:Y:S01]  /*5bb0*/  FMUL.FTZ R5, R36, 1.4426950216293334961 ;  /* 0x3fb8aa3b24057820 */ /* 0x000fe20000410000 */
[-C--:B------:R-:W-:Y:S01]  /*5bc0*/  HMMA.16816.F32.BF16 R28, R180, R6.reuse, R28 ;  /* 0x00000006b41c723c */ /* 0x080fe2000004181c */
[----:B------:R3:W-:Y:S03]  /*5bd0*/  MUFU.EX2 R177, R11 ;  /* 0x0000000b00b17308 */ /* 0x0007e60000000800 */
[----:B------:R-:W-:Y:S01]  /*5be0*/  FFMA.FTZ R4, R188, UR4, R249 ;  /* 0x00000004bc047c23 */ /* 0x000fe200080100f9 */
[----:B------:R-:W-:Y:S01]  /*5bf0*/  FSEL R5, R5, RZ, P2 ;  /* 0x000000ff05057208 */ /* 0x000fe20001000000 */
[----:B-1----:R-:W-:Y:S01]  /*5c00*/  FFMA.FTZ R2, R189, UR4, R248 ;  /* 0x00000004bd027c23 */ /* 0x002fe200080100f8 */
[----:B------:R-:W-:Y:S01]  /*5c10*/  @!P1 ISETP.GE.AND P2, PT, R185, R8, PT ;  /* 0x00000008b900920c */ /* 0x000fe20003f46270 */
[----:B------:R-:W-:Y:S03]  /*5c20*/  HMMA.16816.F32.BF16 R32, R168, R6, R32 ;  /* 0x00000006a820723c */ /* 0x000fe60000041820 */
[----:B------:R-:W-:Y:S01]  /*5c30*/  MUFU.TANH R239, R19 ;  /* 0x0000001300ef7308 */ /* 0x000fe20000002400 */
[----:B------:R-:W-:Y:S01]  /*5c40*/  @!P1 FSEL R4, R4, -INF , !P3 ;  /* 0xff80000004049808 */ /* 0x000fe20005800000 */
[----:B------:R-:W-:Y:S01]  /*5c50*/  FMUL.FTZ R20, R20, c[0x0][0x2ec] ;  /* 0x0000bb0014147a20 */ /* 0x000fe20000410000 */
[----:B------:R-:W-:Y:S01]  /*5c60*/  @!P1 FSEL R2, R2, -INF , !P2 ;  /* 0xff80000002029808 */ /* 0x000fe20005000000 */
[----:B------:R-:W-:Y:S02]  /*5c70*/  FFMA.FTZ R7, R190, UR4, R41 ;  /* 0x00000004be077c23 */ /* 0x000fe40008010029 */
[--C-:B------:R-:W-:Y:S03]  /*5c80*/  FFMA.FTZ R4, R4, c[0x0][0x23c], -R5.reuse ;  /* 0x00008f0004047a23 */ /* 0x100fe60000010805 */
[----:B------:R-:W-:Y:S01]  /*5c90*/  FFMA.FTZ R2, R2, c[0x0][0x23c], -R5 ;  /* 0x00008f0002027a23 */ /* 0x000fe20000010805 */
[----:B------:R1:W-:Y:S01]  /*5ca0*/  MUFU.EX2 R13, R4 ;  /* 0x00000004000d7308 */ /* 0x0003e20000000800 */
[----:B------:R-:W-:Y:S02]  /*5cb0*/  FFMA.FTZ R6, R187, UR4, R40 ;  /* 0x00000004bb067c23 */ /* 0x000fe40008010028 */
[----:B------:R-:W-:Y:S02]  /*5cc0*/  FMUL.FTZ R21, R21, c[0x0][0x2ec] ;  /* 0x0000bb0015157a20 */ /* 0x000fe40000410000 */
[----:B---3--:R-:W-:Y:S02]  /*5cd0*/  FFMA.FTZ R11, R189, UR4, R50 ;  /* 0x00000004bd0b7c23 */ /* 0x008fe40008010032 */
[----:B------:R-:W-:Y:S02]  /*5ce0*/  FMUL.FTZ R22, R22, c[0x0][0x2ec] ;  /* 0x0000bb0016167a20 */ /* 0x000fe40000410000 */
[----:B------:R-:W-:Y:S01]  /*5cf0*/  FMUL.FTZ R23, R23, c[0x0][0x2ec] ;  /* 0x0000bb0017177a20 */ /* 0x000fe20000410000 */
[----:B------:R-:W3:Y:S01]  /*5d00*/  MUFU.EX2 R15, R2 ;  /* 0x00000002000f7308 */ /* 0x000ee20000000800 */
[----:B------:R-:W-:Y:S02]  /*5d10*/  FMUL.FTZ R24, R24, c[0x0][0x2ec] ;  /* 0x0000bb0018187a20 */ /* 0x000fe40000410000 */
[----:B------:R-:W-:Y:S02]  /*5d20*/  FMUL.FTZ R25, R25, c[0x0][0x2ec] ;  /* 0x0000bb0019197a20 */ /* 0x000fe40000410000 */
[----:B------:R-:W-:Y:S02]  /*5d30*/  FMUL.FTZ R26, R26, c[0x0][0x2ec] ;  /* 0x0000bb001a1a7a20 */ /* 0x000fe40000410000 */
[----:B------:R-:W-:Y:S02]  /*5d40*/  FMUL.FTZ R27, R27, c[0x0][0x2ec] ;  /* 0x0000bb001b1b7a20 */ /* 0x000fe40000410000 */
[----:B------:R-:W-:Y:S01]  /*5d50*/  FMUL.FTZ R28, R28, c[0x0][0x2ec] ;  /* 0x0000bb001c1c7a20 */ /* 0x000fe20000410000 */
[----:B------:R-:W2:Y:S01]  /*5d60*/  MUFU.TANH R201, R20 ;  /* 0x0000001400c97308 */ /* 0x000ea20000002400 */
[----:B------:R-:W-:Y:S02]  /*5d70*/  FMUL.FTZ R29, R29, c[0x0][0x2ec] ;  /* 0x0000bb001d1d7a20 */ /* 0x000fe40000410000 */
[----:B------:R-:W-:Y:S01]  /*5d80*/  FMUL.FTZ R30, R30, c[0x0][0x2ec] ;  /* 0x0000bb001e1e7a20 */ /* 0x000fe20000410000 */
[C---:B-1----:R-:W-:Y:S01]  /*5d90*/  @!P1 IADD3 R4, R3.reuse, 0x20, RZ ;  /* 0x0000002003049810 */ /* 0x042fe20007ffe0ff */
[----:B------:R-:W-:Y:S01]  /*5da0*/  FMUL.FTZ R32, R32, c[0x0][0x2ec] ;  /* 0x0000bb0020207a20 */ /* 0x000fe20000410000 */
[----:B------:R-:W-:Y:S01]  /*5db0*/  @!P1 IADD3 R3, R3, 0x28, RZ ;  /* 0x0000002803039810 */ /* 0x000fe20007ffe0ff */
[----:B------:R-:W-:Y:S01]  /*5dc0*/  FMUL.FTZ R33, R33, c[0x0][0x2ec] ;  /* 0x0000bb0021217a20 */ /* 0x000fe20000410000 */
[----:B------:R-:W-:Y:S01]  /*5dd0*/  @!P1 IMNMX R4, R4, UR8, PT ;  /* 0x0000000804049c17 */ /* 0x000fe2000b800200 */
[----:B------:R-:W-:Y:S01]  /*5de0*/  FMUL.FTZ R34, R34, c[0x0][0x2ec] ;  /* 0x0000bb0022227a20 */ /* 0x000fe20000410000 */
[----:B------:R-:W-:Y:S01]  /*5df0*/  @!P1 IMNMX R3, R3, UR8, PT ;  /* 0x0000000803039c17 */ /* 0x000fe2000b800200 */
[----:B------:R-:W1:Y:S01]  /*5e00*/  MUFU.TANH R200, R21 ;  /* 0x0000001500c87308 */ /* 0x000e620000002400 */
[-C--:B------:R-:W-:Y:S01]  /*5e10*/  @!P1 ISETP.GE.AND P3, PT, R0, R4.reuse, PT ;  /* 0x000000040000920c */ /* 0x080fe20003f66270 */
[----:B------:R-:W-:Y:S01]  /*5e20*/  FMUL.FTZ R35, R35, c[0x0][0x2ec] ;  /* 0x0000bb0023237a20 */ /* 0x000fe20000410000 */
[----:B---3--:R-:W-:Y:S01]  /*5e30*/  MOV R180, R15 ;  /* 0x0000000f00b47202 */ /* 0x008fe20000000f00 */
[----:B------:R-:W-:Y:S06]  /*5e40*/  FMUL.FTZ R31, R31, c[0x0][0x2ec] ;  /* 0x0000bb001f1f7a20 */ /* 0x000fec0000410000 */
[----:B------:R-:W3:Y:S10]  /*5e50*/  MUFU.TANH R242, R22 ;  /* 0x0000001600f27308 */ /* 0x000ef40000002400 */
        /* <DEDUP_REMOVED lines=10> */
[----:B------:R-:W-:Y:S01]  /*5f00*/  MUFU.TANH R250, R31 ;  /* 0x0000001f00fa7308 */ /* 0x000fe20000002400 */
[C---:B--2---:R-:W-:Y:S01]  /*5f10*/  FMUL.FTZ R2, R12.reuse, 1.4426950216293334961 ;  /* 0x3fb8aa3b0c027820 */ /* 0x044fe20000410000 */
[----:B------:R-:W-:Y:S01]  /*5f20*/  FSETP.NEU.FTZ.AND P2, PT, R12, -INF , PT ;  /* 0xff8000000c00780b */ /* 0x000fe20003f5d000 */
[----:B------:R-:W-:Y:S03]  /*5f30*/  FFMA.FTZ R12, R188, UR4, R51 ;  /* 0x00000004bc0c7c23 */ /* 0x000fe60008010033 */
[----:B------:R-:W-:Y:S02]  /*5f40*/  FSEL R2, R2, RZ, P2 ;  /* 0x000000ff02027208 */ /* 0x000fe40001000000 */
[-C--:B------:R-:W-:Y:S02]  /*5f50*/  @!P1 ISETP.GE.AND P2, PT, R185, R4.reuse, PT ;  /* 0x00000004b900920c */ /* 0x080fe40003f46270 */
[----:B------:R-:W-:Y:S02]  /*5f60*/  @!P1 FSEL R12, R12, -INF , !P3 ;  /* 0xff8000000c0c9808 */ /* 0x000fe40005800000 */
[----:B------:R-:W-:Y:S02]  /*5f70*/  @!P1 FSEL R11, R11, -INF , !P2 ;  /* 0xff8000000b0b9808 */ /* 0x000fe40005000000 */
[-C--:B------:R-:W-:Y:S01]  /*5f80*/  @!P1 ISETP.GE.AND P3, PT, R0, R3.reuse, PT ;  /* 0x000000030000920c */ /* 0x080fe20003f66270 */
[--C-:B------:R-:W-:Y:S01]  /*5f90*/  FFMA.FTZ R12, R12, c[0x0][0x23c], -R2.reuse ;  /* 0x00008f000c0c7a23 */ /* 0x100fe20000010802 */
[C---:B----4-:R-:W-:Y:S01]  /*5fa0*/  FSETP.NEU.FTZ.AND P2, PT, R16.reuse, -INF , PT ;  /* 0xff8000001000780b */ /* 0x050fe20003f5d000 */
[----:B------:R-:W-:Y:S02]  /*5fb0*/  FFMA.FTZ R11, R11, c[0x0][0x23c], -R2 ;  /* 0x00008f000b0b7a23 */ /* 0x000fe40000010802 */
[----:B------:R2:W-:Y:S01]  /*5fc0*/  MUFU.EX2 R14, R12 ;  /* 0x0000000c000e7308 */ /* 0x0005e20000000800 */
[----:B------:R-:W-:Y:S05]  /*5fd0*/  FMUL.FTZ R0, R16, 1.4426950216293334961 ;  /* 0x3fb8aa3b10007820 */ /* 0x000fea0000410000 */
[----:B------:R-:W-:Y:S02]  /*5fe0*/  FSEL R0, R0, RZ, P2 ;  /* 0x000000ff00007208 */ /* 0x000fe40001000000 */
[-C--:B------:R-:W-:Y:S02]  /*5ff0*/  @!P1 ISETP.GE.AND P2, PT, R185, R3.reuse, PT ;  /* 0x00000003b900920c */ /* 0x080fe40003f46270 */
[----:B------:R4:W-:Y:S01]  /*6000*/  MUFU.EX2 R53, R11 ;  /* 0x0000000b00357308 */ /* 0x0009e20000000800 */
[----:B--2---:R-:W-:Y:S09]  /*6010*/  FFMA.FTZ R12, R188, UR4, R43 ;  /* 0x00000004bc0c7c23 */ /* 0x004ff2000801002b */
[----:B------:R-:W-:Y:S01]  /*6020*/  MUFU.TANH R188, R35 ;  /* 0x0000002300bc7308 */ /* 0x000fe20000002400 */
[----:B------:R-:W-:Y:S02]  /*6030*/  @!P1 FSEL R12, R12, -INF , !P3 ;  /* 0xff8000000c0c9808 */ /* 0x000fe40005800000 */
[-C--:B------:R-:W-:Y:S01]  /*6040*/  @!P1 ISETP.GE.AND P3, PT, R166, R4.reuse, PT ;  /* 0x00000004a600920c */ /* 0x080fe20003f66270 */
[----:B----4-:R-:W-:Y:S02]  /*6050*/  FFMA.FTZ R11, R189, UR4, R42 ;  /* 0x00000004bd0b7c23 */ /* 0x010fe4000801002a */
[--C-:B------:R-:W-:Y:S04]  /*6060*/  FFMA.FTZ R12, R12, c[0x0][0x23c], -R0.reuse ;  /* 0x00008f000c0c7a23 */ /* 0x100fe80000010800 */
[----:B------:R-:W2:Y:S01]  /*6070*/  MUFU.TANH R189, R34 ;  /* 0x0000002200bd7308 */ /* 0x000ea20000002400 */
[----:B------:R-:W-:Y:S02]  /*6080*/  @!P1 FSEL R11, R11, -INF , !P2 ;  /* 0xff8000000b0b9808 */ /* 0x000fe40005000000 */
[-C--:B------:R-:W-:Y:S03]  /*6090*/  @!P1 ISETP.GE.AND P2, PT, R186, R4.reuse, PT ;  /* 0x00000004ba00920c */ /* 0x080fe60003f46270 */
[----:B------:R-:W-:Y:S04]  /*60a0*/  FFMA.FTZ R11, R11, c[0x0][0x23c], -R0 ;  /* 0x00008f000b0b7a23 */ /* 0x000fe80000010800 */
[----:B------:R4:W-:Y:S10]  /*60b0*/  MUFU.EX2 R47, R12 ;  /* 0x0000000c002f7308 */ /* 0x0009f40000000800 */
[----:B------:R1:W-:Y:S01]  /*60c0*/  MUFU.EX2 R46, R11 ;  /* 0x0000000b002e7308 */ /* 0x0003e20000000800 */
[----:B----4-:R-:W-:Y:S02]  /*60d0*/  FFMA.FTZ R12, R187, UR4, R48 ;  /* 0x00000004bb0c7c23 */ /* 0x010fe40008010030 */
[----:B-1----:R-:W-:Y:S05]  /*60e0*/  FFMA.FTZ R11, R190, UR4, R49 ;  /* 0x00000004be0b7c23 */ /* 0x002fea0008010031 */
        /* <DEDUP_REMOVED lines=8> */
[-C--:B------:R-:W-:Y:S03]  /*6170*/  @!P1 ISETP.GE.AND P2, PT, R184, R3.reuse, PT ;  /* 0x00000003b800920c */ /* 0x080fe60003f46270 */
[--C-:B------:R-:W-:Y:S01]  /*6180*/  FFMA.FTZ R7, R7, c[0x0][0x23c], -R0.reuse ;  /* 0x00008f0007077a23 */ /* 0x100fe20000010800 */
[----:B------:R-:W-:Y:S01]  /*6190*/  @!P1 FSEL R6, R6, -INF , !P2 ;  /* 0xff80000006069808 */ /* 0x000fe20005000000 */
[----:B------:R-:W-:Y:S01]  /*61a0*/  MUFU.EX2 R252, R12 ;  /* 0x0000000c00fc7308 */ /* 0x000fe20000000800 */
[-C--:B------:R-:W-:Y:S03]  /*61b0*/  @!P1 ISETP.GE.AND P2, PT, R186, R10.reuse, PT ;  /* 0x0000000aba00920c */ /* 0x080fe60003f46270 */
[----:B------:R-:W-:Y:S06]  /*61c0*/  FFMA.FTZ R6, R6, c[0x0][0x23c], -R0 ;  /* 0x00008f0006067a23 */ /* 0x000fec0000010800 */
[----:B------:R1:W-:Y:S10]  /*61d0*/  MUFU.EX2 R45, R7 ;  /* 0x00000007002d7308 */ /* 0x0003f40000000800 */
[----:B------:R4:W-:Y:S01]  /*61e0*/  MUFU.EX2 R44, R6 ;  /* 0x00000006002c7308 */ /* 0x0009e20000000800 */
[----:B-1----:R-:W-:Y:S05]  /*61f0*/  FFMA.FTZ R7, R190, UR4, R202 ;  /* 0x00000004be077c23 */ /* 0x002fea00080100ca */
[----:B------:R-:W-:Y:S02]  /*6200*/  @!P1 FSEL R7, R7, -INF , !P2 ;  /* 0xff80000007079808 */ /* 0x000fe40005000000 */
[----:B------:R-:W-:Y:S03]  /*6210*/  @!P1 ISETP.GE.AND P2, PT, R184, R10, PT ;  /* 0x0000000ab800920c */ /* 0x000fe60003f46270 */
[--C-:B------:R-:W-:Y:S02]  /*6220*/  FFMA.FTZ R7, R7, c[0x0][0x23c], -R9.reuse ;  /* 0x00008f0007077a23 */ /* 0x100fe40000010809 */
[----:B----4-:R-:W-:Y:S02]  /*6230*/  FFMA.FTZ R6, R187, UR4, R198 ;  /* 0x00000004bb067c23 */ /* 0x010fe400080100c6 */
[----:B------:R1:W-:Y:S03]  /*6240*/  MUFU.EX2 R191, R7 ;  /* 0x0000000700bf7308 */ /* 0x0003e60000000800 */
[----:B------:R-:W-:Y:S02]  /*6250*/  @!P1 FSEL R6, R6, -INF , !P2 ;  /* 0xff80000006069808 */ /* 0x000fe40005000000 */
[-C--:B------:R-:W-:Y:S03]  /*6260*/  @!P1 ISETP.GE.AND P2, PT, R186, R8.reuse, PT ;  /* 0x00000008ba00920c */ /* 0x080fe60003f46270 */
[----:B------:R-:W-:Y:S02]  /*6270*/  FFMA.FTZ R6, R6, c[0x0][0x23c], -R9 ;  /* 0x00008f0006067a23 */ /* 0x000fe40000010809 */
[----:B-1----:R-:W-:Y:S02]  /*6280*/  FFMA.FTZ R7, R190, UR4, R241 ;  /* 0x00000004be077c23 */ /* 0x002fe400080100f1 */
[----:B------:R1:W4:Y:S03]  /*6290*/  MUFU.EX2 R190, R6 ;  /* 0x0000000600be7308 */ /* 0x0003260000000800 */
[----:B------:R-:W-:Y:S02]  /*62a0*/  @!P1 FSEL R7, R7, -INF , !P2 ;  /* 0xff80000007079808 */ /* 0x000fe40005000000 */
[----:B------:R-:W-:Y:S03]  /*62b0*/  @!P1 ISETP.GE.AND P2, PT, R184, R8, PT ;  /* 0x00000008b800920c */ /* 0x000fe60003f46270 */
[----:B------:R-:W-:Y:S04]  /*62c0*/  FFMA.FTZ R7, R7, c[0x0][0x23c], -R5 ;  /* 0x00008f0007077a23 */ /* 0x000fe80000010805 */
[----:B------:R2:W-:Y:S01]  /*62d0*/  MUFU.EX2 R197, R7 ;  /* 0x0000000700c57308 */ /* 0x0005e20000000800 */
[----:B-1----:R-:W-:Y:S05]  /*62e0*/  FFMA.FTZ R6, R187, UR4, R239 ;  /* 0x00000004bb067c23 */ /* 0x002fea00080100ef */
[----:B------:R-:W-:Y:S02]  /*62f0*/  @!P1 FSEL R6, R6, -INF , !P2 ;  /* 0xff80000006069808 */ /* 0x000fe40005000000 */
[-C--:B------:R-:W-:Y:S03]  /*6300*/  @!P1 ISETP.GE.AND P2, PT, R165, R10.reuse, PT ;  /* 0x0000000aa500920c */ /* 0x080fe60003f46270 */
[----:B------:R-:W-:Y:S02]  /*6310*/  FFMA.FTZ R6, R6, c[0x0][0x23c], -R5 ;  /* 0x00008f0006067a23 */ /* 0x000fe40000010805 */
[----:B--2---:R-:W-:Y:S02]  /*6320*/  FFMA.FTZ R7, R173, UR4, R201 ;  /* 0x00000004ad077c23 */ /* 0x004fe400080100c9 */
[----:B------:R1:W2:Y:S03]  /*6330*/  MUFU.EX2 R196, R6 ;  /* 0x0000000600c47308 */ /* 0x0002a60000000800 */
[----:B------:R-:W-:Y:S02]  /*6340*/  @!P1 FSEL R7, R7, -INF , !P2 ;  /* 0xff80000007079808 */ /* 0x000fe40005000000 */
[----:B------:R-:W-:Y:S03]  /*6350*/  @!P1 ISETP.GE.AND P2, PT, R164, R10, PT ;  /* 0x0000000aa400920c */ /* 0x000fe60003f46270 */
[--C-:B------:R-:W-:Y:S04]  /*6360*/  FFMA.FTZ R7, R7, c[0x0][0x23c], -R9.reuse ;  /* 0x00008f0007077a23 */ /* 0x100fe80000010809 */
[----:B------:R3:W-:Y:S01]  /*6370*/  MUFU.EX2 R186, R7 ;  /* 0x0000000700ba7308 */ /* 0x0007e20000000800 */
[----:B-1----:R-:W-:Y:S05]  /*6380*/  FFMA.FTZ R6, R172, UR4, R200 ;  /* 0x00000004ac067c23 */ /* 0x002fea00080100c8 */
[----:B------:R-:W-:Y:S02]  /*6390*/  @!P1 FSEL R6, R6, -INF , !P2 ;  /* 0xff80000006069808 */ /* 0x000fe40005000000 */
[-C--:B------:R-:W-:Y:S03]  /*63a0*/  @!P1 ISETP.GE.AND P2, PT, R165, R8.reuse, PT ;  /* 0x00000008a500920c */ /* 0x080fe60003f46270 */
[----:B------:R-:W-:Y:S02]  /*63b0*/  FFMA.FTZ R6, R6, c[0x0][0x23c], -R9 ;  /* 0x00008f0006067a23 */ /* 0x000fe40000010809 */
[----:B---3--:R-:W-:Y:S02]  /*63c0*/  FFMA.FTZ R7, R173, UR4, R242 ;  /* 0x00000004ad077c23 */ /* 0x008fe400080100f2 */
[----:B------:R1:W-:Y:S03]  /*63d0*/  MUFU.EX2 R185, R6 ;  /* 0x0000000600b97308 */ /* 0x0003e60000000800 */
        /* <DEDUP_REMOVED lines=9> */
[----:B------:R1:W3:Y:S03]  /*6470*/  MUFU.EX2 R194, R6 ;  /* 0x0000000600c27308 */ /* 0x0002e60000000800 */
[----:B------:R-:W-:Y:S02]  /*6480*/  @!P1 FSEL R7, R7, -INF , !P2 ;  /* 0xff80000007079808 */ /* 0x000fe40005000000 */
[-C--:B------:R-:W-:Y:S03]  /*6490*/  @!P1 ISETP.GE.AND P2, PT, R164, R4.reuse, PT ;  /* 0x00000004a400920c */ /* 0x080fe60003f46270 */
[----:B------:R-:W-:Y:S04]  /*64a0*/  FFMA.FTZ R7, R7, c[0x0][0x23c], -R2 ;  /* 0x00008f0007077a23 */ /* 0x000fe80000010802 */
[----:B------:R2:W-:Y:S01]  /*64b0*/  MUFU.EX2 R244, R7 ;  /* 0x0000000700f47308 */ /* 0x0005e20000000800 */
[----:B-1----:R-:W-:Y:S05]  /*64c0*/  FFMA.FTZ R6, R172, UR4, R246 ;  /* 0x00000004ac067c23 */ /* 0x002fea00080100f6 */
[----:B------:R-:W-:Y:S02]  /*64d0*/  @!P1 FSEL R6, R6, -INF , !P2 ;  /* 0xff80000006069808 */ /* 0x000fe40005000000 */
[-C--:B------:R-:W-:Y:S03]  /*64e0*/  @!P1 ISETP.GE.AND P2, PT, R165, R3.reuse, PT ;  /* 0x00000003a500920c */ /* 0x080fe60003f46270 */
[----:B------:R-:W-:Y:S02]  /*64f0*/  FFMA.FTZ R6, R6, c[0x0][0x23c], -R2 ;  /* 0x00008f0006067a23 */ /* 0x000fe40000010802 */
[----:B--2---:R-:W-:Y:S02]  /*6500*/  FFMA.FTZ R7, R173, UR4, R36 ;  /* 0x00000004ad077c23 */ /* 0x004fe40008010024 */
[----:B------:R1:W-:Y:S03]  /*6510*/  MUFU.EX2 R243, R6 ;  /* 0x0000000600f37308 */ /* 0x0003e60000000800 */
[----:B------:R-:W-:Y:S02]  /*6520*/  @!P1 FSEL R7, R7, -INF , !P2 ;  /* 0xff80000007079808 */ /* 0x000fe40005000000 */
[-C--:B------:R-:W-:Y:S03]  /*6530*/  @!P1 ISETP.GE.AND P2, PT, R164, R3.reuse, PT ;  /* 0x00000003a400920c */ /* 0x080fe60003f46270 */
[----:B------:R-:W-:Y:S04]  /*6540*/  FFMA.FTZ R7, R7, c[0x0][0x23c], -R0 ;  /* 0x00008f0007077a23 */ /* 0x000fe80000010800 */
[----:B------:R2:W-:Y:S01]  /*6550*/  MUFU.EX2 R39, R7 ;  /* 0x0000000700277308 */ /* 0x0005e20000000800 */
[----:B-1----:R-:W-:Y:S05]  /*6560*/  FFMA.FTZ R6, R172, UR4, R234 ;  /* 0x00000004ac067c23 */ /* 0x002fea00080100ea */
[----:B------:R-:W-:Y:S02]  /*6570*/  @!P1 FSEL R6, R6, -INF , !P2 ;  /* 0xff80000006069808 */ /* 0x000fe40005000000 */
[----:B------:R-:W-:Y:S01]  /*6580*/  @!P1 ISETP.GE.AND P2, PT, R167, R4, PT ;  /* 0x00000004a700920c */ /* 0x000fe20003f46270 */
[----:B------:R-:W-:Y:S02]  /*6590*/  FFMA.FTZ R4, R175, UR4, R203 ;  /* 0x00000004af047c23 */ /* 0x000fe400080100cb */
[----:B------:R-:W-:Y:S02]  /*65a0*/  FFMA.FTZ R6, R6, c[0x0][0x23c], -R0 ;  /* 0x00008f0006067a23 */ /* 0x000fe40000010800 */
[----:B--2---:R-:W-:Y:S01]  /*65b0*/  FFMA.FTZ R7, R174, UR4, R235 ;  /* 0x00000004ae077c23 */ /* 0x004fe200080100eb */
[----:B------:R-:W-:Y:S01]  /*65c0*/  @!P1 FSEL R4, R4, -INF , !P2 ;  /* 0xff80000004049808 */ /* 0x000fe20005000000 */
[----:B------:R1:W-:Y:S01]  /*65d0*/  MUFU.EX2 R38, R6 ;  /* 0x0000000600267308 */ /* 0x0003e20000000800 */
[CC--:B------:R-:W-:Y:S02]  /*65e0*/  @!P1 ISETP.GE.AND P2, PT, R166.reuse, R3.reuse, PT ;  /* 0x00000003a600920c */ /* 0x0c0fe40003f46270 */
[----:B------:R-:W-:Y:S02]  /*65f0*/  @!P1 FSEL R7, R7, -INF , !P3 ;  /* 0xff80000007079808 */ /* 0x000fe40005800000 */
[-C--:B------:R-:W-:Y:S03]  /*6600*/  @!P1 ISETP.GE.AND P3, PT, R166, R10.reuse, PT ;  /* 0x0000000aa600920c */ /* 0x080fe60003f66270 */
[--C-:B------:R-:W-:Y:S02]  /*6610*/  FFMA.FTZ R7, R7, c[0x0][0x23c], -R2.reuse ;  /* 0x00008f0007077a23 */ /* 0x100fe40000010802 */
[----:B------:R-:W-:Y:S02]  /*6620*/  FFMA.FTZ R2, R4, c[0x0][0x23c], -R2 ;  /* 0x00008f0004027a23 */ /* 0x000fe40000010802 */
[----:B------:R-:W-:Y:S01]  /*6630*/  FFMA.FTZ R4, R174, UR4, R251 ;  /* 0x00000004ae047c23 */ /* 0x000fe200080100fb */
[----:B------:R-:W-:Y:S04]  /*6640*/  MUFU.EX2 R238, R7 ;  /* 0x0000000700ee7308 */ /* 0x000fe80000000800 */
[----:B------:R-:W-:Y:S02]  /*6650*/  @!P1 FSEL R4, R4, -INF , !P2 ;  /* 0xff80000004049808 */ /* 0x000fe40005000000 */
[----:B------:R-:W-:Y:S03]  /*6660*/  @!P1 ISETP.GE.AND P2, PT, R167, R10, PT ;  /* 0x0000000aa700920c */ /* 0x000fe60003f46270 */
[----:B------:R-:W-:Y:S01]  /*6670*/  FFMA.FTZ R4, R4, c[0x0][0x23c], -R0 ;  /* 0x00008f0004047a23 */ /* 0x000fe20000010800 */
[----:B------:R2:W-:Y:S01]  /*6680*/  MUFU.EX2 R237, R2 ;  /* 0x0000000200ed7308 */ /* 0x0005e20000000800 */
[----:B-1----:R-:W-:Y:S05]  /*6690*/  FFMA.FTZ R6, R174, UR4, R182 ;  /* 0x00000004ae067c23 */ /* 0x002fea00080100b6 */
[----:B------:R-:W-:Y:S02]  /*66a0*/  @!P1 FSEL R6, R6, -INF , !P3 ;  /* 0xff80000006069808 */ /* 0x000fe40005800000 */
[-C--:B------:R-:W-:Y:S02]  /*66b0*/  @!P1 ISETP.GE.AND P3, PT, R166, R8.reuse, PT ;  /* 0x00000008a600920c */ /* 0x080fe40003f66270 */
[----:B------:R1:W-:Y:S01]  /*66c0*/  MUFU.EX2 R37, R4 ;  /* 0x0000000400257308 */ /* 0x0003e20000000800 */
[----:B------:R-:W-:Y:S09]  /*66d0*/  FFMA.FTZ R6, R6, c[0x0][0x23c], -R9 ;  /* 0x00008f0006067a23 */ /* 0x000ff20000010809 */
[----:B------:R-:W-:Y:S01]  /*66e0*/  MUFU.EX2 R184, R6 ;  /* 0x0000000600b87308 */ /* 0x000fe20000000800 */
[----:B--2---:R-:W-:Y:S05]  /*66f0*/  FFMA.FTZ R2, R175, UR4, R181 ;  /* 0x00000004af027c23 */ /* 0x004fea00080100b5 */
[----:B------:R-:W-:Y:S02]  /*6700*/  @!P1 FSEL R2, R2, -INF , !P2 ;  /* 0xff80000002029808 */ /* 0x000fe40005000000 */
[----:B------:R-:W-:Y:S01]  /*6710*/  @!P1 ISETP.GE.AND P2, PT, R167, R8, PT ;  /* 0x00000008a700920c */ /* 0x000fe20003f46270 */
[----:B-1----:R-:W-:Y:S02]  /*6720*/  FFMA.FTZ R4, R174, UR4, R189 ;  /* 0x00000004ae047c23 */ /* 0x002fe400080100bd */
[----:B------:R-:W-:Y:S02]  /*6730*/  FFMA.FTZ R9, R2, c[0x0][0x23c], -R9 ;  /* 0x00008f0002097a23 */ /* 0x000fe40000010809 */
[----:B------:R-:W-:Y:S01]  /*6740*/  FFMA.FTZ R2, R175, UR4, R188 ;  /* 0x00000004af027c23 */ /* 0x000fe200080100bc */
[----:B------:R-:W-:Y:S01]  /*6750*/  @!P1 FSEL R4, R4, -INF , !P3 ;  /* 0xff80000004049808 */ /* 0x000fe20005800000 */
[----:B------:R-:W1:Y:S03]  /*6760*/  MUFU.EX2 R183, R9 ;  /* 0x0000000900b77308 */ /* 0x000e660000000800 */
[----:B------:R-:W-:Y:S01]  /*6770*/  @!P1 FSEL R2, R2, -INF , !P2 ;  /* 0xff80000002029808 */ /* 0x000fe20005000000 */
[--C-:B------:R-:W-:Y:S01]  /*6780*/  FFMA.FTZ R4, R4, c[0x0][0x23c], -R5.reuse ;  /* 0x00008f0004047a23 */ /* 0x100fe20000010805 */
[----:B------:R-:W-:Y:S02]  /*6790*/  @!P1 ISETP.GE.AND P2, PT, R167, R3, PT ;  /* 0x00000003a700920c */ /* 0x000fe40003f46270 */
[----:B------:R-:W-:Y:S01]  /*67a0*/  F2FP.BF16.PACK_AB R3, R177, R193 ;  /* 0x000000c1b103723e */ /* 0x000fe200000010ff */
[----:B------:R-:W-:Y:S02]  /*67b0*/  FFMA.FTZ R5, R2, c[0x0][0x23c], -R5 ;  /* 0x00008f0002057a23 */ /* 0x000fe40000010805 */
[----:B------:R-:W-:Y:S01]  /*67c0*/  FFMA.FTZ R2, R175, UR4, R250 ;  /* 0x00000004af027c23 */ /* 0x000fe200080100fa */
[----:B------:R2:W-:Y:S01]  /*67d0*/  MUFU.EX2 R192, R4 ;  /* 0x0000000400c07308 */ /* 0x0005e20000000800 */
[----:B------:R1:W-:Y:S03]  /*67e0*/  STS [R221+0x20000], R3 ;  /* 0x02000003dd007388 */ /* 0x0003e60000000800 */
[----:B------:R-:W-:Y:S02]  /*67f0*/  @!P1 FSEL R2, R2, -INF , !P2 ;  /* 0xff80000002029808 */ /* 0x000fe40005000000 */
[----:B------:R-:W-:Y:S02]  /*6800*/  IADD3 R178, P1, R176, UR14, RZ ;  /* 0x0000000eb0b27c10 */ /* 0x000fe4000ff3e0ff */
[----:B------:R-:W-:Y:S01]  /*6810*/  PLOP3.LUT P2, PT, PT, PT, UP0, 0x80, 0x0 ;  /* 0x000000000000781c */ /* 0x000fe20003f4f008 */
[----:B------:R-:W-:Y:S01]  /*6820*/  FFMA.FTZ R0, R2, c[0x0][0x23c], -R0 ;  /* 0x00008f0002007a23 */ /* 0x000fe20000010800 */
[----:B------:R3:W3:Y:S01]  /*6830*/  MUFU.EX2 R187, R5 ;  /* 0x0000000500bb7308 */ /* 0x0006e20000000800 */
[----:B----4-:R-:W-:Y:S09]  /*6840*/  F2FP.BF16.PACK_AB R2, R190, R191 ;  /* 0x000000bfbe02723e */ /* 0x010ff200000010ff */
[----:B------:R4:W4:Y:S01]  /*6850*/  MUFU.EX2 R245, R0 ;  /* 0x0000000000f57308 */ /* 0x0009220000000800 */
[----:B--2---:R-:W-:Y:S02]  /*6860*/  F2FP.BF16.PACK_AB R4, R53, R14 ;  /* 0x0000000e3504723e */ /* 0x004fe400000010ff */
[----:B-1----:R-:W-:Y:S02]  /*6870*/  F2FP.BF16.PACK_AB R3, R46, R47 ;  /* 0x0000002f2e03723e */ /* 0x002fe400000010ff */
[----:B---3--:R-:W-:Y:S05]  /*6880*/  F2FP.BF16.PACK_AB R5, R180, R13 ;  /* 0x0000000db405723e */ /* 0x008fea00000010ff */
[----:B------:R1:W-:Y:S04]  /*6890*/  STS [R221+0x20400], R5 ;  /* 0x02040005dd007388 */ /* 0x0003e80000000800 */
[----:B------:R2:W-:Y:S01]  /*68a0*/  STS [R224+0x20000], R2 ;  /* 0x02000002e0007388 */ /* 0x0005e20000000800 */
[----:B----4-:R-:W-:Y:S05]  /*68b0*/  F2FP.BF16.PACK_AB R0, R196, R197 ;  /* 0x000000c5c400723e */ /* 0x010fea00000010ff */
[----:B------:R3:W-:Y:S04]  /*68c0*/  STS [R224+0x20400], R0 ;  /* 0x02040000e0007388 */ /* 0x0007e80000000800 */
[----:B------:R4:W-:Y:S04]  /*68d0*/  STS [R221+0x21000], R4 ;  /* 0x02100004dd007388 */ /* 0x0009e80000000800 */
[----:B------:R4:W-:Y:S01]  /*68e0*/  STS [R221+0x21400], R3 ;  /* 0x02140003dd007388 */ /* 0x0009e20000000800 */
[----:B-1----:R-:W-:Y:S02]  /*68f0*/  F2FP.BF16.PACK_AB R5, R252, R52 ;  /* 0x00000034fc05723e */ /* 0x002fe400000010ff */
[----:B--2---:R-:W-:Y:S03]  /*6900*/  F2FP.BF16.PACK_AB R2, R194, R195 ;  /* 0x000000c3c202723e */ /* 0x004fe600000010ff */
[----:B------:R1:W-:Y:S01]  /*6910*/  STS [R224+0x21000], R5 ;  /* 0x02100005e0007388 */ /* 0x0003e20000000800 */
[----:B---3--:R-:W-:Y:S02]  /*6920*/  F2FP.BF16.PACK_AB R0, R183, R184 ;  /* 0x000000b8b700723e */ /* 0x008fe400000010ff */
[----:B----4-:R-:W-:Y:S02]  /*6930*/  F2FP.BF16.PACK_AB R4, R44, R45 ;  /* 0x0000002d2c04723e */ /* 0x010fe400000010ff */
[----:B------:R-:W-:Y:S03]  /*6940*/  F2FP.BF16.PACK_AB R3, R185, R186 ;  /* 0x000000bab903723e */ /* 0x000fe600000010ff */
[----:B------:R2:W-:Y:S04]  /*6950*/  STS [R224+0x21400], R4 ;  /* 0x02140004e0007388 */ /* 0x0005e80000000800 */
[----:B------:R3:W-:Y:S04]  /*6960*/  STS [R222+0x20000], R3 ;  /* 0x02000003de007388 */ /* 0x0007e80000000800 */
[----:B------:R4:W-:Y:S01]  /*6970*/  STS [R222+0x20400], R2 ;  /* 0x02040002de007388 */ /* 0x0009e20000000800 */
[----:B-1----:R-:W-:Y:S03]  /*6980*/  F2FP.BF16.PACK_AB R5, R243, R244 ;  /* 0x000000f4f305723e */ /* 0x002fe600000010ff */
[----:B------:R1:W-:Y:S01]  /*6990*/  STS [R223+0x20000], R0 ;  /* 0x02000000df007388 */ /* 0x0003e20000000800 */
[----:B--2---:R-:W-:Y:S02]  /*69a0*/  F2FP.BF16.PACK_AB R4, R38, R39 ;  /* 0x000000272604723e */ /* 0x004fe400000010ff */
[----:B---3--:R-:W-:Y:S02]  /*69b0*/  F2FP.BF16.PACK_AB R3, R187, R192 ;  /* 0x000000c0bb03723e */ /* 0x008fe400000010ff */
[----:B----4-:R-:W-:Y:S03]  /*69c0*/  F2FP.BF16.PACK_AB R2, R237, R238 ;  /* 0x000000eeed02723e */ /* 0x010fe600000010ff */
[----:B------:R2:W-:Y:S01]  /*69d0*/  STS [R223+0x20400], R3 ;  /* 0x02040003df007388 */ /* 0x0005e20000000800 */
[----:B-1----:R-:W-:Y:S03]  /*69e0*/  F2FP.BF16.PACK_AB R0, R245, R37 ;  /* 0x00000025f500723e */ /* 0x002fe600000010ff */
[----:B------:R-:W-:Y:S04]  /*69f0*/  STS [R222+0x21000], R5 ;  /* 0x02100005de007388 */ /* 0x000fe80000000800 */
[----:B------:R-:W-:Y:S04]  /*6a00*/  STS [R222+0x21400], R4 ;  /* 0x02140004de007388 */ /* 0x000fe80000000800 */
[----:B------:R-:W-:Y:S04]  /*6a10*/  STS [R223+0x21000], R2 ;  /* 0x02100002df007388 */ /* 0x000fe80000000800 */
[----:B------:R1:W-:Y:S04]  /*6a20*/  STS [R223+0x21400], R0 ;  /* 0x02140000df007388 */ /* 0x0003e80000000800 */
[----:B------:R-:W-:Y:S01]  /*6a30*/  LDSM.16.M88.4 R32, [R208+0x8000] ;  /* 0x00800000d020783b */ /* 0x000fe20000000200 */
[----:B--2---:R-:W-:Y:S07]  /*6a40*/  MOV R3, R14 ;  /* 0x0000000e00037202 */ /* 0x004fee0000000f00 */
[----:B------:R-:W2:Y:S08]  /*6a50*/  LDSM.16.M88.4 R16, [R212+0x14000] ;  /* 0x01400000d410783b */ /* 0x000eb00000000200 */
[----:B------:R-:W3:Y:S01]  /*6a60*/  LDSM.16.M88.4 R28, [R208+0x9000] ;  /* 0x00900000d01c783b */ /* 0x000ee20000000200 */
[----:B-1----:R-:W-:Y:S07]  /*6a70*/  MOV R0, R13 ;  /* 0x0000000d00007202 */ /* 0x002fee0000000f00 */
[----:B------:R-:W1:Y:S08]  /*6a80*/  LDSM.16.M88.4 R164, [R212+0x14800] ;  /* 0x01480000d4a4783b */ /* 0x000e700000000200 */
[----:B------:R-:W4:Y:S04]  /*6a90*/  LDL R2, [R1+0x34] ;  /* 0x0000340001027983 */ /* 0x000f280000100800 */
[----:B------:R-:W-:Y:S08]  /*6aa0*/  LDSM.16.M88.4 R168, [R209+0x8000] ;  /* 0x00800000d1a8783b */ /* 0x000ff00000000200 */
[----:B------:R-:W1:Y:S01]  /*6ab0*/  LDSM.16.M88.4 R172, [R213+0x14000] ;  /* 0x01400000d5ac783b */ /* 0x000e620000000200 */
[-C--:B--2---:R-:W-:Y:S08]  /*6ac0*/  HMMA.16816.F32.BF16 R4, R32, R16.reuse, RZ ;  /* 0x000000102004723c */ /* 0x084ff000000418ff */
[C---:B---3--:R-:W-:Y:S08]  /*6ad0*/  HMMA.16816.F32.BF16 R8, R28.reuse, R16, RZ ;  /* 0x000000101c08723c */ /* 0x048ff000000418ff */
[-C--:B------:R-:W-:Y:S08]  /*6ae0*/  HMMA.16816.F32.BF16 R12, R28, R18.reuse, RZ ;  /* 0x000000121c0c723c */ /* 0x080ff000000418ff */
[C---:B------:R-:W-:Y:S08]  /*6af0*/  HMMA.16816.F32.BF16 R16, R32.reuse, R18, RZ ;  /* 0x000000122010723c */ /* 0x040ff000000418ff */
[-C--:B-1----:R-:W-:Y:S08]  /*6b00*/  HMMA.16816.F32.BF16 R20, R32, R164.reuse, RZ ;  /* 0x000000a42014723c */ /* 0x082ff000000418ff */
        /* <DEDUP_REMOVED lines=21> */
[-C--:B-1----:R-:W-:Y:S04]  /*6c60*/  HMMA.16816.F32.BF16 R20, R164, R168.reuse, R20 ;  /* 0x000000a8a414723c */ /* 0x082fe80000041814 */
[----:B----4-:R-:W-:Y:S04]  /*6c70*/  IADD3.X R179, R2, UR13, RZ, P1, !PT ;  /* 0x0000000d02b37c10 */ /* 0x010fe80008ffe4ff */
[C---:B------:R-:W-:Y:S01]  /*6c80*/  HMMA.16816.F32.BF16 R24, R172.reuse, R168, R24 ;  /* 0x000000a8ac18723c */ /* 0x040fe20000041818 */
[----:B------:R-:W2:Y:S07]  /*6c90*/  LDG.E R176, [R178.64] ;  /* 0x00000006b2b07981 */ /* 0x000eae000c1e1900 */
        /* <DEDUP_REMOVED lines=58> */
[----:B------:R-:W1:Y:S03]  /*7040*/  LDSM.16.M88.4 R164, [R214+0x18800] ;  /* 0x01880000d6a4783b */ /* 0x000e660000000200 */
[----:B------:R-:W-:Y:S01]  /*7050*/  FMUL.FTZ R2, R193, R2 ;  /* 0x00000002c1027220 */ /* 0x000fe20000410000 */
[----:B------:R-:W-:Y:S01]  /*7060*/  MOV R193, R3 ;  /* 0x0000000300c17202 */ /* 0x000fe20000000f00 */
[----:B------:R-:W-:Y:S01]  /*7070*/  FADD.FTZ R5, -R176, R5 ;  /* 0x00000005b0057221 */ /* 0x000fe20000010100 */
[----:B------:R-:W-:Y:S01]  /*7080*/  MOV R4, R0 ;  /* 0x0000000000047202 */ /* 0x000fe20000000f00 */
[----:B------:R-:W-:Y:S01]  /*7090*/  FFMA.FTZ R0, -R199, R199, 1 ;  /* 0x3f800000c7007423 */ /* 0x000fe200000101c7 */
[----:B------:R2:W3:Y:S03]  /*70a0*/  LDG.E R3, [R178.64+0x20] ;  /* 0x00002006b2037981 */ /* 0x0004e6000c1e1900 */
[----:B------:R-:W-:Y:S01]  /*70b0*/  FMUL.FTZ R0, R0, c[0x0][0x2ec] ;  /* 0x0000bb0000007a20 */ /* 0x000fe20000410000 */
[----:B------:R-:W-:Y:S01]  /*70c0*/  MOV R199, R180 ;  /* 0x000000b400c77202 */ /* 0x000fe20000000f00 */
[----:B------:R-:W-:Y:S02]  /*70d0*/  FMUL.FTZ R177, R177, R5 ;  /* 0x00000005b1b17220 */ /* 0x000fe40000410000 */
[----:B------:R-:W-:Y:S02]  /*70e0*/  FMUL.FTZ R180, R0, R2 ;  /* 0x0000000200b47220 */ /* 0x000fe40000410000 */
[----:B------:R2:W4:Y:S04]  /*70f0*/  LDG.E R2, [R178.64+0x80] ;  /* 0x00008006b2027981 */ /* 0x000528000c1e1900 */
[----:B------:R2:W4:Y:S02]  /*7100*/  LDG.E R0, [R178.64+0xa0] ;  /* 0x0000a006b2007981 */ /* 0x000524000c1e1900 */
[C---:B------:R-:W-:Y:S02]  /*7110*/  FADD.FTZ R5, -R176.reuse, R16 ;  /* 0x00000010b0057221 */ /* 0x040fe40000010100 */
[----:B------:R-:W-:Y:S02]  /*7120*/  FADD.FTZ R16, -R176, R17 ;  /* 0x00000011b0107221 */ /* 0x000fe40000010100 */
[----:B------:R-:W-:Y:S02]  /*7130*/  FMUL.FTZ R17, R191, R5 ;  /* 0x00000005bf117220 */ /* 0x000fe40000410000 */
[----:B------:R-:W-:Y:S02]  /*7140*/  FMUL.FTZ R16, R190, R16 ;  /* 0x00000010be107220 */ /* 0x000fe40000410000 */
[----:B------:R-:W-:Y:S04]  /*7150*/  FFMA.FTZ R5, -R202, R202, 1 ;  /* 0x3f800000ca057423 */ /* 0x000fe800000101ca */
[----:B------:R-:W-:Y:S01]  /*7160*/  FMUL.FTZ R5, R5, c[0x0][0x2ec] ;  /* 0x0000bb0005057a20 */ /* 0x000fe20000410000 */
[-C--:B-1----:R-:W-:Y:S03]  /*7170*/  HMMA.16816.F32.BF16 R20, R172, R164.reuse, R20 ;  /* 0x000000a4ac14723c */ /* 0x082fe60000041814 */
[----:B--2---:R-:W-:Y:S01]  /*7180*/  MOV R179, R4 ;  /* 0x0000000400b37202 */ /* 0x004fe20000000f00 */
[----:B------:R-:W-:Y:S04]  /*7190*/  FFMA.FTZ R4, -R236, R236, 1 ;  /* 0x3f800000ec047423 */ /* 0x000fe800000101ec */
[C---:B------:R-:W-:Y:S04]  /*71a0*/  HMMA.16816.F32.BF16 R24, R168.reuse, R164, R24 ;  /* 0x000000a4a818723c */ /* 0x040fe80000041818 */
[----:B------:R-:W-:Y:S04]  /*71b0*/  FMUL.FTZ R4, R4, c[0x0][0x2ec] ;  /* 0x0000bb0004047a20 */ /* 0x000fe80000410000 */
[----:B------:R-:W-:Y:S01]  /*71c0*/  FMUL.FTZ R177, R4, R177 ;  /* 0x000000b104b17220 */ /* 0x000fe20000410000 */
[-C--:B------:R-:W-:Y:S03]  /*71d0*/  HMMA.16816.F32.BF16 R28, R168, R166.reuse, R28 ;  /* 0x000000a6a81c723c */ /* 0x080fe6000004181c */
[----:B------:R-:W-:Y:S04]  /*71e0*/  FFMA.FTZ R4, -R198, R198, 1 ;  /* 0x3f800000c6047423 */ /* 0x000fe800000101c6 */
[----:B------:R-:W-:Y:S01]  /*71f0*/  FADD.FTZ R20, -R176, R20 ;  /* 0x00000014b0147221 */ /* 0x000fe20000010100 */
[----:B------:R-:W-:Y:S04]  /*7200*/  HMMA.16816.F32.BF16 R32, R172, R166, R32 ;  /* 0x000000a6ac20723c */ /* 0x000fe80000041820 */
[----:B------:R-:W-:Y:S02]  /*7210*/  FMUL.FTZ R4, R4, c[0x0][0x2ec] ;  /* 0x0000bb0004047a20 */ /* 0x000fe40000410000 */
[----:B------:R-:W-:Y:S02]  /*7220*/  FADD.FTZ R21, -R176, R21 ;  /* 0x00000015b0157221 */ /* 0x000fe40000010100 */
[----:B------:R-:W-:Y:S04]  /*7230*/  FMUL.FTZ R165, R186, R20 ;  /* 0x00000014baa57220 */ /* 0x000fe80000410000 */
[----:B------:R-:W-:Y:S02]  /*7240*/  FMUL.FTZ R172, R4, R16 ;  /* 0x0000001004ac7220 */ /* 0x000fe40000410000 */
[----:B------:R-:W-:Y:S02]  /*7250*/  FFMA.FTZ R16, -R200, R200, 1 ;  /* 0x3f800000c8107423 */ /* 0x000fe400000101c8 */
[----:B------:R-:W-:Y:S02]  /*7260*/  FFMA.FTZ R4, -R181, R181, 1 ;  /* 0x3f800000b5047423 */ /* 0x000fe400000101b5 */
[----:B------:R-:W-:Y:S01]  /*7270*/  FMUL.FTZ R164, R185, R21 ;  /* 0x00000015b9a47220 */ /* 0x000fe20000410000 */
[----:B------:R-:W-:Y:S01]  /*7280*/  MOV R185, R225 ;  /* 0x000000e100b97202 */ /* 0x000fe20000000f00 */
[----:B------:R-:W-:Y:S02]  /*7290*/  FMUL.FTZ R173, R5, R17 ;  /* 0x0000001105ad7220 */ /* 0x000fe40000410000 */
[----:B------:R-:W-:Y:S02]  /*72a0*/  FFMA.FTZ R5, -R182, R182, 1 ;  /* 0x3f800000b6057423 */ /* 0x000fe400000101b6 */
[C---:B------:R-:W-:Y:S02]  /*72b0*/  FADD.FTZ R20, -R176.reuse, R33 ;  /* 0x00000021b0147221 */ /* 0x040fe40000010100 */
[----:B------:R-:W-:Y:S02]  /*72c0*/  FADD.FTZ R21, -R176, R32 ;  /* 0x00000020b0157221 */ /* 0x000fe40000010100 */
[----:B------:R-:W-:Y:S02]  /*72d0*/  FMUL.FTZ R20, R183, R20 ;  /* 0x00000014b7147220 */ /* 0x000fe40000410000 */
[----:B------:R-:W-:Y:S02]  /*72e0*/  FMUL.FTZ R16, R16, c[0x0][0x2ec] ;  /* 0x0000bb0010107a20 */ /* 0x000fe40000410000 */
[----:B------:R-:W-:Y:S02]  /*72f0*/  FMUL.FTZ R4, R4, c[0x0][0x2ec] ;  /* 0x0000bb0004047a20 */ /* 0x000fe40000410000 */
[----:B------:R-:W-:Y:S01]  /*7300*/  FMUL.FTZ R21, R184, R21 ;  /* 0x00000015b8157220 */ /* 0x000fe20000410000 */
[----:B------:R-:W-:Y:S01]  /*7310*/  MOV R184, R226 ;  /* 0x000000e200b87202 */ /* 0x000fe20000000f00 */
[----:B------:R-:W-:Y:S02]  /*7320*/  FMUL.FTZ R5, R5, c[0x0][0x2ec] ;  /* 0x0000bb0005057a20 */ /* 0x000fe40000410000 */
[----:B------:R-:W-:Y:S02]  /*7330*/  FMUL.FTZ R170, R16, R164 ;  /* 0x000000a410aa7220 */ /* 0x000fe40000410000 */
[----:B------:R-:W-:Y:S02]  /*7340*/  FMUL.FTZ R168, R4, R20 ;  /* 0x0000001404a87220 */ /* 0x000fe40000410000 */
[----:B------:R-:W-:Y:S02]  /*7350*/  FFMA.FTZ R4, -R248, R248, 1 ;  /* 0x3f800000f8047423 */ /* 0x000fe400000101f8 */
[----:B------:R-:W-:Y:S02]  /*7360*/  FMUL.FTZ R169, R5, R21 ;  /* 0x0000001505a97220 */ /* 0x000fe40000410000 */
[----:B------:R-:W-:Y:S02]  /*7370*/  FFMA.FTZ R5, -R249, R249, 1 ;  /* 0x3f800000f9057423 */ /* 0x000fe400000101f9 */
[----:B------:R-:W-:Y:S02]  /*7380*/  FMUL.FTZ R4, R4, c[0x0][0x2ec] ;  /* 0x0000bb0004047a20 */ /* 0x000fe40000410000 */
[----:B------:R-:W-:Y:S02]  /*7390*/  FFMA.FTZ R17, -R201, R201, 1 ;  /* 0x3f800000c9117423 */ /* 0x000fe400000101c9 */
[----:B------:R-:W-:Y:S02]  /*73a0*/  FMUL.FTZ R5, R5, c[0x0][0x2ec] ;  /* 0x0000bb0005057a20 */ /* 0x000fe40000410000 */
        /* <DEDUP_REMOVED lines=8> */
[C---:B---3--:R-:W-:Y:S02]  /*7430*/  FADD.FTZ R16, -R3.reuse, R6 ;  /* 0x0000000603107221 */ /* 0x048fe40000010100 */
[----:B------:R-:W-:Y:S02]  /*7440*/  FADD.FTZ R6, -R3, R7 ;  /* 0x0000000703067221 */ /* 0x000fe40000010100 */
[----:B------:R-:W-:Y:S02]  /*7450*/  FMUL.FTZ R7, R179, R16 ;  /* 0x00000010b3077220 */ /* 0x000fe40000410000 */
[----:B------:R-:W-:Y:S02]  /*7460*/  FMUL.FTZ R6, R199, R6 ;  /* 0x00000006c7067220 */ /* 0x000fe40000410000 */
[----:B------:R-:W-:Y:S02]  /*7470*/  FADD.FTZ R19, -R3, R19 ;  /* 0x0000001303137221 */ /* 0x000fe40000010100 */
[----:B------:R-:W-:Y:S02]  /*7480*/  FMUL.FTZ R166, R4, R6 ;  /* 0x0000000604a67220 */ /* 0x000fe40000410000 */
[----:B------:R-:W-:Y:S02]  /*7490*/  FFMA.FTZ R4, -R239, R239, 1 ;  /* 0x3f800000ef047423 */ /* 0x000fe400000101ef */
[----:B------:R-:W-:Y:S02]  /*74a0*/  FADD.FTZ R18, -R3, R18 ;  /* 0x0000001203127221 */ /* 0x000fe40000010100 */
[----:B------:R-:W-:Y:S02]  /*74b0*/  FMUL.FTZ R167, R5, R7 ;  /* 0x0000000705a77220 */ /* 0x000fe40000410000 */
[----:B------:R-:W-:Y:S02]  /*74c0*/  FMUL.FTZ R32, R196, R19 ;  /* 0x00000013c4207220 */ /* 0x000fe40000410000 */
[----:B------:R-:W-:Y:S02]  /*74d0*/  FFMA.FTZ R5, -R241, R241, 1 ;  /* 0x3f800000f1057423 */ /* 0x000fe400000101f1 */
[----:B------:R-:W-:Y:S02]  /*74e0*/  FMUL.FTZ R4, R4, c[0x0][0x2ec] ;  /* 0x0000bb0004047a20 */ /* 0x000fe40000410000 */
[----:B------:R-:W-:Y:S02]  /*74f0*/  FMUL.FTZ R165, R197, R18 ;  /* 0x00000012c5a57220 */ /* 0x000fe40000410000 */
[----:B------:R-:W-:Y:S02]  /*7500*/  FMUL.FTZ R5, R5, c[0x0][0x2ec] ;  /* 0x0000bb0005057a20 */ /* 0x000fe40000410000 */
[----:B------:R-:W-:Y:S02]  /*7510*/  FADD.FTZ R34, -R3, R34 ;  /* 0x0000002203227221 */ /* 0x000fe40000010100 */
[----:B------:R-:W-:Y:S02]  /*7520*/  FMUL.FTZ R32, R4, R32 ;  /* 0x0000002004207220 */ /* 0x000fe40000410000 */
[----:B------:R-:W-:Y:S02]  /*7530*/  FFMA.FTZ R4, -R189, R189, 1 ;  /* 0x3f800000bd047423 */ /* 0x000fe400000101bd */
[C---:B------:R-:W-:Y:S02]  /*7540*/  FADD.FTZ R7, -R3.reuse, R23 ;  /* 0x0000001703077221 */ /* 0x040fe40000010100 */
[----:B------:R-:W-:Y:S02]  /*7550*/  FADD.FTZ R33, -R3, R35 ;  /* 0x0000002303217221 */ /* 0x000fe40000010100 */
[----:B------:R-:W-:Y:S02]  /*7560*/  FMUL.FTZ R165, R5, R165 ;  /* 0x000000a505a57220 */ /* 0x000fe40000410000 */
[----:B------:R-:W-:Y:S02]  /*7570*/  FMUL.FTZ R35, R192, R34 ;  /* 0x00000022c0237220 */ /* 0x000fe40000410000 */
[----:B------:R-:W-:Y:S02]  /*7580*/  FFMA.FTZ R5, -R240, R240, 1 ;  /* 0x3f800000f0057423 */ /* 0x000fe400000101f0 */
[----:B------:R-:W-:Y:S02]  /*7590*/  FMUL.FTZ R4, R4, c[0x0][0x2ec] ;  /* 0x0000bb0004047a20 */ /* 0x000fe40000410000 */
[----:B------:R-:W-:Y:S02]  /*75a0*/  FMUL.FTZ R7, R194, R7 ;  /* 0x00000007c2077220 */ /* 0x000fe40000410000 */
[----:B------:R-:W-:Y:S02]  /*75b0*/  FMUL.FTZ R5, R5, c[0x0][0x2ec] ;  /* 0x0000bb0005057a20 */ /* 0x000fe40000410000 */
[----:B------:R-:W-:Y:S02]  /*75c0*/  FMUL.FTZ R35, R4, R35 ;  /* 0x0000002304237220 */ /* 0x000fe40000410000 */
[----:B----4-:R-:W-:Y:S02]  /*75d0*/  FADD.FTZ R4, -R2, R9 ;  /* 0x0000000902047221 */ /* 0x010fe40000010100 */
[----:B------:R-:W-:Y:S02]  /*75e0*/  FADD.FTZ R22, -R3, R22 ;  /* 0x0000001603167221 */ /* 0x000fe40000010100 */
[----:B------:R-:W-:Y:S02]  /*75f0*/  FFMA.FTZ R3, -R188, R188, 1 ;  /* 0x3f800000bc037423 */ /* 0x000fe400000101bc */
[----:B------:R-:W-:Y:S02]  /*7600*/  FMUL.FTZ R34, R5, R7 ;  /* 0x0000000705227220 */ /* 0x000fe40000410000 */
[----:B------:R-:W-:Y:S02]  /*7610*/  FADD.FTZ R5, -R2, R12 ;  /* 0x0000000c02057221 */ /* 0x000fe40000010100 */
[----:B------:R-:W-:Y:S02]  /*7620*/  FMUL.FTZ R4, R53, R4 ;  /* 0x0000000435047220 */ /* 0x000fe40000410000 */
[----:B------:R-:W-:Y:S01]  /*7630*/  FMUL.FTZ R33, R187, R33 ;  /* 0x00000021bb217220 */ /* 0x000fe20000410000 */
[----:B------:R1:W5:Y:S01]  /*7640*/  LDL.LU R53, [R1+0xac] ;  /* 0x0000ac0001357983 */ /* 0x0003620000300800 */
[----:B------:R-:W-:Y:S02]  /*7650*/  FMUL.FTZ R3, R3, c[0x0][0x2ec] ;  /* 0x0000bb0003037a20 */ /* 0x000fe40000410000 */
[----:B------:R-:W-:Y:S02]  /*7660*/  FMUL.FTZ R5, R52, R5 ;  /* 0x0000000534057220 */ /* 0x000fe40000410000 */
[----:B------:R-:W-:Y:S01]  /*7670*/  FFMA.FTZ R6, -R242, R242, 1 ;  /* 0x3f800000f2067423 */ /* 0x000fe200000101f2 */
[----:B------:R1:W5:Y:S01]  /*7680*/  LDL.LU R52, [R1+0xa8] ;  /* 0x0000a80001347983 */ /* 0x0003620000300800 */
[----:B------:R-:W-:Y:S02]  /*7690*/  FMUL.FTZ R33, R3, R33 ;  /* 0x0000002103217220 */ /* 0x000fe40000410000 */
[----:B------:R-:W-:Y:S02]  /*76a0*/  FADD.FTZ R3, -R2, R8 ;  /* 0x0000000802037221 */ /* 0x000fe40000010100 */
[----:B------:R-:W-:Y:S02]  /*76b0*/  FFMA.FTZ R16, -R51, R51, 1 ;  /* 0x3f80000033107423 */ /* 0x000fe40000010133 */
[----:B------:R-:W-:Y:S01]  /*76c0*/  FFMA.FTZ R9, -R50, R50, 1 ;  /* 0x3f80000032097423 */ /* 0x000fe20000010132 */
[----:B------:R1:W5:Y:S01]  /*76d0*/  LDL.LU R51, [R1+0xa4] ;  /* 0x0000a40001337983 */ /* 0x0003620000300800 */
[----:B------:R-:W-:Y:S02]  /*76e0*/  FMUL.FTZ R164, R195, R22 ;  /* 0x00000016c3a47220 */ /* 0x000fe40000410000 */
[----:B------:R-:W-:Y:S01]  /*76f0*/  FMUL.FTZ R6, R6, c[0x0][0x2ec] ;  /* 0x0000bb0006067a20 */ /* 0x000fe20000410000 */
[----:B------:R1:W5:Y:S01]  /*7700*/  LDL.LU R50, [R1+0xa0] ;  /* 0x0000a00001327983 */ /* 0x0003620000300800 */
[----:B------:R-:W-:Y:S02]  /*7710*/  FMUL.FTZ R3, R193, R3 ;  /* 0x00000003c1037220 */ /* 0x000fe40000410000 */
[----:B------:R-:W-:Y:S01]  /*7720*/  FMUL.FTZ R16, R16, c[0x0][0x2ec] ;  /* 0x0000bb0010107a20 */ /* 0x000fe20000410000 */
[----:B------:R1:W5:Y:S01]  /*7730*/  LDL.LU R49, [R1+0x9c] ;  /* 0x00009c0001317983 */ /* 0x0003620000300800 */
[----:B------:R-:W-:Y:S02]  /*7740*/  FMUL.FTZ R9, R9, c[0x0][0x2ec] ;  /* 0x0000bb0009097a20 */ /* 0x000fe40000410000 */
[----:B------:R-:W-:Y:S01]  /*7750*/  FADD.FTZ R24, -R2, R24 ;  /* 0x0000001802187221 */ /* 0x000fe20000010100 */
[----:B------:R1:W5:Y:S01]  /*7760*/  LDL.LU R48, [R1+0x98] ;  /* 0x0000980001307983 */ /* 0x0003620000300800 */
[----:B------:R-:W-:Y:S02]  /*7770*/  FFMA.FTZ R23, -R247, R247, 1 ;  /* 0x3f800000f7177423 */ /* 0x000fe400000101f7 */
        /* <DEDUP_REMOVED lines=9> */
[----:B------:R-:W-:Y:S02]  /*7810*/  FFMA.FTZ R22, -R246, R246, 1 ;  /* 0x3f800000f6167423 */ /* 0x000fe400000101f6 */
[----:B------:R-:W-:Y:S02]  /*7820*/  FMUL.FTZ R23, R23, c[0x0][0x2ec] ;  /* 0x0000bb0017177a20 */ /* 0x000fe40000410000 */
[----:B------:R-:W-:Y:S02]  /*7830*/  FMUL.FTZ R3, R243, R3 ;  /* 0x00000003f3037220 */ /* 0x000fe40000410000 */
[----:B------:R-:W-:Y:S02]  /*7840*/  FFMA.FTZ R25, -R235, R235, 1 ;  /* 0x3f800000eb197423 */ /* 0x000fe400000101eb */
[----:B------:R-:W-:Y:S02]  /*7850*/  FMUL.FTZ R22, R22, c[0x0][0x2ec] ;  /* 0x0000bb0016167a20 */ /* 0x000fe40000410000 */
[----:B------:R-:W-:Y:S02]  /*7860*/  FMUL.FTZ R23, R23, R2 ;  /* 0x0000000217177220 */ /* 0x000fe40000410000 */
[----:B------:R-:W-:Y:S02]  /*7870*/  FADD.FTZ R2, -R0, R10 ;  /* 0x0000000a00027221 */ /* 0x000fe40000010100 */
        /* <DEDUP_REMOVED lines=43> */
[----:B------:R-:W-:Y:S01]  /*7b30*/  FFMA.FTZ R19, -R251, R251, 1 ;  /* 0x3f800000fb137423 */ /* 0x000fe200000101fb */
[----:B------:R-:W-:Y:S01]  /*7b40*/  MOV R234, c[0x0][0x22c] ;  /* 0x00008b0000ea7a02 */ /* 0x000fe20000000f00 */
[----:B------:R-:W-:Y:S01]  /*7b50*/  FFMA.FTZ R18, -R250, R250, 1 ;  /* 0x3f800000fa127423 */ /* 0x000fe200000101fa */
[----:B------:R1:W5:Y:S01]  /*7b60*/  LDL.LU R37, [R1+0x6c] ;  /* 0x00006c0001257983 */ /* 0x0003620000300800 */
[----:B------:R-:W-:Y:S02]  /*7b70*/  FMUL.FTZ R6, R252, R6 ;  /* 0x00000006fc067220 */ /* 0x000fe40000410000 */
[----:B------:R-:W-:Y:S01]  /*7b80*/  IMAD R234, R234, c[0x0][0x1c0], RZ ;  /* 0x00007000eaea7a24 */ /* 0x000fe200078e02ff */
[----:B------:R1:W5:Y:S01]  /*7b90*/  LDL R186, [R1] ;  /* 0x0000000001ba7983 */ /* 0x0003620000100800 */
[----:B------:R-:W-:Y:S02]  /*7ba0*/  FMUL.FTZ R13, R13, c[0x0][0x2ec] ;  /* 0x0000bb000d0d7a20 */ /* 0x000fe40000410000 */
[----:B------:R-:W-:Y:S01]  /*7bb0*/  FMUL.FTZ R4, R245, R4 ;  /* 0x00000004f5047220 */ /* 0x000fe20000410000 */
[----:B------:R1:W5:Y:S01]  /*7bc0*/  LDL.LU R36, [R1+0x68] ;  /* 0x0000680001247983 */ /* 0x0003620000300800 */
        /* <DEDUP_REMOVED lines=66> */
.L_x_1018:
        /* <DEDUP_REMOVED lines=32> */
[----:B------:R-:W-:Y:S01]  /*81f0*/  STS [R223+0x1d400], R12 ;  /* 0x01d4000cdf007388 */ /* 0x000fe20000000800 */
[----:B--2---:R-:W-:Y:S04]  /*8200*/  IMAD.SHL.U32 R0, R217, 0x2, RZ ;  /* 0x00000002d9007824 */ /* 0x004fe800078e00ff */
[----:B------:R-:W-:Y:S01]  /*8210*/  BAR.SYNC.DEFER_BLOCKING 0x0 ;  /* 0x0000000000007b1d */ /* 0x000fe20000010000 */
[C---:B------:R-:W-:Y:S02]  /*8220*/  IADD3 R3, R0.reuse, 0x8000, RZ ;  /* 0x0000800000037810 */ /* 0x040fe40007ffe0ff */
[----:B------:R-:W-:Y:S02]  /*8230*/  IADD3 R2, R0, 0x8040, RZ ;  /* 0x0000804000027810 */ /* 0x000fe40007ffe0ff */
        /* <DEDUP_REMOVED lines=93> */
[----:B------:R-:W-:Y:S01]  /*8810*/  ISETP.GE.AND P4, PT, R232, c[0x0][0x220], PT ;  /* 0x00008800e8007a0c */ /* 0x000fe20003f86270 */
[----:B------:R-:W-:Y:S02]  /*8820*/  IMAD.SHL.U32 R8, R187, 0x2, RZ ;  /* 0x00000002bb087824 */ /* 0x000fe400078e00ff */
[----:B------:R-:W-:Y:S05]  /*8830*/  IMAD.U32 R3, R9, -0x40, RZ ;  /* 0xffffffc009037824 */ /* 0x000fea00078e00ff */
[----:B------:R-:W-:Y:S02]  /*8840*/  LEA R2, P1, R3, R228, 0x1 ;  /* 0x000000e403027211 */ /* 0x000fe400078208ff */
[----:B------:R-:W-:Y:S01]  /*8850*/  SHF.R.S32.HI R4, RZ, 0x1f, R3 ;  /* 0x0000001fff047819 */ /* 0x000fe20000011403 */
[----:B------:R-:W-:Y:S01]  /*8860*/  @!P3 IMAD.MOV.U32 R5, RZ, RZ, c[0x0][0x374] ;  /* 0x0000dd00ff05b624 */ /* 0x000fe200078e00ff */
[----:B------:R-:W-:Y:S01]  /*8870*/  @!P3 LEA R0, P5, R9, R3, 0x5 ;  /* 0x000000030900b211 */ /* 0x000fe200078a28ff */
[----:B------:R1:W-:Y:S01]  /*8880*/  @P4 STS.128 [R8+0x8000], RZ ;  /* 0x008000ff08004388 */ /* 0x0003e20000000c00 */
[----:B------:R-:W-:Y:S01]  /*8890*/  LEA.HI.X.SX32 R3, R3, R229, 0x1, P1 ;  /* 0x000000e503037211 */ /* 0x000fe200008f0eff */
[----:B------:R-:W-:Y:S01]  /*88a0*/  @!P4 IMAD.MOV.U32 R7, RZ, RZ, c[0x0][0x374] ;  /* 0x0000dd00ff07c624 */ /* 0x000fe200078e00ff */
[C---:B------:R-:W-:Y:S02]  /*88b0*/  @!P3 LEA.HI.X R5, R9.reuse, R4, R5, 0x5, P5 ;  /* 0x000000040905b211 */ /* 0x040fe400028f2c05 */
[C---:B------:R-:W-:Y:S01]  /*88c0*/  @!P4 LEA R6, P5, R9.reuse, R2, 0x6 ;  /* 0x000000020906c211 */ /* 0x040fe200078a30ff */
[----:B------:R-:W-:Y:S01]  /*88d0*/  @!PT LDS RZ, [RZ] ;  /* 0x00000000fffff984 */ /* 0x000fe20000000800 */
[----:B------:R-:W-:Y:S01]  /*88e0*/  @!PT LDS RZ, [RZ] ;  /* 0x00000000fffff984 */ /* 0x000fe20000000800 */
[----:B------:R-:W-:Y:S01]  /*88f0*/  @!PT LDS RZ, [RZ] ;  /* 0x00000000fffff984 */ /* 0x000fe20000000800 */
[----:B------:R1:W-:Y:S01]  /*8900*/  @!P4 LDGSTS.E.BYPASS.LTC128B.128 [R8+0x8000], [R2.64] ;  /* 0x080000000208cfae */ /* 0x0003e2000b901d46 */
[C---:B------:R-:W-:Y:S01]  /*8910*/  @!P3 LEA R4, P1, R0.reuse, R228, 0x1 ;  /* 0x000000e40004b211 */ /* 0x040fe200078208ff */
        /* <DEDUP_REMOVED lines=20> */
.L_x_1019:
        /* <DEDUP_REMOVED lines=103> */
[----:B------:R-:W3:Y:S06]  /*90d0*/  LDSM.16.MT88.4 R164, [R204+0x7800] ;  /* 0x00780000cca4783b */ /* 0x000eec0000004200 */
[----:B----4-:R-:W-:Y:S01]  /*90e0*/  @P2 IADD3 R168, P3, R191, UR12, RZ ;  /* 0x0000000cbfa82c10 */ /* 0x010fe2000ff7e0ff */
[----:B------:R-:W-:Y:S01]  /*90f0*/  IMAD.MOV.U32 R191, RZ, RZ, c[0x0][0x22c] ;  /* 0x00008b00ffbf7624 */ /* 0x000fe200078e00ff */
[-C--:B-1----:R-:W-:Y:S01]  /*9100*/  HMMA.16816.F32.BF16 R4, R172, R176.reuse, R4 ;  /* 0x000000b0ac04723c */ /* 0x082fe20000041804 */
[----:B------:R-:W-:Y:S04]  /*9110*/  @UP0 UIADD3 UR12, UP2, UR12, -0x100, URZ ;  /* 0xffffff000c0c0890 */ /* 0x000fe8000ff5e03f */
[----:B-----5:R-:W-:Y:S01]  /*9120*/  @P2 IADD3.X R169, R3, UR11, RZ, P3, !PT ;  /* 0x0000000b03a92c10 */ /* 0x020fe20009ffe4ff */
[----:B------:R-:W-:Y:S01]  /*9130*/  IMAD.MOV.U32 R3, RZ, RZ, R225 ;  /* 0x000000ffff037224 */ /* 0x000fe200078e00e1 */
[----:B------:R-:W-:Y:S01]  /*9140*/  @UP0 UIADD3.X UR11, UR11, -0x1, URZ, UP2, !UPT ;  /* 0xffffffff0b0b0890 */ /* 0x000fe200097fe43f */
[----:B------:R-:W-:Y:S02]  /*9150*/  IMAD R191, R191, c[0x0][0x1c0], RZ ;  /* 0x00007000bfbf7a24 */ /* 0x000fe400078e02ff */
[----:B------:R-:W4:Y:S02]  /*9160*/  @P2 LDG.E R188, [R168.64+0x20] ;  /* 0x00002006a8bc2981 */ /* 0x000f24000c1e1900 */
[----:B------:R-:W-:Y:S03]  /*9170*/  IMAD.SHL.U32 R191, R191, 0x20, RZ ;  /* 0x00000020bfbf7824 */ /* 0x000fe600078e00ff */
[----:B------:R-:W5:Y:S05]  /*9180*/  @P2 LDG.E R0, [R168.64+0xa0] ;  /* 0x0000a006a8002981 */ /* 0x000f6a000c1e1900 */
[----:B------:R-:W5:Y:S01]  /*9190*/  @P2 LDG.E R189, [R168.64+0x80] ;  /* 0x00008006a8bd2981 */ /* 0x000f62000c1e1900 */
[C---:B--2---:R-:W-:Y:S04]  /*91a0*/  HMMA.16816.F32.BF16 R8, R180.reuse, R176, R8 ;  /* 0x000000b0b408723c */ /* 0x044fe80000041808 */
[----:B------:R-:W2:Y:S05]  /*91b0*/  @P2 LDG.E R190, [R168.64] ;  /* 0x00000006a8be2981 */ /* 0x000eaa000c1e1900 */
[----:B------:R-:W-:Y:S01]  /*91c0*/  RED.E.ADD.F32.FTZ.RN.STRONG.GPU [R2.64], R4 ;  /* 0x000000040200798e */ /* 0x000fe2000c10e786 */
[-C--:B------:R-:W-:Y:S08]  /*91d0*/  HMMA.16816.F32.BF16 R12, R180, R178.reuse, R12 ;  /* 0x000000b2b40c723c */ /* 0x080ff0000004180c */
[C---:B------:R-:W-:Y:S07]  /*91e0*/  HMMA.16816.F32.BF16 R16, R172.reuse, R178, R16 ;  /* 0x000000b2ac10723c */ /* 0x040fee0000041810 */
[----:B------:R-:W-:Y:S01]  /*91f0*/  IMAD.MOV.U32 R179, RZ, RZ, c[0x0][0x22c] ;  /* 0x00008b00ffb37624 */ /* 0x000fe200078e00ff */
[-C--:B---3--:R-:W-:Y:S04]  /*9200*/  HMMA.16816.F32.BF16 R20, R172, R164.reuse, R20 ;  /* 0x000000a4ac14723c */ /* 0x088fe80000041814 */
        /* <DEDUP_REMOVED lines=8> */
[----:B----4-:R1:W-:Y:S05]  /*9290*/  @P2 STL [R1+0x10], R188 ;  /* 0x000010bc01002387 */ /* 0x0103ea0000100800 */
[----:B-----5:R3:W-:Y:S05]  /*92a0*/  @P2 STL [R1+0x8], R0 ;  /* 0x0000080001002387 */ /* 0x0207ea0000100800 */
[----:B------:R-:W4:Y:S01]  /*92b0*/  LDL R178, [R1+0x28] ;  /* 0x0000280001b27983 */ /* 0x000f220000100800 */
[----:B-1----:R-:W-:Y:S04]  /*92c0*/  IMAD.MOV.U32 R188, RZ, RZ, c[0x0][0x22c] ;  /* 0x00008b00ffbc7624 */ /* 0x002fe800078e00ff */
[----:B------:R-:W-:Y:S01]  /*92d0*/  IMAD R188, R188, c[0x0][0x1c0], RZ ;  /* 0x00007000bcbc7a24 */ /* 0x000fe200078e02ff */
[----:B---3--:R-:W3:Y:S03]  /*92e0*/  LDL R0, [R1+0x1c] ;  /* 0x00001c0001007983 */ /* 0x008ee60000100800 */
[----:B------:R-:W-:Y:S02]  /*92f0*/  IMAD.SHL.U32 R188, R188, 0x10, RZ ;  /* 0x00000010bcbc7824 */ /* 0x000fe400078e00ff */
[----:B------:R1:W-:Y:S03]  /*9300*/  @P2 STL [R1+0x4], R189 ;  /* 0x000004bd01002387 */ /* 0x0003e60000100800 */
[CC--:B------:R-:W-:Y:S02]  /*9310*/  LEA R176, P1, R188.reuse, R2.reuse, 0x2 ;  /* 0x00000002bcb07211 */ /* 0x0c0fe400078210ff */
[----:B--2---:R2:W-:Y:S02]  /*9320*/  @P2 STL [R1+0xc], R190 ;  /* 0x00000cbe01002387 */ /* 0x0045e40000100800 */
[-C--:B------:R-:W-:Y:S02]  /*9330*/  LEA.HI.X.SX32 R177, R188, R3.reuse, 0x2, P1 ;  /* 0x00000003bcb17211 */ /* 0x080fe400008f16ff */
[CC--:B------:R-:W-:Y:S03]  /*9340*/  LEA R168, P1, R191.reuse, R2.reuse, 0x2 ;  /* 0x00000002bfa87211 */ /* 0x0c0fe600078210ff */
[----:B------:R5:W-:Y:S01]  /*9350*/  RED.E.ADD.F32.FTZ.RN.STRONG.GPU [R176.64], R6 ;  /* 0x00000006b000798e */ /* 0x000be2000c10e786 */
[-C--:B------:R-:W-:Y:S01]  /*9360*/  LEA.HI.X.SX32 R169, R191, R3.reuse, 0x2, P1 ;  /* 0x00000003bfa97211 */ /* 0x080fe200008f16ff */
[----:B-1----:R-:W-:Y:S04]  /*9370*/  IMAD.MOV.U32 R189, RZ, RZ, c[0x0][0x22c] ;  /* 0x00008b00ffbd7624 */ /* 0x002fe800078e00ff */
[----:B------:R-:W-:Y:S02]  /*9380*/  IMAD R189, R189, c[0x0][0x1c0], RZ ;  /* 0x00007000bdbd7a24 */ /* 0x000fe400078e02ff */
[----:B--2---:R-:W-:Y:S02]  /*9390*/  IMAD.MOV.U32 R190, RZ, RZ, c[0x0][0x22c] ;  /* 0x00008b00ffbe7624 */ /* 0x004fe400078e00ff */
[----:B------:R-:W-:Y:S02]  /*93a0*/  IMAD R189, R189, 0x18, RZ ;  /* 0x00000018bdbd7824 */ /* 0x000fe400078e02ff */
[----:B------:R-:W-:Y:S03]  /*93b0*/  IMAD R190, R190, c[0x0][0x1c0], RZ ;  /* 0x00007000bebe7a24 */ /* 0x000fe600078e02ff */
[-C--:B------:R-:W-:Y:S01]  /*93c0*/  LEA R170, P2, R189, R2.reuse, 0x2 ;  /* 0x00000002bdaa7211 */ /* 0x080fe200078410ff */
[----:B------:R-:W-:Y:S01]  /*93d0*/  IMAD R190, R190, 0x28, RZ ;  /* 0x00000028bebe7824 */ /* 0x000fe200078e02ff */
[-C--:B-----5:R-:W-:Y:S02]  /*93e0*/  LEA R6, P1, R179, R2.reuse, 0x2 ;  /* 0x00000002b3067211 */ /* 0x0a0fe400078210ff */
[-C--:B------:R-:W-:Y:S01]  /*93f0*/  LEA.HI.X.SX32 R171, R189, R3.reuse, 0x2, P2 ;  /* 0x00000003bdab7211 */ /* 0x080fe200010f16ff */
[----:B------:R-:W-:Y:S01]  /*9400*/  IMAD.MOV.U32 R189, RZ, RZ, c[0x0][0x22c] ;  /* 0x00008b00ffbd7624 */ /* 0x000fe200078e00ff */
[CC--:B------:R-:W-:Y:S03]  /*9410*/  LEA R166, P3, R190.reuse, R2.reuse, 0x2 ;  /* 0x00000002bea67211 */ /* 0x0c0fe600078610ff */
[----:B------:R-:W-:Y:S01]  /*9420*/  IMAD R189, R189, c[0x0][0x1c0], RZ ;  /* 0x00007000bdbd7a24 */ /* 0x000fe200078e02ff */
[----:B------:R1:W-:Y:S01]  /*9430*/  RED.E.ADD.F32.FTZ.RN.STRONG.GPU [R170.64], R7 ;  /* 0x00000007aa00798e */ /* 0x0003e2000c10e786 */
[-C--:B------:R-:W-:Y:S01]  /*9440*/  LEA.HI.X.SX32 R167, R190, R3.reuse, 0x2, P3 ;  /* 0x00000003bea77211 */ /* 0x080fe200018f16ff */
[----:B------:R-:W-:Y:S02]  /*9450*/  IMAD.MOV.U32 R190, RZ, RZ, c[0x0][0x22c] ;  /* 0x00008b00ffbe7624 */ /* 0x000fe400078e00ff */
[----:B------:R-:W-:Y:S01]  /*9460*/  IMAD R189, R189, 0x30, RZ ;  /* 0x00000030bdbd7824 */ /* 0x000fe200078e02ff */
[----:B------:R-:W-:Y:S01]  /*9470*/  RED.E.ADD.F32.FTZ.RN.STRONG.GPU [R168.64], R8 ;  /* 0x00000008a800798e */ /* 0x000fe2000c10e786 */
[----:B------:R-:W-:Y:S03]  /*9480*/  IMAD R190, R190, c[0x0][0x1c0], RZ ;  /* 0x00007000bebe7a24 */ /* 0x000fe600078e02ff */
[CC--:B------:R-:W-:Y:S01]  /*9490*/  LEA R4, P2, R189.reuse, R2.reuse, 0x2 ;  /* 0x00000002bd047211 */ /* 0x0c0fe200078410ff */
[----:B------:R2:W-:Y:S01]  /*94a0*/  RED.E.ADD.F32.FTZ.RN.STRONG.GPU [R166.64], R9 ;  /* 0x00000009a600798e */ /* 0x0005e2000c10e786 */
[----:B------:R-:W-:Y:S02]  /*94b0*/  IMAD.SHL.U32 R190, R190, 0x10, RZ ;  /* 0x00000010bebe7824 */ /* 0x000fe400078e00ff */
[-C--:B------:R-:W-:Y:S01]  /*94c0*/  LEA.HI.X.SX32 R5, R189, R3.reuse, 0x2, P2 ;  /* 0x00000003bd057211 */ /* 0x080fe200010f16ff */
[----:B------:R-:W-:Y:S04]  /*94d0*/  IMAD.MOV.U32 R189, RZ, RZ, c[0x0][0x22c] ;  /* 0x00008b00ffbd7624 */ /* 0x000fe800078e00ff */
[----:B------:R5:W-:Y:S01]  /*94e0*/  RED.E.ADD.F32.FTZ.RN.STRONG.GPU [R4.64], R10 ;  /* 0x0000000a0400798e */ /* 0x000be2000c10e786 */
[----:B------:R-:W-:Y:S04]  /*94f0*/  IMAD R189, R189, c[0x0][0x1c0], RZ ;  /* 0x00007000bdbd7a24 */ /* 0x000fe800078e02ff */
[----:B------:R-:W-:Y:S01]  /*9500*/  IMAD.SHL.U32 R189, R189, 0x10, RZ ;  /* 0x00000010bdbd7824 */ /* 0x000fe200078e00ff */
[-C--:B-1----:R-:W-:Y:S02]  /*9510*/  LEA.HI.X.SX32 R7, R179, R3.reuse, 0x2, P1 ;  /* 0x00000003b3077211 */ /* 0x082fe400008f16ff */
[----:B------:R-:W-:Y:S01]  /*9520*/  IADD3 R179, R190, 0x20, RZ ;  /* 0x00000020beb37810 */ /* 0x000fe20007ffe0ff */
[----:B------:R-:W-:Y:S01]  /*9530*/  IMAD.MOV.U32 R190, RZ, RZ, c[0x0][0x22c] ;  /* 0x00008b00ffbe7624 */ /* 0x000fe200078e00ff */
[C---:B------:R-:W-:Y:S01]  /*9540*/  IADD3 R181, R189.reuse, 0x20, RZ ;  /* 0x00000020bdb57810 */ /* 0x040fe20007ffe0ff */
[----:B------:R1:W-:Y:S01]  /*9550*/  RED.E.ADD.F32.FTZ.RN.STRONG.GPU [R6.64], R11 ;  /* 0x0000000b0600798e */ /* 0x0003e2000c10e786 */
[----:B------:R-:W-:Y:S01]  /*9560*/  IADD3 R180, R189, 0x20, RZ ;  /* 0x00000020bdb47810 */ /* 0x000fe20007ffe0ff */
[----:B------:R-:W-:Y:S02]  /*9570*/  IMAD R190, R190, c[0x0][0x1c0], RZ ;  /* 0x00007000bebe7a24 */ /* 0x000fe400078e02ff */
[C---:B------:R-:W-:Y:S01]  /*9580*/  IMAD.IADD R181, R234.reuse, 0x1, R181 ;  /* 0x00000001eab57824 */ /* 0x040fe200078e02b5 */
[----:B--2---:R-:W2:Y:S01]  /*9590*/  LDL R166, [R1+0x18] ;  /* 0x0000180001a67983 */ /* 0x004ea20000100800 */
[----:B------:R-:W-:Y:S02]  /*95a0*/  IMAD.IADD R180, R234, 0x1, R180 ;  /* 0x00000001eab47824 */ /* 0x000fe400078e02b4 */
[----:B------:R-:W-:Y:S02]  /*95b0*/  IMAD.SHL.U32 R190, R190, 0x10, RZ ;  /* 0x00000010bebe7824 */ /* 0x000fe400078e00ff */
[----:B------:R1:W-:Y:S01]  /*95c0*/  RED.E.ADD.F32.FTZ.RN.STRONG.GPU [R2.64+0x80], R16 ;  /* 0x000080100200798e */ /* 0x0003e2000c10e786 */
[----:B------:R-:W-:Y:S01]  /*95d0*/  IMAD.IADD R180, R234, 0x1, R180 ;  /* 0x00000001eab47824 */ /* 0x000fe200078e02b4 */
[CC--:B-----5:R-:W-:Y:S03]  /*95e0*/  LEA R4, P1, R179.reuse, R2.reuse, 0x2 ;  /* 0x00000002b3047211 */ /* 0x0e0fe600078210ff */
[----:B------:R-:W5:Y:S01]  /*95f0*/  LDL R167, [R1+0x24] ;  /* 0x0000240001a77983 */ /* 0x000f620000100800 */
[----:B------:R-:W-:Y:S02]  /*9600*/  IADD3 R168, R190, 0x40, RZ ;  /* 0x00000040bea87810 */ /* 0x000fe40007ffe0ff */
[-C--:B------:R-:W-:Y:S02]  /*9610*/  LEA.HI.X.SX32 R5, R179, R3.reuse, 0x2, P1 ;  /* 0x00000003b3057211 */ /* 0x080fe400008f16ff */
[----:B------:R1:W-:Y:S01]  /*9620*/  RED.E.ADD.F32.FTZ.RN.STRONG.GPU [R164.64+0x80], R17 ;  /* 0x00008011a400798e */ /* 0x0003e2000c10e786 */
[----:B------:R-:W-:Y:S01]  /*9630*/  IADD3 R179, R189, 0x20, RZ ;  /* 0x00000020bdb37810 */ /* 0x000fe20007ffe0ff */
[----:B------:R-:W-:Y:S01]  /*9640*/  IMAD.MOV.U32 R189, RZ, RZ, c[0x0][0x22c] ;  /* 0x00008b00ffbd7624 */ /* 0x000fe200078e00ff */
[-C--:B------:R-:W-:Y:S02]  /*9650*/  LEA R10, P1, R180, R2.reuse, 0x2 ;  /* 0x00000002b40a7211 */ /* 0x080fe400078210ff */
[----:B------:R1:W-:Y:S01]  /*9660*/  RED.E.ADD.F32.FTZ.RN.STRONG.GPU [R4.64], R18 ;  /* 0x000000120400798e */ /* 0x0003e2000c10e786 */
[----:B------:R-:W-:Y:S01]  /*9670*/  IMAD.IADD R179, R234, 0x1, R179 ;  /* 0x00000001eab37824 */ /* 0x000fe200078e02b3 */
[-C--:B-1----:R-:W-:Y:S01]  /*9680*/  LEA R6, P2, R181, R2.reuse, 0x2 ;  /* 0x00000002b5067211 */ /* 0x082fe200078410ff */
[----:B------:R-:W-:Y:S01]  /*9690*/  IMAD R189, R189, c[0x0][0x1c0], RZ ;  /* 0x00007000bdbd7a24 */ /* 0x000fe200078e02ff */
[-C--:B------:R-:W-:Y:S01]  /*96a0*/  LEA.HI.X.SX32 R11, R180, R3.reuse, 0x2, P1 ;  /* 0x00000003b40b7211 */ /* 0x080fe200008f16ff */
[C---:B------:R-:W-:Y:S01]  /*96b0*/  IMAD.IADD R179, R234.reuse, 0x1, R179 ;  /* 0x00000001eab37824 */ /* 0x040fe200078e02b3 */
[-C--:B------:R-:W-:Y:S01]  /*96c0*/  LEA.HI.X.SX32 R7, R181, R3.reuse, 0x2, P2 ;  /* 0x00000003b5077211 */ /* 0x080fe200010f16ff */
[----:B------:R-:W-:Y:S02]  /*96d0*/  IMAD.SHL.U32 R189, R189, 0x10, RZ ;  /* 0x00000010bdbd7824 */ /* 0x000fe400078e00ff */
[C---:B------:R-:W-:Y:S02]  /*96e0*/  IMAD.IADD R179, R234.reuse, 0x1, R179 ;  /* 0x00000001eab37824 */ /* 0x040fe400078e02b3 */
[----:B------:R1:W-:Y:S01]  /*96f0*/  RED.E.ADD.F32.FTZ.RN.STRONG.GPU [R6.64], R19 ;  /* 0x000000130600798e */ /* 0x0003e2000c10e786 */
[----:B------:R-:W-:Y:S02]  /*9700*/  IADD3 R170, R189, 0x40, RZ ;  /* 0x00000040bdaa7810 */ /* 0x000fe40007ffe0ff */
[-C--:B------:R-:W-:Y:S02]  /*9710*/  LEA R8, P3, R179, R2.reuse, 0x2 ;  /* 0x00000002b3087211 */ /* 0x080fe400078610ff */
[----:B------:R-:W5:Y:S01]  /*9720*/  LDL R16, [R1+0x14] ;  /* 0x0000140001107983 */ /* 0x000f620000100800 */
[----:B------:R-:W-:Y:S01]  /*9730*/  IADD3 R169, R189, 0x40, RZ ;  /* 0x00000040bda97810 */ /* 0x000fe20007ffe0ff */
[C---:B------:R-:W-:Y:S01]  /*9740*/  IMAD.IADD R170, R234.reuse, 0x1, R170 ;  /* 0x00000001eaaa7824 */ /* 0x040fe200078e02aa */
[-C--:B------:R-:W-:Y:S02]  /*9750*/  LEA.HI.X.SX32 R9, R179, R3.reuse, 0x2, P3 ;  /* 0x00000003b3097211 */ /* 0x080fe400018f16ff */
[----:B------:R3:W-:Y:S01]  /*9760*/  RED.E.ADD.F32.FTZ.RN.STRONG.GPU [R10.64], R12 ;  /* 0x0000000c0a00798e */ /* 0x0007e2000c10e786 */
[----:B------:R-:W-:Y:S01]  /*9770*/  IMAD.IADD R169, R234, 0x1, R169 ;  /* 0x00000001eaa97824 */ /* 0x000fe200078e02a9 */
[----:B------:R-:W-:Y:S03]  /*9780*/  IADD3 R17, R188, 0x60, RZ ;  /* 0x00000060bc117810 */ /* 0x000fe60007ffe0ff */
[----:B------:R3:W-:Y:S01]  /*9790*/  RED.E.ADD.F32.FTZ.RN.STRONG.GPU [R8.64], R13 ;  /* 0x0000000d0800798e */ /* 0x0007e2000c10e786 */
[----:B------:R-:W-:Y:S01]  /*97a0*/  IMAD.IADD R169, R234, 0x1, R169 ;  /* 0x00000001eaa97824 */ /* 0x000fe200078e02a9 */
[----:B------:R-:W-:Y:S01]  /*97b0*/  IADD3 R18, R188, 0x60, RZ ;  /* 0x00000060bc127810 */ /* 0x000fe20007ffe0ff */
[C---:B------:R-:W-:Y:S04]  /*97c0*/  IMAD.IADD R17, R234.reuse, 0x1, R17 ;  /* 0x00000001ea117824 */ /* 0x040fe800078e0211 */
[C---:B------:R-:W-:Y:S02]  /*97d0*/  IMAD.IADD R18, R234.reuse, 0x1, R18 ;  /* 0x00000001ea127824 */ /* 0x040fe400078e0212 */
[C---:B------:R-:W-:Y:S02]  /*97e0*/  IMAD.IADD R17, R234.reuse, 0x1, R17 ;  /* 0x00000001ea117824 */ /* 0x040fe400078e0211 */
[----:B------:R-:W-:Y:S01]  /*97f0*/  IMAD.IADD R18, R234, 0x1, R18 ;  /* 0x00000001ea127824 */ /* 0x000fe200078e0212 */
[----:B-1----:R-:W-:Y:S01]  /*9800*/  IADD3 R19, R188, 0x60, RZ ;  /* 0x00000060bc137810 */ /* 0x002fe20007ffe0ff */
[C---:B------:R-:W-:Y:S04]  /*9810*/  IMAD.IADD R17, R234.reuse, 0x1, R17 ;  /* 0x00000001ea117824 */ /* 0x040fe800078e0211 */
[----:B------:R-:W-:Y:S01]  /*9820*/  IMAD.IADD R19, R234, 0x1, R19 ;  /* 0x00000001ea137824 */ /* 0x000fe200078e0213 */
[CC--:B----4-:R-:W-:Y:S04]  /*9830*/  LEA R6, P1, R178.reuse, R2.reuse, 0x2 ;  /* 0x00000002b2067211 */ /* 0x0d0fe800078210ff */
[-C--:B------:R-:W-:Y:S02]  /*9840*/  LEA.HI.X.SX32 R7, R178, R3.reuse, 0x2, P1 ;  /* 0x00000003b2077211 */ /* 0x080fe400008f16ff */
[CC--:B---3--:R-:W-:Y:S04]  /*9850*/  LEA R4, P2, R0.reuse, R2.reuse, 0x2 ;  /* 0x0000000200047211 */ /* 0x0c8fe800078410ff */
[-C--:B------:R-:W-:Y:S02]  /*9860*/  LEA.HI.X.SX32 R5, R0, R3.reuse, 0x2, P2 ;  /* 0x0000000300057211 */ /* 0x080fe400010f16ff */
[----:B------:R-:W3:Y:S01]  /*9870*/  LDL R0, [R1+0x20] ;  /* 0x0000200001007983 */ /* 0x000ee20000100800 */
        /* <DEDUP_REMOVED lines=26> */
[CC--:B--2---:R-:W-:Y:S04]  /*9a20*/  LEA R6, P2, R166.reuse, R2.reuse, 0x2 ;  /* 0x00000002a6067211 */ /* 0x0c4fe800078410ff */
[-C--:B------:R-:W-:Y:S02]  /*9a30*/  LEA.HI.X.SX32 R7, R166, R3.reuse, 0x2, P2 ;  /* 0x00000003a6077211 */ /* 0x080fe400010f16ff */
[----:B------:R-:W-:Y:S02]  /*9a40*/  IADD3 R166, R188, 0x60, RZ ;  /* 0x00000060bca67810 */ /* 0x000fe40007ffe0ff */
[CC--:B-----5:R-:W-:Y:S01]  /*9a50*/  LEA R4, P1, R167.reuse, R2.reuse, 0x2 ;  /* 0x00000002a7047211 */ /* 0x0e0fe200078210ff */
[----:B------:R1:W-:Y:S01]  /*9a60*/  RED.E.ADD.F32.FTZ.RN.STRONG.GPU [R6.64], R26 ;  /* 0x0000001a0600798e */ /* 0x0003e2000c10e786 */
[CC--:B------:R-:W-:Y:S02]  /*9a70*/  LEA R14, P6, R166.reuse, R2.reuse, 0x2 ;  /* 0x00000002a60e7211 */ /* 0x0c0fe400078c10ff */
[-C--:B------:R-:W-:Y:S02]  /*9a80*/  LEA.HI.X.SX32 R5, R167, R3.reuse, 0x2, P1 ;  /* 0x00000003a7057211 */ /* 0x080fe400008f16ff */
[-C--:B------:R-:W-:Y:S02]  /*9a90*/  LEA.HI.X.SX32 R15, R166, R3.reuse, 0x2, P6 ;  /* 0x00000003a60f7211 */ /* 0x080fe400030f16ff */
[CC--:B------:R-:W-:Y:S01]  /*9aa0*/  LEA R8, P3, R17.reuse, R2.reuse, 0x2 ;  /* 0x0000000211087211 */ /* 0x0c0fe200078610ff */
[----:B------:R3:W-:Y:S03]  /*9ab0*/  RED.E.ADD.F32.FTZ.RN.STRONG.GPU [R4.64], R27 ;  /* 0x0000001b0400798e */ /* 0x0007e6000c10e786 */
[-C--:B------:R-:W-:Y:S02]  /*9ac0*/  LEA.HI.X.SX32 R9, R17, R3.reuse, 0x2, P3 ;  /* 0x0000000311097211 */ /* 0x080fe400018f16ff */
[----:B------:R-:W-:Y:S05]  /*9ad0*/  RED.E.ADD.F32.FTZ.RN.STRONG.GPU [R2.64+0x180], R32 ;  /* 0x000180200200798e */ /* 0x000fea000c10e786 */
[----:B------:R-:W-:Y:S05]  /*9ae0*/  RED.E.ADD.F32.FTZ.RN.STRONG.GPU [R164.64+0x180], R33 ;  /* 0x00018021a400798e */ /* 0x000fea000c10e786 */
[----:B------:R-:W-:Y:S01]  /*9af0*/  RED.E.ADD.F32.FTZ.RN.STRONG.GPU [R14.64], R34 ;  /* 0x000000220e00798e */ /* 0x000fe2000c10e786 */
[CC--:B-1----:R-:W-:Y:S04]  /*9b00*/  LEA R6, P2, R16.reuse, R2.reuse, 0x2 ;  /* 0x0000000210067211 */ /* 0x0c2fe800078410ff */
[----:B------:R-:W-:Y:S01]  /*9b10*/  RED.E.ADD.F32.FTZ.RN.STRONG.GPU [R12.64], R35 ;  /* 0x000000230c00798e */ /* 0x000fe2000c10e786 */
[-C--:B------:R-:W-:Y:S04]  /*9b20*/  LEA.HI.X.SX32 R7, R16, R3.reuse, 0x2, P2 ;  /* 0x0000000310077211 */ /* 0x080fe800010f16ff */
[----:B------:R-:W-:Y:S01]  /*9b30*/  RED.E.ADD.F32.FTZ.RN.STRONG.GPU [R10.64], R28 ;  /* 0x0000001c0a00798e */ /* 0x000fe2000c10e786 */
[----:B------:R-:W-:Y:S01]  /*9b40*/  PLOP3.LUT P2, PT, PT, PT, UP1, 0x80, 0x0 ;  /* 0x000000000000781c */ /* 0x000fe20003f4f018 */
[----:B------:R-:W-:Y:S03]  /*9b50*/  @UP0 UIADD3 UR14, UP1, UR14, -0x100, URZ ;  /* 0xffffff000e0e0890 */ /* 0x000fe6000ff3e03f */
[----:B------:R-:W-:Y:S01]  /*9b60*/  RED.E.ADD.F32.FTZ.RN.STRONG.GPU [R8.64], R29 ;  /* 0x0000001d0800798e */ /* 0x000fe2000c10e786 */
[----:B------:R-:W-:Y:S04]  /*9b70*/  @UP0 UIADD3.X UR13, UR13, -0x1, URZ, UP1, !UPT ;  /* 0xffffffff0d0d0890 */ /* 0x000fe80008ffe43f */
[----:B------:R-:W-:Y:S05]  /*9b80*/  RED.E.ADD.F32.FTZ.RN.STRONG.GPU [R6.64], R30 ;  /* 0x0000001e0600798e */ /* 0x000fea000c10e786 */
[----:B------:R-:W-:Y:S05]  /*9b90*/  LDSM.16.MT88.4 R8, [R206] ;  /* 0x00000000ce08783b */ /* 0x000fea0000004200 */
[----:B------:R-:W-:Y:S05]  /*9ba0*/  LDSM.16.MT88.4 R12, [R205+0x1e000] ;  /* 0x01e00000cd0c783b */ /* 0x000fea0000004200 */
[----:B------:R-:W-:Y:S01]  /*9bb0*/  LDSM.16.MT88.4 R32, [R205+0x1e800] ;  /* 0x01e80000cd20783b */ /* 0x000fe20000004200 */
[C---:B---3--:R-:W-:Y:S04]  /*9bc0*/  LEA R4, P1, R0.reuse, R2, 0x2 ;  /* 0x0000000200047211 */ /* 0x048fe800078210ff */
        /* <DEDUP_REMOVED lines=310> */
.L_x_1021:
        /* <DEDUP_REMOVED lines=18> */
.L_x_1022:
[----:B------:R-:W-:Y:S01]  /*b050*/  BAR.SYNC.DEFER_BLOCKING 0x0 ;  /* 0x0000000000007b1d */ /* 0x000fe20000010000 */
[----:B-1----:R-:W-:Y:S01]  /*b060*/  IMAD.SHL.U32 R4, R187, 0x2, RZ ;  /* 0x00000002bb047824 */ /* 0x002fe200078e00ff */
[----:B------:R-:W-:Y:S01]  /*b070*/  USHF.L.U32 UR4, UR22, 0x7, URZ ;  /* 0x0000000716047899 */ /* 0x000fe2000800063f */
[--C-:B------:R-:W-:Y:S01]  /*b080*/  SHF.R.S32.HI R9, RZ, 0x1f, R232.reuse ;  /* 0x0000001fff097819 */ /* 0x100fe200000114e8 */
[----:B------:R-:W-:Y:S01]  /*b090*/  IMAD.MOV.U32 R8, RZ, RZ, R232 ;  /* 0x000000ffff087224 */ /* 0x000fe200078e00e8 */
[----:B------:R-:W-:Y:S01]  /*b0a0*/  UIMAD UR8, UR22, -0x80, UR8 ;  /* 0xffffff80160878a4 */ /* 0x000fe2000f8e0208 */
        /* <DEDUP_REMOVED lines=9> */
[----:B------:R-:W-:-:S03]  /*b140*/  ULDC.64 UR10, c[0x0][0x3b8] ;  /* 0x0000ee00000a7ab9 */ /* 0x000fc60000000a00 */
[----:B------:R-:W-:Y:S01]  /*b150*/  IMAD.U32 R5, RZ, RZ, UR5 ;  /* 0x00000005ff057e24 */ /* 0x000fe2000f8e00ff */
[----:B------:R-:W-:Y:S01]  /*b160*/  UIMAD UR5, UR58, UR10, URZ ;  /* 0x0000000a3a0572a4 */ /* 0x000fe2000f8e023f */
[----:B------:R2:W3:Y:S03]  /*b170*/  LDS.128 R24, [R4+0xd000] ;  /* 0x00d0000004187984 */ /* 0x0004e60000000c00 */
[----:B------:R-:W-:Y:S01]  /*b180*/  IADD3.X R3, R3, UR16, R5, P0, !PT ;  /* 0x0000001003037c10 */ /* 0x000fe200087fe405 */
[----:B------:R-:W-:Y:S01]  /*b190*/  IMAD.U32 R5, RZ, RZ, UR35 ;  /* 0x00000023ff057e24 */ /* 0x000fe2000f8e00ff */
[----:B------:R2:W4:Y:S01]  /*b1a0*/  LDS.128 R32, [R4+0xe000] ;  /* 0x00e0000004207984 */ /* 0x0005220000000c00 */
[----:B------:R-:W-:Y:S01]  /*b1b0*/  UIMAD UR5, UR35, UR11, UR5 ;  /* 0x0000000b230572a4 */ /* 0x000fe2000f8e0205 */
[----:B-1----:R-:W-:Y:S01]  /*b1c0*/  SHF.R.S32.HI R0, RZ, 0x1f, R6 ;  /* 0x0000001fff007819 */ /* 0x002fe20000011406 */
[----:B------:R-:W-:Y:S01]  /*b1d0*/  IMAD.WIDE.U32 R2, R5, c[0x0][0x3b8], R2 ;  /* 0x0000ee0005027a25 */ /* 0x000fe200078e0002 */
[----:B------:R2:W1:Y:S02]  /*b1e0*/  LDS.128 R40, [R4+0xf000] ;  /* 0x00f0000004287984 */ /* 0x0004640000000c00 */
[----:B------:R-:W-:-:S02]  /*b1f0*/  LEA.HI R0, R0, R6, RZ, 0x3 ;  /* 0x0000000600007211 */ /* 0x000fc400078f18ff */
        /* <DEDUP_REMOVED lines=30> */
.L_x_1024:
[----:B---34-:R-:W-:Y:S05]  /*b3e0*/  BSYNC B0 ;  /* 0x0000000000007941 */ /* 0x018fea0003800000 */
.L_x_1023:
        /* <DEDUP_REMOVED lines=18> */
.L_x_1026:
[----:B------:R-:W-:Y:S05]  /*b510*/  BSYNC B0 ;  /* 0x0000000000007941 */ /* 0x000fea0003800000 */
.L_x_1025:
        /* <DEDUP_REMOVED lines=18> */
.L_x_1028:
[----:B------:R-:W-:Y:S05]  /*b640*/  BSYNC B0 ;  /* 0x0000000000007941 */ /* 0x000fea0003800000 */
.L_x_1027:
        /* <DEDUP_REMOVED lines=18> */
.L_x_1030:
[----:B------:R-:W-:Y:S05]  /*b770*/  BSYNC B0 ;  /* 0x0000000000007941 */ /* 0x000fea0003800000 */
.L_x_1029:
        /* <DEDUP_REMOVED lines=27> */
.L_x_1032:
[----:B------:R-:W-:Y:S05]  /*b930*/  BSYNC B0 ;  /* 0x0000000000007941 */ /* 0x000fea0003800000 */
.L_x_1031:
        /* <DEDUP_REMOVED lines=16> */
.L_x_1034:
[----:B------:R-:W-:Y:S05]  /*ba40*/  BSYNC B0 ;  /* 0x0000000000007941 */ /* 0x000fea0003800000 */
.L_x_1033:
        /* <DEDUP_REMOVED lines=16> */
.L_x_1036:
[----:B------:R-:W-:Y:S05]  /*bb50*/  BSYNC B0 ;  /* 0x0000000000007941 */ /* 0x000fea0003800000 */
.L_x_1035:
        /* <DEDUP_REMOVED lines=14> */
.L_x_991:
[----:B------:R-:W-:Y:S05]  /*bc40*/  BSYNC B1 ;  /* 0x0000000000017941 */ /* 0x000fea0003800000 */
.L_x_969:
        /* <DEDUP_REMOVED lines=11> */
.L_x_1037:
[----:B------:R-:W-:Y:S05]  /*bd00*/  EXIT ;  /* 0x000000000000794d */ /* 0x000fea0003800000 */
.L_x_1039:
        /* <DEDUP_REMOVED lines=15> */
.L_x_1089:


//--------------------- .text._ZN5flash25flash_bwd_dot_do_o_kernelILb0E23Flash_bwd_kernel_traitsILi128ELi64ELi128ELi8ELi2ELi4ELi2ELb0ELb0EN7cutlass10bfloat16_tE19Flash_kernel_traitsILi128ELi64ELi128ELi8ES3_EEEEvNS_16Flash_bwd_paramsE --------------------------
	.section	.text._ZN5flash25flash_bwd_dot_do_o_kernelILb0E23Flash_bwd_kernel_traitsILi128ELi64ELi128ELi8ELi2ELi4ELi2ELb0ELb0EN7cutlass10bfloat16_tE19Flash_kernel_traitsILi128ELi64ELi128ELi8ES3_EEEEvNS_16Flash_bwd_paramsE,"ax",@progbits
	.sectioninfo	@"SHI_REGISTERS=46"
	.align	128
        .global         _ZN5flash25flash_bwd_dot_do_o_kernelILb0E23Flash_bwd_kernel_traitsILi128ELi64ELi128ELi8ELi2ELi4ELi2ELb0ELb0EN7cutlass10bfloat16_tE19Flash_kernel_traitsILi128ELi64ELi128ELi8ES3_EEEEvNS_16Flash_bwd_paramsE
        .type           _ZN5flash25flash_bwd_dot_do_o_kernelILb0E23Flash_bwd_kernel_traitsILi128ELi64ELi128ELi8ELi2ELi4ELi2ELb0ELb0EN7cutlass10bfloat16_tE19Flash_kernel_traitsILi128ELi64ELi128ELi8ES3_EEEEvNS_16Flash_bwd_paramsE,@function
        .size           _ZN5flash25flash_bwd_dot_do_o_kernelILb0E23Flash_bwd_kernel_traitsILi128ELi64ELi128ELi8ELi2ELi4ELi2ELb0ELb0EN7cutlass10bfloat16_tE19Flash_kernel_traitsILi128ELi64ELi128ELi8ES3_EEEEvNS_16Flash_bwd_paramsE,(.L_x_1090 - _ZN5flash25flash_bwd_dot_do_o_kernelILb0E23Flash_bwd_kernel_traitsILi128ELi64ELi128ELi8ELi2ELi4ELi2ELb0ELb0EN7cutlass10bfloat16_tE19Flash_kernel_traitsILi128ELi64ELi128ELi8ES3_EEEEvNS_16Flash_bwd_paramsE)
        .other          _ZN5flash25flash_bwd_dot_do_o_kernelILb0E23Flash_bwd_kernel_traitsILi128ELi64ELi128ELi8ELi2ELi4ELi2ELb0ELb0EN7cutlass10bfloat16_tE19Flash_kernel_traitsILi128ELi64ELi128ELi8ES3_EEEEvNS_16Flash_bwd_paramsE,@"STO_CUDA_ENTRY STV_DEFAULT"
_ZN5flash25flash_bwd_dot_do_o_kernelILb0E23Flash_bwd_kernel_traitsILi128ELi64ELi128ELi8ELi2ELi4ELi2ELb0ELb0EN7cutlass10bfloat16_tE19Flash_kernel_traitsILi128ELi64ELi128ELi8ES3_EEEEvNS_16Flash_bwd_paramsE:
.text._ZN5flash25flash_bwd_dot_do_o_kernelILb0E23Flash_bwd_kernel_traitsILi128ELi64ELi128ELi8ELi2ELi4ELi2ELb0ELb0EN7cutlass10bfloat16_tE19Flash_kernel_traitsILi128ELi64ELi128ELi8ES3_EEEEvNS_16Flash_bwd_paramsE:
        /* <DEDUP_REMOVED lines=50> */
.L_x_1040:
[----:B01----:R-:W-:-:S04]  /*0320*/  IMAD R2, R11, c[0x0][0x1c0], R36 ;  /* 0x000070000b027a24 */ /* 0x003fc800078e0224 */
[----:B------:R-:W-:Y:S02]  /*0330*/  IMAD R2, R2, c[0x0][0x224], RZ ;  /* 0x0000890002027a24 */ /* 0x000fe400078e02ff */
.L_x_1041:
        /* <DEDUP_REMOVED lines=54> */
.L_x_1043:
[----:B------:R-:W-:Y:S05]  /*06a0*/  BSYNC B0 ;  /* 0x0000000000007941 */ /* 0x000fea0003800000 */
.L_x_1042:
        /* <DEDUP_REMOVED lines=15> */
.L_x_1045:
[----:B------:R-:W-:Y:S05]  /*07a0*/  BSYNC B0 ;  /* 0x0000000000007941 */ /* 0x000fea0003800000 */
.L_x_1044:
        /* <DEDUP_REMOVED lines=20> */
.L_x_1047:
[----:B------:R-:W-:Y:S05]  /*08f0*/  BSYNC B0 ;  /* 0x0000000000007941 */ /* 0x000fea0003800000 */
.L_x_1046:
        /* <DEDUP_REMOVED lines=18> */
.L_x_1049:
[----:B------:R-:W-:Y:S05]  /*0a20*/  BSYNC B0 ;  /* 0x0000000000007941 */ /* 0x000fea0003800000 */
.L_x_1048:
        /* <DEDUP_REMOVED lines=120> */
.L_x_1050:
        /* <DEDUP_REMOVED lines=13> */
.L_x_1090:


//--------------------- .text._ZN5flash25flash_bwd_dot_do_o_kernelILb1E23Flash_bwd_kernel_traitsILi128ELi64ELi128ELi8ELi2ELi4ELi2ELb0ELb0EN7cutlass10bfloat16_tE19Flash_kernel_traitsILi128ELi64ELi128ELi8ES3_EEEEvNS_16Flash_bwd_paramsE --------------------------
	.section	.text._ZN5flash25flash_bwd_dot_do_o_kernelILb1E23Flash_bwd_kernel_traitsILi128ELi64ELi128ELi8ELi2ELi4ELi2ELb0ELb0EN7cutlass10bfloat16_tE19Flash_kernel_traitsILi128ELi64ELi128ELi8ES3_EEEEvNS_16Flash_bwd_paramsE,"ax",@progbits
	.sectioninfo	@"SHI_REGISTERS=49"
	.align	128
        .global         _ZN5flash25flash_bwd_dot_do_o_kernelILb1E23Flash_bwd_kernel_traitsILi128ELi64ELi128ELi8ELi2ELi4ELi2ELb0ELb0EN7cutlass10bfloat16_tE19Flash_kernel_traitsILi128ELi64ELi128ELi8ES3_EEEEvNS_16Flash_bwd_paramsE
        .type           _ZN5flash25flash_bwd_dot_do_o_kernelILb1E23Flash_bwd_kernel_traitsILi128ELi64ELi128ELi8ELi2ELi4ELi2ELb0ELb0EN7cutlass10bfloat16_tE19Flash_kernel_traitsILi128ELi64ELi128ELi8ES3_EEEEvNS_16Flash_bwd_paramsE,@function
        .size           _ZN5flash25flash_bwd_dot_do_o_kernelILb1E23Flash_bwd_kernel_traitsILi128ELi64ELi128ELi8ELi2ELi4ELi2ELb0ELb0EN7cutlass10bfloat16_tE19Flash_kernel_traitsILi128ELi64ELi128ELi8ES3_EEEEvNS_16Flash_bwd_paramsE,(.L_x_1091 - _ZN5flash25flash_bwd_dot_do_o_kernelILb1E23Flash_bwd_kernel_traitsILi128ELi64ELi128ELi8ELi2ELi4ELi2ELb0ELb0EN7cutlass10bfloat16_tE19Flash_kernel_traitsILi128ELi64ELi128ELi8ES3_EEEEvNS_16Flash_bwd_paramsE)
        .other          _ZN5flash25flash_bwd_dot_do_o_kernelILb1E23Flash_bwd_kernel_traitsILi128ELi64ELi128ELi8ELi2ELi4ELi2ELb0ELb0EN7cutlass10bfloat16_tE19Flash_kernel_traitsILi128ELi64ELi128ELi8ES3_EEEEvNS_16Flash_bwd_paramsE,@"STO_CUDA_ENTRY STV_DEFAULT"
_ZN5flash25flash_bwd_dot_do_o_kernelILb1E23Flash_bwd_kernel_traitsILi128ELi64ELi128ELi8ELi2ELi4ELi2ELb0ELb0EN7cutlass10bfloat16_tE19Flash_kernel_traitsILi128ELi64ELi128ELi8ES3_EEEEvNS_16Flash_bwd_paramsE:
.text._ZN5flash25flash_bwd_dot_do_o_kernelILb1E23Flash_bwd_kernel_traitsILi128ELi64ELi128ELi8ELi2ELi4ELi2ELb0ELb0EN7cutlass10bfloat16_tE19Flash_kernel_traitsILi128ELi64ELi128ELi8ES3_EEEEvNS_16Flash_bwd_paramsE:
        /* <DEDUP_REMOVED lines=85> */
.L_x_1051:
[----:B-1----:R-:W-:-:S04]  /*0550*/  IMAD R9, R9, c[0x0][0x1c0], R42 ;  /* 0x0000700009097a24 */ /* 0x002fc800078e022a */
[----:B------:R-:W-:Y:S02]  /*0560*/  IMAD R12, R9, c[0x0][0x224], RZ ;  /* 0x00008900090c7a24 */ /* 0x000fe400078e02ff */
.L_x_1052:
        /* <DEDUP_REMOVED lines=65> */
.L_x_1054:
[----:B------:R-:W-:Y:S05]  /*0980*/  BSYNC B0 ;  /* 0x0000000000007941 */ /* 0x000fea0003800000 */
.L_x_1053:
        /* <DEDUP_REMOVED lines=15> */
.L_x_1056:
[----:B------:R-:W-:Y:S05]  /*0a80*/  BSYNC B0 ;  /* 0x0000000000007941 */ /* 0x000fea0003800000 */
.L_x_1055:
        /* <DEDUP_REMOVED lines=20> */
.L_x_1058:
[----:B------:R-:W-:Y:S05]  /*0bd0*/  BSYNC B0 ;  /* 0x0000000000007941 */ /* 0x000fea0003800000 */
.L_x_1057:
        /* <DEDUP_REMOVED lines=19> */
.L_x_1060:
[----:B------:R-:W-:Y:S05]  /*0d10*/  BSYNC B0 ;  /* 0x0000000000007941 */ /* 0x000fea0003800000 */
.L_x_1059:
        /* <DEDUP_REMOVED lines=135> */
.L_x_1061:
        /* <DEDUP_REMOVED lines=15> */
.L_x_1091:


//--------------------- .nv.shared._ZN5flash44flash_bwd_dq_dk_dv_loop_seqk_parallel_kernelI23Flash_bwd_kernel_traitsILi128ELi64ELi64ELi8ELi4ELi2ELi2ELb1ELb0EN7cutlass10bfloat16_tE19Flash_kernel_traitsILi128ELi64ELi64ELi8ES3_EELb0ELb1ELb0ELb0ELb0ELb0ELb0EEEvNS_16Flash_bwd_paramsE --------------------------
	.section	.nv.shared._ZN5flash44flash_bwd_dq_dk_dv_loop_seqk_parallel_kernelI23Flash_bwd_kernel_traitsILi128ELi64ELi64ELi8ELi4ELi2ELi2ELb1ELb0EN7cutlass10bfloat16_tE19Flash_kernel_traitsILi128ELi64ELi64ELi8ES3_EELb0ELb1ELb0ELb0ELb0ELb0ELb0EEEvNS_16Flash_bwd_paramsE,"aw",@nobits
	.sectionflags	@""
	.align	16


//--------------------- .nv.global                --------------------------
	.section	.nv.global,"aw",@nobits
.nv.global:
	.type		_ZN73_INTERNAL_b970be25_37_flash_bwd_hdim128_bf16_causal_sm80_cu_d53ad458_28084cute1_E,@object
	.size		_ZN73_INTERNAL_b970be25_37_flash_bwd_hdim128_bf16_causal_sm80_cu_d53ad458_28084cute1_E,(_ZN73_INTERNAL_b970be25_37_flash_bwd_hdim128_bf16_causal_sm80_cu_d53ad458_28084cuda3std3__45__cpo6cbeginE - _ZN73_INTERNAL_b970be25_37_flash_bwd_hdim128_bf16_causal_sm80_cu_d53ad458_28084cute1_E)
_ZN73_INTERNAL_b970be25_37_flash_bwd_hdim128_bf16_causal_sm80_cu_d53ad458_28084cute1_E:
	.zero		1
	.type		_ZN73_INTERNAL_b970be25_37_flash_bwd_hdim128_bf16_causal_sm80_cu_d53ad458_28084cuda3std3__45__cpo6cbeginE,@object
	.size		_ZN73_INTERNAL_b970be25_37_flash_bwd_hdim128_bf16_causal_sm80_cu_d53ad458_28084cuda3std3__45__cpo6cbeginE,(_ZN73_INTERNAL_b970be25_37_flash_bwd_hdim128_bf16_causal_sm80_cu_d53ad458_28084cuda3std3__48in_placeE - _ZN73_INTERNAL_b970be25_37_flash_bwd_hdim128_bf16_causal_sm80_cu_d53ad458_28084cuda3std3__45__cpo6cbeginE)
_ZN73_INTERNAL_b970be25_37_flash_bwd_hdim128_bf16_causal_sm80_cu_d53ad458_28084cuda3std3__45__cpo6cbeginE:
	.zero		1
	.type		_ZN73_INTERNAL_b970be25_37_flash_bwd_hdim128_bf16_causal_sm80_cu_d53ad458_28084cuda3std3__48in_placeE,@object
	.size		_ZN73_INTERNAL_b970be25_37_flash_bwd_hdim128_bf16_causal_sm80_cu_d53ad458_28084cuda3std3__48in_placeE,(_ZN73_INTERNAL_b970be25_37_flash_bwd_hdim128_bf16_causal_sm80_cu_d53ad458_28084cuda3std6ranges3__45__cpo9iter_moveE - _ZN73_INTERNAL_b970be25_37_flash_bwd_hdim128_bf16_causal_sm80_cu_d53ad458_28084cuda3std3__48in_placeE)
_ZN73_INTERNAL_b970be25_37_flash_bwd_hdim128_bf16_causal_sm80_cu_d53ad458_28084cuda3std3__48in_placeE:
	.zero		1
	.type		_ZN73_INTERNAL_b970be25_37_flash_bwd_hdim128_bf16_causal_sm80_cu_d53ad458_28084cuda3std6ranges3__45__cpo9iter_moveE,@object
	.size		_ZN73_INTERNAL_b970be25_37_flash_bwd_hdim128_bf16_causal_sm80_cu_d53ad458_28084cuda3std6ranges3__45__cpo9iter_moveE,(_ZN73_INTERNAL_b970be25_37_flash_bwd_hdim128_bf16_causal_sm80_cu_d53ad458_28084cuda3std3__45__cpo5beginE - _ZN73_INTERNAL_b970be25_37_flash_bwd_hdim128_bf16_causal_sm80_cu_d53ad458_28084cuda3std6ranges3__45__cpo9iter_moveE)
_ZN73_INTERNAL_b970be25_37_flash_bwd_hdim128_bf16_causal_sm80_cu_d53ad458_28084cuda3std6ranges3__45__cpo9iter_moveE:
	.zero		1
	.type		_ZN73_INTERNAL_b970be25_37_flash_bwd_hdim128_bf16_causal_sm80_cu_d53ad458_28084cuda3std3__45__cpo5beginE,@object
	.size		_ZN73_INTERNAL_b970be25_37_flash_bwd_hdim128_bf16_causal_sm80_cu_d53ad458_28084cuda3std3__45__cpo5beginE,(_ZN73_INTERNAL_b970be25_37_flash_bwd_hdim128_bf16_causal_sm80_cu_d53ad458_28084cuda3std3__475_GLOBAL__N__b970be25_37_flash_bwd_hdim128_bf16_causal_sm80_cu_d53ad458_28086ignoreE - _ZN73_INTERNAL_b970be25_37_flash_bwd_hdim128_bf16_causal_sm80_cu_d53ad458_28084cuda3std3__45__cpo5beginE)
_ZN73_INTERNAL_b970be25_37_flash_bwd_hdim128_bf16_causal_sm80_cu_d53ad458_28084cuda3std3__45__cpo5beginE:
	.zero		1
	.type		_ZN73_INTERNAL_b970be25_37_flash_bwd_hdim128_bf16_causal_sm80_cu_d53ad458_28084cuda3std3__475_GLOBAL__N__b970be25_37_flash_bwd_hdim128_bf16_causal_sm80_cu_d53ad458_28086ignoreE,@object
	.size		_ZN73_INTERNAL_b970be25_37_flash_bwd_hdim128_bf16_causal_sm80_cu_d53ad458_28084cuda3std3__475_GLOBAL__N__b970be25_37_flash_bwd_hdim128_bf16_causal_sm80_cu_d53ad458_28086ignoreE,(_ZN73_INTERNAL_b970be25_37_flash_bwd_hdim128_bf16_causal_sm80_cu_d53ad458_28084cute7productE - _ZN73_INTERNAL_b970be25_37_flash_bwd_hdim128_bf16_causal_sm80_cu_d53ad458_28084cuda3std3__475_GLOBAL__N__b970be25_37_flash_bwd_hdim128_bf16_causal_sm80_cu_d53ad458_28086ignoreE)
_ZN73_INTERNAL_b970be25_37_flash_bwd_hdim128_bf16_causal_sm80_cu_d53ad458_28084cuda3std3__475_GLOBAL__N__b970be25_37_flash_bwd_hdim128_bf16_causal_sm80_cu_d53ad458_28086ignoreE:
	.zero		1
	.type		_ZN73_INTERNAL_b970be25_37_flash_bwd_hdim128_bf16_causal_sm80_cu_d53ad458_28084cute7productE,@object
	.size		_ZN73_INTERNAL_b970be25_37_flash_bwd_hdim128_bf16_causal_sm80_cu_d53ad458_28084cute7productE,(_ZN73_INTERNAL_b970be25_37_flash_bwd_hdim128_bf16_causal_sm80_cu_d53ad458_28084cuda3std3__45__cpo3endE - _ZN73_INTERNAL_b970be25_37_flash_bwd_hdim128_bf16_causal_sm80_cu_d53ad458_28084cute7productE)
_ZN73_INTERNAL_b970be25_37_flash_bwd_hdim128_bf16_causal_sm80_cu_d53ad458_28084cute7productE:
	.zero		1
	.type		_ZN73_INTERNAL_b970be25_37_flash_bwd_hdim128_bf16_causal_sm80_cu_d53ad458_28084cuda3std3__45__cpo3endE,@object
	.size		_ZN73_INTERNAL_b970be25_37_flash_bwd_hdim128_bf16_causal_sm80_cu_d53ad458_28084cuda3std3__45__cpo3endE,(_ZN73_INTERNAL_b970be25_37_flash_bwd_hdim128_bf16_causal_sm80_cu_d53ad458_28084cuda3std3__419piecewise_constructE - _ZN73_INTERNAL_b970be25_37_flash_bwd_hdim128_bf16_causal_sm80_cu_d53ad458_28084cuda3std3__45__cpo3endE)
_ZN73_INTERNAL_b970be25_37_flash_bwd_hdim128_bf16_causal_sm80_cu_d53ad458_28084cuda3std3__45__cpo3endE:
	.zero		1
	.type		_ZN73_INTERNAL_b970be25_37_flash_bwd_hdim128_bf16_causal_sm80_cu_d53ad458_28084cuda3std3__419piecewise_constructE,@object
	.size		_ZN73_INTERNAL_b970be25_37_flash_bwd_hdim128_bf16_causal_sm80_cu_d53ad458_28084cuda3std3__419piecewise_constructE,(_ZN73_INTERNAL_b970be25_37_flash_bwd_hdim128_bf16_causal_sm80_cu_d53ad458_28084cuda3std3__45__cpo4cendE - _ZN73_INTERNAL_b970be25_37_flash_bwd_hdim128_bf16_causal_sm80_cu_d53ad458_28084cuda3std3__419piecewise_constructE)
_ZN73_INTERNAL_b970be25_37_flash_bwd_hdim128_bf16_causal_sm80_cu_d53ad458_28084cuda3std3__419piecewise_constructE:
	.zero		1
	.type		_ZN73_INTERNAL_b970be25_37_flash_bwd_hdim128_bf16_causal_sm80_cu_d53ad458_28084cuda3std3__45__cpo4cendE,@object
	.size		_ZN73_INTERNAL_b970be25_37_flash_bwd_hdim128_bf16_causal_sm80_cu_d53ad458_28084cuda3std3__45__cpo4cendE,(_ZN73_INTERNAL_b970be25_37_flash_bwd_hdim128_bf16_causal_sm80_cu_d53ad458_28084cuda3std6ranges3__45__cpo4swapE - _ZN73_INTERNAL_b970be25_37_flash_bwd_hdim128_bf16_causal_sm80_cu_d53ad458_28084cuda3std3__45__cpo4cendE)
_ZN73_INTERNAL_b970be25_37_flash_bwd_hdim128_bf16_causal_sm80_cu_d53ad458_28084cuda3std3__45__cpo4cendE:
	.zero		1
	.type		_ZN73_INTERNAL_b970be25_37_flash_bwd_hdim128_bf16_causal_sm80_cu_d53ad458_28084cuda3std6ranges3__45__cpo4swapE,@object
	.size		_ZN73_INTERNAL_b970be25_37_flash_bwd_hdim128_bf16_causal_sm80_cu_d53ad458_28084cuda3std6ranges3__45__cpo4swapE,(.L_7 - _ZN73_INTERNAL_b970be25_37_flash_bwd_hdim128_bf16_causal_sm80_cu_d53ad458_28084cuda3std6ranges3__45__cpo4swapE)
_ZN73_INTERNAL_b970be25_37_flash_bwd_hdim128_bf16_causal_sm80_cu_d53ad458_28084cuda3std6ranges3__45__cpo4swapE:
	.zero		1
.L_7:


//--------------------- .nv.shared._ZN5flash44flash_bwd_dq_dk_dv_loop_seqk_parallel_kernelI23Flash_bwd_kernel_traitsILi128ELi64ELi64ELi8ELi4ELi2ELi2ELb1ELb0EN7cutlass10bfloat16_tE19Flash_kernel_traitsILi128ELi64ELi64ELi8ES3_EELb0ELb1ELb0ELb0ELb1ELb1ELb0EEEvNS_16Flash_bwd_paramsE --------------------------
	.section	.nv.shared._ZN5flash44flash_bwd_dq_dk_dv_loop_seqk_parallel_kernelI23Flash_bwd_kernel_traitsILi128ELi64ELi64ELi8ELi4ELi2ELi2ELb1ELb0EN7cutlass10bfloat16_tE19Flash_kernel_traitsILi128ELi64ELi64ELi8ES3_EELb0ELb1ELb0ELb0ELb1ELb1ELb0EEEvNS_16Flash_bwd_paramsE,"aw",@nobits
	.sectionflags	@""
	.align	16


//--------------------- .nv.shared._ZN5flash44flash_bwd_dq_dk_dv_loop_seqk_parallel_kernelI23Flash_bwd_kernel_traitsILi128ELi64ELi64ELi8ELi4ELi2ELi2ELb1ELb0EN7cutlass10bfloat16_tE19Flash_kernel_traitsILi128ELi64ELi64ELi8ES3_EELb0ELb1ELb0ELb0ELb0ELb1ELb0EEEvNS_16Flash_bwd_paramsE --------------------------
	.section	.nv.shared._ZN5flash44flash_bwd_dq_dk_dv_loop_seqk_parallel_kernelI23Flash_bwd_kernel_traitsILi128ELi64ELi64ELi8ELi4ELi2ELi2ELb1ELb0EN7cutlass10bfloat16_tE19Flash_kernel_traitsILi128ELi64ELi64ELi8ES3_EELb0ELb1ELb0ELb0ELb0ELb1ELb0EEEvNS_16Flash_bwd_paramsE,"aw",@nobits
	.sectionflags	@""
	.align	16


//--------------------- .nv.shared._ZN5flash44flash_bwd_dq_dk_dv_loop_seqk_parallel_kernelI23Flash_bwd_kernel_traitsILi128ELi64ELi64ELi8ELi4ELi2ELi2ELb1ELb0EN7cutlass10bfloat16_tE19Flash_kernel_traitsILi128ELi64ELi64ELi8ES3_EELb0ELb1ELb0ELb1ELb0ELb0ELb0EEEvNS_16Flash_bwd_paramsE --------------------------
	.section	.nv.shared._ZN5flash44flash_bwd_dq_dk_dv_loop_seqk_parallel_kernelI23Flash_bwd_kernel_traitsILi128ELi64ELi64ELi8ELi4ELi2ELi2ELb1ELb0EN7cutlass10bfloat16_tE19Flash_kernel_traitsILi128ELi64ELi64ELi8ES3_EELb0ELb1ELb0ELb1ELb0ELb0ELb0EEEvNS_16Flash_bwd_paramsE,"aw",@nobits
	.sectionflags	@""
	.align	16


//--------------------- .nv.shared._ZN5flash44flash_bwd_dq_dk_dv_loop_seqk_parallel_kernelI23Flash_bwd_kernel_traitsILi128ELi64ELi128ELi8ELi2ELi4ELi2ELb0ELb0EN7cutlass10bfloat16_tE19Flash_kernel_traitsILi128ELi64ELi128ELi8ES3_EELb0ELb1ELb0ELb0ELb0ELb0ELb0EEEvNS_16Flash_bwd_paramsE --------------------------
	.section	.nv.shared._ZN5flash44flash_bwd_dq_dk_dv_loop_seqk_parallel_kernelI23Flash_bwd_kernel_traitsILi128ELi64ELi128ELi8ELi2ELi4ELi2ELb0ELb0EN7cutlass10bfloat16_tE19Flash_kernel_traitsILi128ELi64ELi128ELi8ES3_EELb0ELb1ELb0ELb0ELb0ELb0ELb0EEEvNS_16Flash_bwd_paramsE,"aw",@nobits
	.sectionflags	@""
	.align	16


//--------------------- .nv.shared._ZN5flash44flash_bwd_dq_dk_dv_loop_seqk_parallel_kernelI23Flash_bwd_kernel_traitsILi128ELi64ELi128ELi8ELi2ELi4ELi2ELb0ELb0EN7cutlass10bfloat16_tE19Flash_kernel_traitsILi128ELi64ELi128ELi8ES3_EELb0ELb1ELb0ELb0ELb1ELb1ELb0EEEvNS_16Flash_bwd_paramsE --------------------------
	.section	.nv.shared._ZN5flash44flash_bwd_dq_dk_dv_loop_seqk_parallel_kernelI23Flash_bwd_kernel_traitsILi128ELi64ELi128ELi8ELi2ELi4ELi2ELb0ELb0EN7cutlass10bfloat16_tE19Flash_kernel_traitsILi128ELi64ELi128ELi8ES3_EELb0ELb1ELb0ELb0ELb1ELb1ELb0EEEvNS_16Flash_bwd_paramsE,"aw",@nobits
	.sectionflags	@""
	.align	16


//--------------------- .nv.shared._ZN5flash44flash_bwd_dq_dk_dv_loop_seqk_parallel_kernelI23Flash_bwd_kernel_traitsILi128ELi64ELi128ELi8ELi2ELi4ELi2ELb0ELb0EN7cutlass10bfloat16_tE19Flash_kernel_traitsILi128ELi64ELi128ELi8ES3_EELb0ELb1ELb0ELb0ELb0ELb1ELb0EEEvNS_16Flash_bwd_paramsE --------------------------
	.section	.nv.shared._ZN5flash44flash_bwd_dq_dk_dv_loop_seqk_parallel_kernelI23Flash_bwd_kernel_traitsILi128ELi64ELi128ELi8ELi2ELi4ELi2ELb0ELb0EN7cutlass10bfloat16_tE19Flash_kernel_traitsILi128ELi64ELi128ELi8ES3_EELb0ELb1ELb0ELb0ELb0ELb1ELb0EEEvNS_16Flash_bwd_paramsE,"aw",@nobits
	.sectionflags	@""
	.align	16


//--------------------- .nv.shared._ZN5flash44flash_bwd_dq_dk_dv_loop_seqk_parallel_kernelI23Flash_bwd_kernel_traitsILi128ELi64ELi128ELi8ELi2ELi4ELi2ELb0ELb0EN7cutlass10bfloat16_tE19Flash_kernel_traitsILi128ELi64ELi128ELi8ES3_EELb0ELb1ELb0ELb1ELb0ELb0ELb0EEEvNS_16Flash_bwd_paramsE --------------------------
	.section	.nv.shared._ZN5flash44flash_bwd_dq_dk_dv_loop_seqk_parallel_kernelI23Flash_bwd_kernel_traitsILi128ELi64ELi128ELi8ELi2ELi4ELi2ELb0ELb0EN7cutlass10bfloat16_tE19Flash_kernel_traitsILi128ELi64ELi128ELi8ES3_EELb0ELb1ELb0ELb1ELb0ELb0ELb0EEEvNS_16Flash_bwd_paramsE,"aw",@nobits
	.sectionflags	@""
	.align	16


//--------------------- .nv.shared._ZN5flash27flash_bwd_convert_dq_kernelI23Flash_bwd_kernel_traitsILi128ELi64ELi64ELi8ELi4ELi2ELi2ELb1ELb0EN7cutlass10bfloat16_tE19Flash_kernel_traitsILi128ELi64ELi64ELi8ES3_EEEEvNS_16Flash_bwd_paramsEi --------------------------
	.section	.nv.shared._ZN5flash27flash_bwd_convert_dq_kernelI23Flash_bwd_kernel_traitsILi128ELi64ELi64ELi8ELi4ELi2ELi2ELb1ELb0EN7cutlass10bfloat16_tE19Flash_kernel_traitsILi128ELi64ELi64ELi8ES3_EEEEvNS_16Flash_bwd_paramsEi,"aw",@nobits
	.sectionflags	@""
	.align	16


//--------------------- .nv.shared._ZN5flash44flash_bwd_dq_dk_dv_loop_seqk_parallel_kernelI23Flash_bwd_kernel_traitsILi128ELi64ELi64ELi8ELi4ELi2ELi2ELb1ELb0EN7cutlass10bfloat16_tE19Flash_kernel_traitsILi128ELi64ELi64ELi8ES3_EELb1ELb1ELb0ELb0ELb0ELb0ELb0EEEvNS_16Flash_bwd_paramsE --------------------------
	.section	.nv.shared._ZN5flash44flash_bwd_dq_dk_dv_loop_seqk_parallel_kernelI23Flash_bwd_kernel_traitsILi128ELi64ELi64ELi8ELi4ELi2ELi2ELb1ELb0EN7cutlass10bfloat16_tE19Flash_kernel_traitsILi128ELi64ELi64ELi8ES3_EELb1ELb1ELb0ELb0ELb0ELb0ELb0EEEvNS_16Flash_bwd_paramsE,"aw",@nobits
	.sectionflags	@""
	.align	16


//--------------------- .nv.shared._ZN5flash44flash_bwd_dq_dk_dv_loop_seqk_parallel_kernelI23Flash_bwd_kernel_traitsILi128ELi64ELi64ELi8ELi4ELi2ELi2ELb1ELb0EN7cutlass10bfloat16_tE19Flash_kernel_traitsILi128ELi64ELi64ELi8ES3_EELb0ELb1ELb0ELb0ELb0ELb0ELb1EEEvNS_16Flash_bwd_paramsE --------------------------
	.section	.nv.shared._ZN5flash44flash_bwd_dq_dk_dv_loop_seqk_parallel_kernelI23Flash_bwd_kernel_traitsILi128ELi64ELi64ELi8ELi4ELi2ELi2ELb1ELb0EN7cutlass10bfloat16_tE19Flash_kernel_traitsILi128ELi64ELi64ELi8ES3_EELb0ELb1ELb0ELb0ELb0ELb0ELb1EEEvNS_16Flash_bwd_paramsE,"aw",@nobits
	.sectionflags	@""
	.align	16


//--------------------- .nv.shared._ZN5flash44flash_bwd_dq_dk_dv_loop_seqk_parallel_kernelI23Flash_bwd_kernel_traitsILi128ELi64ELi64ELi8ELi4ELi2ELi2ELb1ELb0EN7cutlass10bfloat16_tE19Flash_kernel_traitsILi128ELi64ELi64ELi8ES3_EELb1ELb1ELb0ELb0ELb1ELb1ELb0EEEvNS_16Flash_bwd_paramsE --------------------------
	.section	.nv.shared._ZN5flash44flash_bwd_dq_dk_dv_loop_seqk_parallel_kernelI23Flash_bwd_kernel_traitsILi128ELi64ELi64ELi8ELi4ELi2ELi2ELb1ELb0EN7cutlass10bfloat16_tE19Flash_kernel_traitsILi128ELi64ELi64ELi8ES3_EELb1ELb1ELb0ELb0ELb1ELb1ELb0EEEvNS_16Flash_bwd_paramsE,"aw",@nobits
	.sectionflags	@""
	.align	16


//--------------------- .nv.shared._ZN5flash44flash_bwd_dq_dk_dv_loop_seqk_parallel_kernelI23Flash_bwd_kernel_traitsILi128ELi64ELi64ELi8ELi4ELi2ELi2ELb1ELb0EN7cutlass10bfloat16_tE19Flash_kernel_traitsILi128ELi64ELi64ELi8ES3_EELb0ELb1ELb0ELb0ELb1ELb1ELb1EEEvNS_16Flash_bwd_paramsE --------------------------
	.section	.nv.shared._ZN5flash44flash_bwd_dq_dk_dv_loop_seqk_parallel_kernelI23Flash_bwd_kernel_traitsILi128ELi64ELi64ELi8ELi4ELi2ELi2ELb1ELb0EN7cutlass10bfloat16_tE19Flash_kernel_traitsILi128ELi64ELi64ELi8ES3_EELb0ELb1ELb0ELb0ELb1ELb1ELb1EEEvNS_16Flash_bwd_paramsE,"aw",@nobits
	.sectionflags	@""
	.align	16


//--------------------- .nv.shared._ZN5flash44flash_bwd_dq_dk_dv_loop_seqk_parallel_kernelI23Flash_bwd_kernel_traitsILi128ELi64ELi64ELi8ELi4ELi2ELi2ELb1ELb0EN7cutlass10bfloat16_tE19Flash_kernel_traitsILi128ELi64ELi64ELi8ES3_EELb1ELb1ELb0ELb0ELb0ELb1ELb0EEEvNS_16Flash_bwd_paramsE --------------------------
	.section	.nv.shared._ZN5flash44flash_bwd_dq_dk_dv_loop_seqk_parallel_kernelI23Flash_bwd_kernel_traitsILi128ELi64ELi64ELi8ELi4ELi2ELi2ELb1ELb0EN7cutlass10bfloat16_tE19Flash_kernel_traitsILi128ELi64ELi64ELi8ES3_EELb1ELb1ELb0ELb0ELb0ELb1ELb0EEEvNS_16Flash_bwd_paramsE,"aw",@nobits
	.sectionflags	@""
	.align	16


//--------------------- .nv.shared._ZN5flash44flash_bwd_dq_dk_dv_loop_seqk_parallel_kernelI23Flash_bwd_kernel_traitsILi128ELi64ELi64ELi8ELi4ELi2ELi2ELb1ELb0EN7cutlass10bfloat16_tE19Flash_kernel_traitsILi128ELi64ELi64ELi8ES3_EELb0ELb1ELb0ELb0ELb0ELb1ELb1EEEvNS_16Flash_bwd_paramsE --------------------------
	.section	.nv.shared._ZN5flash44flash_bwd_dq_dk_dv_loop_seqk_parallel_kernelI23Flash_bwd_kernel_traitsILi128ELi64ELi64ELi8ELi4ELi2ELi2ELb1ELb0EN7cutlass10bfloat16_tE19Flash_kernel_traitsILi128ELi64ELi64ELi8ES3_EELb0ELb1ELb0ELb0ELb0ELb1ELb1EEEvNS_16Flash_bwd_paramsE,"aw",@nobits
	.sectionflags	@""
	.align	16


//--------------------- .nv.shared._ZN5flash44flash_bwd_dq_dk_dv_loop_seqk_parallel_kernelI23Flash_bwd_kernel_traitsILi128ELi64ELi64ELi8ELi4ELi2ELi2ELb1ELb0EN7cutlass10bfloat16_tE19Flash_kernel_traitsILi128ELi64ELi64ELi8ES3_EELb1ELb1ELb0ELb1ELb0ELb0ELb0EEEvNS_16Flash_bwd_paramsE --------------------------
	.section	.nv.shared._ZN5flash44flash_bwd_dq_dk_dv_loop_seqk_parallel_kernelI23Flash_bwd_kernel_traitsILi128ELi64ELi64ELi8ELi4ELi2ELi2ELb1ELb0EN7cutlass10bfloat16_tE19Flash_kernel_traitsILi128ELi64ELi64ELi8ES3_EELb1ELb1ELb0ELb1ELb0ELb0ELb0EEEvNS_16Flash_bwd_paramsE,"aw",@nobits
	.sectionflags	@""
	.align	16


//--------------------- .nv.shared._ZN5flash44flash_bwd_dq_dk_dv_loop_seqk_parallel_kernelI23Flash_bwd_kernel_traitsILi128ELi64ELi64ELi8ELi4ELi2ELi2ELb1ELb0EN7cutlass10bfloat16_tE19Flash_kernel_traitsILi128ELi64ELi64ELi8ES3_EELb0ELb1ELb0ELb1ELb0ELb0ELb1EEEvNS_16Flash_bwd_paramsE --------------------------
	.section	.nv.shared._ZN5flash44flash_bwd_dq_dk_dv_loop_seqk_parallel_kernelI23Flash_bwd_kernel_traitsILi128ELi64ELi64ELi8ELi4ELi2ELi2ELb1ELb0EN7cutlass10bfloat16_tE19Flash_kernel_traitsILi128ELi64ELi64ELi8ES3_EELb0ELb1ELb0ELb1ELb0ELb0ELb1EEEvNS_16Flash_bwd_paramsE,"aw",@nobits
	.sectionflags	@""
	.align	16


//--------------------- .nv.shared._ZN5flash25flash_bwd_dot_do_o_kernelILb0E23Flash_bwd_kernel_traitsILi128ELi64ELi64ELi8ELi4ELi2ELi2ELb1ELb0EN7cutlass10bfloat16_tE19Flash_kernel_traitsILi128ELi64ELi64ELi8ES3_EEEEvNS_16Flash_bwd_paramsE --------------------------
	.section	.nv.shared._ZN5flash25flash_bwd_dot_do_o_kernelILb0E23Flash_bwd_kernel_traitsILi128ELi64ELi64ELi8ELi4ELi2ELi2ELb1ELb0EN7cutlass10bfloat16_tE19Flash_kernel_traitsILi128ELi64ELi64ELi8ES3_EEEEvNS_16Flash_bwd_paramsE,"aw",@nobits
	.sectionflags	@""
	.align	16


//--------------------- .nv.shared._ZN5flash25flash_bwd_dot_do_o_kernelILb1E23Flash_bwd_kernel_traitsILi128ELi64ELi64ELi8ELi4ELi2ELi2ELb1ELb0EN7cutlass10bfloat16_tE19Flash_kernel_traitsILi128ELi64ELi64ELi8ES3_EEEEvNS_16Flash_bwd_paramsE --------------------------
	.section	.nv.shared._ZN5flash25flash_bwd_dot_do_o_kernelILb1E23Flash_bwd_kernel_traitsILi128ELi64ELi64ELi8ELi4ELi2ELi2ELb1ELb0EN7cutlass10bfloat16_tE19Flash_kernel_traitsILi128ELi64ELi64ELi8ES3_EEEEvNS_16Flash_bwd_paramsE,"aw",@nobits
	.sectionflags	@""
	.align	16


//--------------------- .nv.shared._ZN5flash27flash_bwd_convert_dq_kernelI23Flash_bwd_kernel_traitsILi128ELi64ELi128ELi8ELi2ELi4ELi2ELb0ELb0EN7cutlass10bfloat16_tE19Flash_kernel_traitsILi128ELi64ELi128ELi8ES3_EEEEvNS_16Flash_bwd_paramsEi --------------------------
	.section	.nv.shared._ZN5flash27flash_bwd_convert_dq_kernelI23Flash_bwd_kernel_traitsILi128ELi64ELi128ELi8ELi2ELi4ELi2ELb0ELb0EN7cutlass10bfloat16_tE19Flash_kernel_traitsILi128ELi64ELi128ELi8ES3_EEEEvNS_16Flash_bwd_paramsEi,"aw",@nobits
	.sectionflags	@""
	.align	16


//--------------------- .nv.shared._ZN5flash44flash_bwd_dq_dk_dv_loop_seqk_parallel_kernelI23Flash_bwd_kernel_traitsILi128ELi64ELi128ELi8ELi2ELi4ELi2ELb0ELb0EN7cutlass10bfloat16_tE19Flash_kernel_traitsILi128ELi64ELi128ELi8ES3_EELb1ELb1ELb0ELb0ELb0ELb0ELb0EEEvNS_16Flash_bwd_paramsE --------------------------
	.section	.nv.shared._ZN5flash44flash_bwd_dq_dk_dv_loop_seqk_parallel_kernelI23Flash_bwd_kernel_traitsILi128ELi64ELi128ELi8ELi2ELi4ELi2ELb0ELb0EN7cutlass10bfloat16_tE19Flash_kernel_traitsILi128ELi64ELi128ELi8ES3_EELb1ELb1ELb0ELb0ELb0ELb0ELb0EEEvNS_16Flash_bwd_paramsE,"aw",@nobits
	.sectionflags	@""
	.align	16


//--------------------- .nv.shared._ZN5flash44flash_bwd_dq_dk_dv_loop_seqk_parallel_kernelI23Flash_bwd_kernel_traitsILi128ELi64ELi128ELi8ELi2ELi4ELi2ELb0ELb0EN7cutlass10bfloat16_tE19Flash_kernel_traitsILi128ELi64ELi128ELi8ES3_EELb0ELb1ELb0ELb0ELb0ELb0ELb1EEEvNS_16Flash_bwd_paramsE --------------------------
	.section	.nv.shared._ZN5flash44flash_bwd_dq_dk_dv_loop_seqk_parallel_kernelI23Flash_bwd_kernel_traitsILi128ELi64ELi128ELi8ELi2ELi4ELi2ELb0ELb0EN7cutlass10bfloat16_tE19Flash_kernel_traitsILi128ELi64ELi128ELi8ES3_EELb0ELb1ELb0ELb0ELb0ELb0ELb1EEEvNS_16Flash_bwd_paramsE,"aw",@nobits
	.sectionflags	@""
	.align	16


//--------------------- .nv.shared._ZN5flash44flash_bwd_dq_dk_dv_loop_seqk_parallel_kernelI23Flash_bwd_kernel_traitsILi128ELi64ELi128ELi8ELi2ELi4ELi2ELb0ELb0EN7cutlass10bfloat16_tE19Flash_kernel_traitsILi128ELi64ELi128ELi8ES3_EELb1ELb1ELb0ELb0ELb1ELb1ELb0EEEvNS_16Flash_bwd_paramsE --------------------------
	.section	.nv.shared._ZN5flash44flash_bwd_dq_dk_dv_loop_seqk_parallel_kernelI23Flash_bwd_kernel_traitsILi128ELi64ELi128ELi8ELi2ELi4ELi2ELb0ELb0EN7cutlass10bfloat16_tE19Flash_kernel_traitsILi128ELi64ELi128ELi8ES3_EELb1ELb1ELb0ELb0ELb1ELb1ELb0EEEvNS_16Flash_bwd_paramsE,"aw",@nobits
	.sectionflags	@""
	.align	16


//--------------------- .nv.shared._ZN5flash44flash_bwd_dq_dk_dv_loop_seqk_parallel_kernelI23Flash_bwd_kernel_traitsILi128ELi64ELi128ELi8ELi2ELi4ELi2ELb0ELb0EN7cutlass10bfloat16_tE19Flash_kernel_traitsILi128ELi64ELi128ELi8ES3_EELb0ELb1ELb0ELb0ELb1ELb1ELb1EEEvNS_16Flash_bwd_paramsE --------------------------
	.section	.nv.shared._ZN5flash44flash_bwd_dq_dk_dv_loop_seqk_parallel_kernelI23Flash_bwd_kernel_traitsILi128ELi64ELi128ELi8ELi2ELi4ELi2ELb0ELb0EN7cutlass10bfloat16_tE19Flash_kernel_traitsILi128ELi64ELi128ELi8ES3_EELb0ELb1ELb0ELb0ELb1ELb1ELb1EEEvNS_16Flash_bwd_paramsE,"aw",@nobits
	.sectionflags	@""
	.align	16


//--------------------- .nv.shared._ZN5flash44flash_bwd_dq_dk_dv_loop_seqk_parallel_kernelI23Flash_bwd_kernel_traitsILi128ELi64ELi128ELi8ELi2ELi4ELi2ELb0ELb0EN7cutlass10bfloat16_tE19Flash_kernel_traitsILi128ELi64ELi128ELi8ES3_EELb1ELb1ELb0ELb0ELb0ELb1ELb0EEEvNS_16Flash_bwd_paramsE --------------------------
	.section	.nv.shared._ZN5flash44flash_bwd_dq_dk_dv_loop_seqk_parallel_kernelI23Flash_bwd_kernel_traitsILi128ELi64ELi128ELi8ELi2ELi4ELi2ELb0ELb0EN7cutlass10bfloat16_tE19Flash_kernel_traitsILi128ELi64ELi128ELi8ES3_EELb1ELb1ELb0ELb0ELb0ELb1ELb0EEEvNS_16Flash_bwd_paramsE,"aw",@nobits
	.sectionflags	@""
	.align	16


//--------------------- .nv.shared._ZN5flash44flash_bwd_dq_dk_dv_loop_seqk_parallel_kernelI23Flash_bwd_kernel_traitsILi128ELi64ELi128ELi8ELi2ELi4ELi2ELb0ELb0EN7cutlass10bfloat16_tE19Flash_kernel_traitsILi128ELi64ELi128ELi8ES3_EELb0ELb1ELb0ELb0ELb0ELb1ELb1EEEvNS_16Flash_bwd_paramsE --------------------------
	.section	.nv.shared._ZN5flash44flash_bwd_dq_dk_dv_loop_seqk_parallel_kernelI23Flash_bwd_kernel_traitsILi128ELi64ELi128ELi8ELi2ELi4ELi2ELb0ELb0EN7cutlass10bfloat16_tE19Flash_kernel_traitsILi128ELi64ELi128ELi8ES3_EELb0ELb1ELb0ELb0ELb0ELb1ELb1EEEvNS_16Flash_bwd_paramsE,"aw",@nobits
	.sectionflags	@""
	.align	16


//--------------------- .nv.shared._ZN5flash44flash_bwd_dq_dk_dv_loop_seqk_parallel_kernelI23Flash_bwd_kernel_traitsILi128ELi64ELi128ELi8ELi2ELi4ELi2ELb0ELb0EN7cutlass10bfloat16_tE19Flash_kernel_traitsILi128ELi64ELi128ELi8ES3_EELb1ELb1ELb0ELb1ELb0ELb0ELb0EEEvNS_16Flash_bwd_paramsE --------------------------
	.section	.nv.shared._ZN5flash44flash_bwd_dq_dk_dv_loop_seqk_parallel_kernelI23Flash_bwd_kernel_traitsILi128ELi64ELi128ELi8ELi2ELi4ELi2ELb0ELb0EN7cutlass10bfloat16_tE19Flash_kernel_traitsILi128ELi64ELi128ELi8ES3_EELb1ELb1ELb0ELb1ELb0ELb0ELb0EEEvNS_16Flash_bwd_paramsE,"aw",@nobits
	.sectionflags	@""
	.align	16


//--------------------- .nv.shared._ZN5flash44flash_bwd_dq_dk_dv_loop_seqk_parallel_kernelI23Flash_bwd_kernel_traitsILi128ELi64ELi128ELi8ELi2ELi4ELi2ELb0ELb0EN7cutlass10bfloat16_tE19Flash_kernel_traitsILi128ELi64ELi128ELi8ES3_EELb0ELb1ELb0ELb1ELb0ELb0ELb1EEEvNS_16Flash_bwd_paramsE --------------------------
	.section	.nv.shared._ZN5flash44flash_bwd_dq_dk_dv_loop_seqk_parallel_kernelI23Flash_bwd_kernel_traitsILi128ELi64ELi128ELi8ELi2ELi4ELi2ELb0ELb0EN7cutlass10bfloat16_tE19Flash_kernel_traitsILi128ELi64ELi128ELi8ES3_EELb0ELb1ELb0ELb1ELb0ELb0ELb1EEEvNS_16Flash_bwd_paramsE,"aw",@nobits
	.sectionflags	@""
	.align	16


//--------------------- .nv.shared._ZN5flash25flash_bwd_dot_do_o_kernelILb0E23Flash_bwd_kernel_traitsILi128ELi64ELi128ELi8ELi2ELi4ELi2ELb0ELb0EN7cutlass10bfloat16_tE19Flash_kernel_traitsILi128ELi64ELi128ELi8ES3_EEEEvNS_16Flash_bwd_paramsE --------------------------
	.section	.nv.shared._ZN5flash25flash_bwd_dot_do_o_kernelILb0E23Flash_bwd_kernel_traitsILi128ELi64ELi128ELi8ELi2ELi4ELi2ELb0ELb0EN7cutlass10bfloat16_tE19Flash_kernel_traitsILi128ELi64ELi128ELi8ES3_EEEEvNS_16Flash_bwd_paramsE,"aw",@nobits
	.sectionflags	@""
	.align	16


//--------------------- .nv.shared._ZN5flash25flash_bwd_dot_do_o_kernelILb1E23Flash_bwd_kernel_traitsILi128ELi64ELi128ELi8ELi2ELi4ELi2ELb0ELb0EN7cutlass10bfloat16_tE19Flash_kernel_traitsILi128ELi64ELi128ELi8ES3_EEEEvNS_16Flash_bwd_paramsE --------------------------
	.section	.nv.shared._ZN5flash25flash_bwd_dot_do_o_kernelILb1E23Flash_bwd_kernel_traitsILi128ELi64ELi128ELi8ELi2ELi4ELi2ELb0ELb0EN7cutlass10bfloat16_tE19Flash_kernel_traitsILi128ELi64ELi128ELi8ES3_EEEEvNS_16Flash_bwd_paramsE,"aw",@nobits
	.sectionflags	@""
	.align	16
